	.target	sm_80

	.elftype	@"ET_EXEC"


//--------------------- .note.nv.tkinfo           --------------------------
	.section	.note.nv.tkinfo,"",@"SHT_NOTE"
	.sectionflags	@"SHF_NOTE_NV_TKINFO"
	.tkinfo
        /*0018*/ 	.word	0x00000002
        /*0030*/ 	.string	""
        /*0030*/ 	.string	"ptxas"
        /*0030*/ 	.string	"Cuda compilation tools, release 13.0, V13.0.88"
        /*0030*/ 	.string	"Build cuda_13.0.r13.0/compiler.36424714_0"
        /*0030*/ 	.string	"-v  -suppress-debug-info  -lineinfo  -arch sm_80 "



//--------------------- .note.nv.cuinfo           --------------------------
	.section	.note.nv.cuinfo,"",@"SHT_NOTE"
	.sectionflags	@"SHF_NOTE_NV_CUINFO"
        /*0018*/ 	.short	0x0002
        /*001a*/ 	.short	0x0050
        /*001c*/ 	.short	0x0082
	.zero		2


//--------------------- .nv.info                  --------------------------
	.section	.nv.info,"",@"SHT_CUDA_INFO"
	.align	4


	//----- nvinfo : EIATTR_REGCOUNT
	.align		4
        /*0000*/ 	.byte	0x04, 0x2f
        /*0002*/ 	.short	(.L_1 - .L_0)
	.align		4
.L_0:
        /*0004*/ 	.word	index@(matmul_kernel)
        /*0008*/ 	.word	0x000000ff


	//----- nvinfo : EIATTR_FRAME_SIZE
	.align		4
.L_1:
        /*000c*/ 	.byte	0x04, 0x11
        /*000e*/ 	.short	(.L_3 - .L_2)
	.align		4
.L_2:
        /*0010*/ 	.word	index@(matmul_kernel)
        /*0014*/ 	.word	0x00000d00


	//----- nvinfo : EIATTR_MIN_STACK_SIZE
	.align		4
.L_3:
        /*0018*/ 	.byte	0x04, 0x12
        /*001a*/ 	.short	(.L_5 - .L_4)
	.align		4
.L_4:
        /*001c*/ 	.word	index@(matmul_kernel)
        /*0020*/ 	.word	0x00000d00
.L_5:


//--------------------- .nv.info.matmul_kernel    --------------------------
	.section	.nv.info.matmul_kernel,"",@"SHT_CUDA_INFO"
	.sectionflags	@""
	.align	4


	//----- nvinfo : EIATTR_CUDA_API_VERSION
	.align		4
        /*0000*/ 	.byte	0x04, 0x37
        /*0002*/ 	.short	(.L_7 - .L_6)
.L_6:
        /*0004*/ 	.word	0x00000082


	//----- nvinfo : EIATTR_SW2861232_WAR
	.align		4
.L_7:
        /*0008*/ 	.byte	0x01, 0x35
	.zero		2


	//----- nvinfo : EIATTR_PARAM_CBANK
	.align		4
        /*000c*/ 	.byte	0x04, 0x0a
        /*000e*/ 	.short	(.L_9 - .L_8)
	.align		4
.L_8:
        /*0010*/ 	.word	index@(.nv.constant0.matmul_kernel)
        /*0014*/ 	.short	0x0160
        /*0016*/ 	.short	0x0050


	//----- nvinfo : EIATTR_CBANK_PARAM_SIZE
	.align		4
.L_9:
        /*0018*/ 	.byte	0x03, 0x19
        /*001a*/ 	.short	0x0050


	//----- nvinfo : EIATTR_KPARAM_INFO
	.align		4
        /*001c*/ 	.byte	0x04, 0x17
        /*001e*/ 	.short	(.L_11 - .L_10)
.L_10:
        /*0020*/ 	.word	0x00000000
        /*0024*/ 	.short	0x000d
        /*0026*/ 	.short	0x0048
        /*0028*/ 	.byte	0x00, 0xf4, 0x21, 0x00


	//----- nvinfo : EIATTR_KPARAM_INFO
	.align		4
.L_11:
        /*002c*/ 	.byte	0x04, 0x17
        /*002e*/ 	.short	(.L_13 - .L_12)
.L_12:
        /*0030*/ 	.word	0x00000000
        /*0034*/ 	.short	0x000c
        /*0036*/ 	.short	0x0040
        /*0038*/ 	.byte	0x00, 0xf4, 0x21, 0x00


	//----- nvinfo : EIATTR_KPARAM_INFO
	.align		4
.L_13:
        /*003c*/ 	.byte	0x04, 0x17
        /*003e*/ 	.short	(.L_15 - .L_14)
.L_14:
        /*0040*/ 	.word	0x00000000
        /*0044*/ 	.short	0x000b
        /*0046*/ 	.short	0x0038
        /*0048*/ 	.byte	0x00, 0xf0, 0x11, 0x00


	//----- nvinfo : EIATTR_KPARAM_INFO
	.align		4
.L_15:
        /*004c*/ 	.byte	0x04, 0x17
        /*004e*/ 	.short	(.L_17 - .L_16)
.L_16:
        /*0050*/ 	.word	0x00000000
        /*0054*/ 	.short	0x000a
        /*0056*/ 	.short	0x0034
        /*0058*/ 	.byte	0x00, 0xf0, 0x11, 0x00


	//----- nvinfo : EIATTR_KPARAM_INFO
	.align		4
.L_17:
        /*005c*/ 	.byte	0x04, 0x17
        /*005e*/ 	.short	(.L_19 - .L_18)
.L_18:
        /*0060*/ 	.word	0x00000000
        /*0064*/ 	.short	0x0009
        /*0066*/ 	.short	0x0030
        /*0068*/ 	.byte	0x00, 0xf0, 0x11, 0x00


	//----- nvinfo : EIATTR_KPARAM_INFO
	.align		4
.L_19:
        /*006c*/ 	.byte	0x04, 0x17
        /*006e*/ 	.short	(.L_21 - .L_20)
.L_20:
        /*0070*/ 	.word	0x00000000
        /*0074*/ 	.short	0x0008
        /*0076*/ 	.short	0x002c
        /*0078*/ 	.byte	0x00, 0xf0, 0x11, 0x00


	//----- nvinfo : EIATTR_KPARAM_INFO
	.align		4
.L_21:
        /*007c*/ 	.byte	0x04, 0x17
        /*007e*/ 	.short	(.L_23 - .L_22)
.L_22:
        /*0080*/ 	.word	0x00000000
        /*0084*/ 	.short	0x0007
        /*0086*/ 	.short	0x0028
        /*0088*/ 	.byte	0x00, 0xf0, 0x11, 0x00


	//----- nvinfo : EIATTR_KPARAM_INFO
	.align		4
.L_23:
        /*008c*/ 	.byte	0x04, 0x17
        /*008e*/ 	.short	(.L_25 - .L_24)
.L_24:
        /*0090*/ 	.word	0x00000000
        /*0094*/ 	.short	0x0006
        /*0096*/ 	.short	0x0024
        /*0098*/ 	.byte	0x00, 0xf0, 0x11, 0x00


	//----- nvinfo : EIATTR_KPARAM_INFO
	.align		4
.L_25:
        /*009c*/ 	.byte	0x04, 0x17
        /*009e*/ 	.short	(.L_27 - .L_26)
.L_26:
        /*00a0*/ 	.word	0x00000000
        /*00a4*/ 	.short	0x0005
        /*00a6*/ 	.short	0x0020
        /*00a8*/ 	.byte	0x00, 0xf0, 0x11, 0x00


	//----- nvinfo : EIATTR_KPARAM_INFO
	.align		4
.L_27:
        /*00ac*/ 	.byte	0x04, 0x17
        /*00ae*/ 	.short	(.L_29 - .L_28)
.L_28:
        /*00b0*/ 	.word	0x00000000
        /*00b4*/ 	.short	0x0004
        /*00b6*/ 	.short	0x001c
        /*00b8*/ 	.byte	0x00, 0xf0, 0x11, 0x00


	//----- nvinfo : EIATTR_KPARAM_INFO
	.align		4
.L_29:
        /*00bc*/ 	.byte	0x04, 0x17
        /*00be*/ 	.short	(.L_31 - .L_30)
.L_30:
        /*00c0*/ 	.word	0x00000000
        /*00c4*/ 	.short	0x0003
        /*00c6*/ 	.short	0x0018
        /*00c8*/ 	.byte	0x00, 0xf0, 0x11, 0x00


	//----- nvinfo : EIATTR_KPARAM_INFO
	.align		4
.L_31:
        /*00cc*/ 	.byte	0x04, 0x17
        /*00ce*/ 	.short	(.L_33 - .L_32)
.L_32:
        /*00d0*/ 	.word	0x00000000
        /*00d4*/ 	.short	0x0002
        /*00d6*/ 	.short	0x0010
        /*00d8*/ 	.byte	0x00, 0xf4, 0x21, 0x00


	//----- nvinfo : EIATTR_KPARAM_INFO
	.align		4
.L_33:
        /*00dc*/ 	.byte	0x04, 0x17
        /*00de*/ 	.short	(.L_35 - .L_34)
.L_34:
        /*00e0*/ 	.word	0x00000000
        /*00e4*/ 	.short	0x0001
        /*00e6*/ 	.short	0x0008
        /*00e8*/ 	.byte	0x00, 0xf4, 0x21, 0x00


	//----- nvinfo : EIATTR_KPARAM_INFO
	.align		4
.L_35:
        /*00ec*/ 	.byte	0x04, 0x17
        /*00ee*/ 	.short	(.L_37 - .L_36)
.L_36:
        /*00f0*/ 	.word	0x00000000
        /*00f4*/ 	.short	0x0000
        /*00f6*/ 	.short	0x0000
        /*00f8*/ 	.byte	0x00, 0xf4, 0x21, 0x00


	//----- nvinfo : EIATTR_MAXREG_COUNT
	.align		4
.L_37:
        /*00fc*/ 	.byte	0x03, 0x1b
        /*00fe*/ 	.short	0x00ff


	//----- nvinfo : EIATTR_NUM_BARRIERS
	.align		4
        /*0100*/ 	.byte	0x02, 0x4c
        /*0102*/ 	.byte	0x01
	.zero		1


	//----- nvinfo : EIATTR_ANNOTATIONS
	.align		4
        /*0104*/ 	.byte	0x04, 0x55
        /*0106*/ 	.short	(.L_39 - .L_38)


	//   ....[0]....
.L_38:
        /*0108*/ 	.word	0x00000001
        /*010c*/ 	.byte	0x10, 0x07, 0x00, 0x00, 0x01, 0x00, 0x00, 0x00, 0x40, 0x0b, 0x00, 0x00, 0x01, 0x00, 0x00, 0x00
        /* <DEDUP_REMOVED lines=1491> */
        /*5e4c*/ 	.byte	0x10, 0x62, 0x02, 0x00, 0x01, 0x00, 0x00, 0x00, 0x40, 0x62, 0x02, 0x00


	//----- nvinfo : EIATTR_MERCURY_ISA_VERSION
	.align		4
.L_39:
        /*5e58*/ 	.byte	0x03, 0x5f
        /*5e5a*/ 	.short	0x0000


	//----- nvinfo : EIATTR_EXIT_INSTR_OFFSETS
	.align		4
        /*5e5c*/ 	.byte	0x04, 0x1c
        /*5e5e*/ 	.short	(.L_41 - .L_40)


	//   ....[0]....
.L_40:
        /*5e60*/ 	.word	0x00029fb0


	//   ....[1]....
        /*5e64*/ 	.word	0x00029fd0


	//----- nvinfo : EIATTR_REQNTID
	.align		4
.L_41:
        /*5e68*/ 	.byte	0x04, 0x10
        /*5e6a*/ 	.short	(.L_43 - .L_42)
.L_42:
        /*5e6c*/ 	.word	0x00000080
        /*5e70*/ 	.word	0x00000001
        /*5e74*/ 	.word	0x00000001
.L_43:


//--------------------- .nv.callgraph             --------------------------
	.section	.nv.callgraph,"",@"SHT_CUDA_CALLGRAPH"
	.align	4
	.sectionentsize	8
	.align		4
        /*0000*/ 	.word	0x00000000
	.align		4
        /*0004*/ 	.word	0xffffffff
	.align		4
        /*0008*/ 	.word	0x00000000
	.align		4
        /*000c*/ 	.word	0xfffffffe
	.align		4
        /*0010*/ 	.word	0x00000000
	.align		4
        /*0014*/ 	.word	0xfffffffd
	.align		4
        /*0018*/ 	.word	0x00000000
	.align		4
        /*001c*/ 	.word	0xfffffffc


//--------------------- .nv.rel.action            --------------------------
	.section	.nv.rel.action,"",@"SHT_CUDA_RELOCINFO"
	.align	8
	.sectionentsize	8
        /*0000*/ 	.byte	0x73, 0x00, 0x00, 0x00, 0x00, 0x00, 0x00, 0x00, 0x00, 0x00, 0x00, 0x11, 0x25, 0x00, 0x05, 0x36


//--------------------- .nv.constant0.matmul_kernel --------------------------
	.section	.nv.constant0.matmul_kernel,"a",@progbits
	.sectionflags	@""
	.align	4
.nv.constant0.matmul_kernel:
	.zero		432


//--------------------- .text.matmul_kernel       --------------------------
	.section	.text.matmul_kernel,"ax",@progbits
	.sectioninfo	@"SHI_REGISTERS=255"
	.align	128
        .global         matmul_kernel
        .type           matmul_kernel,@function
        .size           matmul_kernel,(.L_x_4 - matmul_kernel)
        .other          matmul_kernel,@"STO_CUDA_ENTRY STV_DEFAULT"
matmul_kernel:
.text.matmul_kernel:
[----:B------:R-:W-:-:S03]  /*0000*/  IMAD.MOV.U32 R1, RZ, RZ, c[0x0][0x28] ;  /* 0x00000a00ff017624 */ /* 0x000fc600078e00ff */
[----:B------:R-:W-:Y:S01]  /*0010*/  IMAD.MOV.U32 R0, RZ, RZ, c[0x0][0x17c] ;  /* 0x00005f00ff007624 */ /* 0x000fe200078e00ff */
[----:B------:R-:W1:Y:S01]  /*0020*/  S2R R5, SR_CTAID.X ;  /* 0x0000000000057919 */ /* 0x000e620000002500 */
[----:B------:R-:W-:Y:S01]  /*0030*/  IADD3 R1, R1, -0xd00, RZ ;  /* 0xfffff30001017810 */ /* 0x000fe20007ffe0ff */
[----:B------:R-:W-:Y:S01]  /*0040*/  IMAD.MOV.U32 R252, RZ, RZ, c[0x0][0x180] ;  /* 0x00006000fffc7624 */ /* 0x000fe200078e00ff */
[----:B------:R-:W-:Y:S01]  /*0050*/  ULDC.64 UR4, c[0x0][0x118] ;  /* 0x0000460000047ab9 */ /* 0x000fe20000000a00 */
[----:B------:R-:W-:Y:S01]  /*0060*/  IADD3 R0, R0, 0x7f, RZ ;  /* 0x0000007f00007810 */ /* 0x000fe20007ffe0ff */
[----:B------:R-:W2:Y:S01]  /*0070*/  S2R R229, SR_TID.X ;  /* 0x0000000000e57919 */ /* 0x000ea20000002100 */
[----:B------:R-:W-:Y:S01]  /*0080*/  IMAD.MOV.U32 R249, RZ, RZ, c[0x0][0x188] ;  /* 0x00006200fff97624 */ /* 0x000fe200078e00ff */
[C---:B------:R-:W-:Y:S01]  /*0090*/  IADD3 R224, R252.reuse, -0x1c, RZ ;  /* 0xffffffe4fce07810 */ /* 0x040fe20007ffe0ff */
[----:B------:R-:W-:Y:S01]  /*00a0*/  IMAD.MOV.U32 R228, RZ, RZ, 0x3f ;  /* 0x0000003fffe47424 */ /* 0x000fe200078e00ff */
[----:B------:R-:W-:Y:S01]  /*00b0*/  SHF.R.S32.HI R3, RZ, 0x1f, R0 ;  /* 0x0000001fff037819 */ /* 0x000fe20000011400 */
[C---:B------:R-:W-:Y:S01]  /*00c0*/  IMAD R109, R249.reuse, 0x1d, RZ ;  /* 0x0000001df96d7824 */ /* 0x040fe200078e02ff */
[----:B------:R-:W-:Y:S01]  /*00d0*/  IADD3 R248, R252, -0x80, RZ ;  /* 0xffffff80fcf87810 */ /* 0x000fe20007ffe0ff */
[----:B------:R-:W-:Y:S01]  /*00e0*/  IMAD R117, R249, 0x21, RZ ;  /* 0x00000021f9757824 */ /* 0x000fe200078e02ff */
[----:B------:R-:W-:Y:S01]  /*00f0*/  LEA.HI R3, R3, R0, RZ, 0x7 ;  /* 0x0000000003037211 */ /* 0x000fe200078f38ff */
[----:B------:R-:W-:-:S02]  /*0100*/  IMAD R125, R249, 0x25, RZ ;  /* 0x00000025f97d7824 */ /* 0x000fc400078e02ff */
[C---:B------:R-:W-:Y:S01]  /*0110*/  IMAD R131, R249.reuse, 0x29, RZ ;  /* 0x00000029f9837824 */ /* 0x040fe200078e02ff */
[----:B------:R-:W-:Y:S01]  /*0120*/  SHF.R.S32.HI R3, RZ, 0x7, R3 ;  /* 0x00000007ff037819 */ /* 0x000fe20000011403 */
[C---:B------:R-:W-:Y:S02]  /*0130*/  IMAD R137, R249.reuse, 0x2d, RZ ;  /* 0x0000002df9897824 */ /* 0x040fe400078e02ff */
[----:B------:R-:W-:Y:S02]  /*0140*/  IMAD R142, R249, 0x31, RZ ;  /* 0x00000031f98e7824 */ /* 0x000fe400078e02ff */
[----:B------:R-:W-:Y:S01]  /*0150*/  IMAD.SHL.U32 R4, R3, 0x8, RZ ;  /* 0x0000000803047824 */ /* 0x000fe200078e00ff */
[----:B-1----:R-:W-:Y:S01]  /*0160*/  IABS R8, R5 ;  /* 0x0000000500087213 */ /* 0x002fe20000000000 */
[----:B------:R-:W-:-:S03]  /*0170*/  IMAD R146, R249, 0x35, RZ ;  /* 0x00000035f9927824 */ /* 0x000fc600078e02ff */
[-C--:B------:R-:W-:Y:S01]  /*0180*/  IABS R7, R4.reuse ;  /* 0x0000000400077213 */ /* 0x080fe20000000000 */
[C---:B------:R-:W-:Y:S01]  /*0190*/  IMAD R150, R249.reuse, 0x39, RZ ;  /* 0x00000039f9967824 */ /* 0x040fe200078e02ff */
[----:B------:R-:W-:Y:S01]  /*01a0*/  IABS R10, R4 ;  /* 0x00000004000a7213 */ /* 0x000fe20000000000 */
[----:B------:R-:W-:Y:S01]  /*01b0*/  IMAD R154, R249, 0x3d, RZ ;  /* 0x0000003df99a7824 */ /* 0x000fe200078e02ff */
[----:B------:R-:W1:Y:S01]  /*01c0*/  I2F.RP R0, R7 ;  /* 0x0000000700007306 */ /* 0x000e620000209400 */
[----:B--2---:R-:W-:Y:S01]  /*01d0*/  LOP3.LUT R104, R229, 0x7f, RZ, 0xc0, !PT ;  /* 0x0000007fe5687812 */ /* 0x004fe200078ec0ff */
[C---:B------:R-:W-:Y:S02]  /*01e0*/  IMAD R250, R249.reuse, 0x1a, RZ ;  /* 0x0000001af9fa7824 */ /* 0x040fe400078e02ff */
[----:B------:R-:W-:Y:S02]  /*01f0*/  IMAD R186, R249, 0x1e, RZ ;  /* 0x0000001ef9ba7824 */ /* 0x000fe400078e02ff */
[----:B------:R-:W-:-:S02]  /*0200*/  IMAD.SHL.U32 R225, R104, 0x4, RZ ;  /* 0x0000000468e17824 */ /* 0x000fc400078e00ff */
[C---:B------:R-:W-:Y:S02]  /*0210*/  IMAD R194, R249.reuse, 0x22, RZ ;  /* 0x00000022f9c27824 */ /* 0x040fe400078e02ff */
[C---:B------:R-:W-:Y:S02]  /*0220*/  IMAD R202, R249.reuse, 0x26, RZ ;  /* 0x00000026f9ca7824 */ /* 0x040fe400078e02ff */
[C---:B------:R-:W-:Y:S02]  /*0230*/  IMAD R210, R249.reuse, 0x2a, RZ ;  /* 0x0000002af9d27824 */ /* 0x040fe400078e02ff */
[C---:B------:R-:W-:Y:S01]  /*0240*/  IMAD R218, R249.reuse, 0x2e, RZ ;  /* 0x0000002ef9da7824 */ /* 0x040fe200078e02ff */
[----:B-1----:R-:W1:Y:S01]  /*0250*/  MUFU.RCP R0, R0 ;  /* 0x0000000000007308 */ /* 0x002e620000001000 */
[C---:B------:R-:W-:Y:S02]  /*0260*/  IMAD R118, R249.reuse, 0x3e, RZ ;  /* 0x0000003ef9767824 */ /* 0x040fe400078e02ff */
[----:B------:R-:W-:-:S02]  /*0270*/  IMAD R244, R249, 0x1b, RZ ;  /* 0x0000001bf9f47824 */ /* 0x000fc400078e02ff */
[C---:B------:R-:W-:Y:S02]  /*0280*/  IMAD R226, R249.reuse, 0x1f, RZ ;  /* 0x0000001ff9e27824 */ /* 0x040fe400078e02ff */
[----:B------:R-:W-:Y:S01]  /*0290*/  IMAD R242, R249, 0x2f, RZ ;  /* 0x0000002ff9f27824 */ /* 0x000fe200078e02ff */
[----:B-1----:R-:W-:Y:S01]  /*02a0*/  IADD3 R2, R0, 0xffffffe, RZ ;  /* 0x0ffffffe00027810 */ /* 0x002fe20007ffe0ff */
[----:B------:R-:W-:-:S03]  /*02b0*/  IMAD.MOV R0, RZ, RZ, -R10 ;  /* 0x000000ffff007224 */ /* 0x000fc600078e0a0a */
[----:B------:R1:W2:Y:S02]  /*02c0*/  F2I.FTZ.U32.TRUNC.NTZ R3, R2 ;  /* 0x0000000200037305 */ /* 0x0002a4000021f000 */
[----:B-1----:R-:W-:Y:S01]  /*02d0*/  MOV R2, RZ ;  /* 0x000000ff00027202 */ /* 0x002fe20000000f00 */
[----:B--2---:R-:W-:-:S04]  /*02e0*/  IMAD.MOV R6, RZ, RZ, -R3 ;  /* 0x000000ffff067224 */ /* 0x004fc800078e0a03 */
[----:B------:R-:W-:Y:S02]  /*02f0*/  IMAD R9, R6, R7, RZ ;  /* 0x0000000706097224 */ /* 0x000fe400078e02ff */
[----:B------:R-:W-:Y:S02]  /*0300*/  IMAD.MOV.U32 R6, RZ, RZ, R8 ;  /* 0x000000ffff067224 */ /* 0x000fe400078e0008 */
[----:B------:R-:W-:-:S06]  /*0310*/  IMAD.HI.U32 R3, R3, R9, R2 ;  /* 0x0000000903037227 */ /* 0x000fcc00078e0002 */
[----:B------:R-:W-:-:S04]  /*0320*/  IMAD.HI.U32 R3, R3, R6, RZ ;  /* 0x0000000603037227 */ /* 0x000fc800078e00ff */
[----:B------:R-:W-:-:S05]  /*0330*/  IMAD R0, R3, R0, R6 ;  /* 0x0000000003007224 */ /* 0x000fca00078e0206 */
[----:B------:R-:W-:-:S13]  /*0340*/  ISETP.GT.U32.AND P1, PT, R7, R0, PT ;  /* 0x000000000700720c */ /* 0x000fda0003f24070 */
[----:B------:R-:W-:Y:S01]  /*0350*/  @!P1 IMAD.IADD R0, R0, 0x1, -R7 ;  /* 0x0000000100009824 */ /* 0x000fe200078e0a07 */
[----:B------:R-:W-:Y:S02]  /*0360*/  @!P1 IADD3 R3, R3, 0x1, RZ ;  /* 0x0000000103039810 */ /* 0x000fe40007ffe0ff */
[----:B------:R-:W-:Y:S02]  /*0370*/  ISETP.NE.AND P1, PT, R4, RZ, PT ;  /* 0x000000ff0400720c */ /* 0x000fe40003f25270 */
[----:B------:R-:W-:Y:S02]  /*0380*/  ISETP.GE.U32.AND P0, PT, R0, R7, PT ;  /* 0x000000070000720c */ /* 0x000fe40003f06070 */
[----:B------:R-:W-:-:S04]  /*0390*/  LOP3.LUT R0, R5, R4, RZ, 0x3c, !PT ;  /* 0x0000000405007212 */ /* 0x000fc800078e3cff */
[----:B------:R-:W-:Y:S01]  /*03a0*/  ISETP.GE.AND P2, PT, R0, RZ, PT ;  /* 0x000000ff0000720c */ /* 0x000fe20003f46270 */
[----:B------:R-:W-:-:S05]  /*03b0*/  IMAD.MOV.U32 R0, RZ, RZ, c[0x0][0x178] ;  /* 0x00005e00ff007624 */ /* 0x000fca00078e00ff */
[----:B------:R-:W-:Y:S02]  /*03c0*/  IADD3 R0, R0, 0xff, RZ ;  /* 0x000000ff00007810 */ /* 0x000fe40007ffe0ff */
[----:B------:R-:W-:-:S05]  /*03d0*/  @P0 IADD3 R3, R3, 0x1, RZ ;  /* 0x0000000103030810 */ /* 0x000fca0007ffe0ff */
[----:B------:R-:W-:Y:S01]  /*03e0*/  IMAD.MOV.U32 R2, RZ, RZ, R3 ;  /* 0x000000ffff027224 */ /* 0x000fe200078e0003 */
[----:B------:R-:W-:-:S03]  /*03f0*/  SHF.R.S32.HI R3, RZ, 0x1f, R0 ;  /* 0x0000001fff037819 */ /* 0x000fc60000011400 */
[----:B------:R-:W-:Y:S01]  /*0400*/  @!P2 IMAD.MOV R2, RZ, RZ, -R2 ;  /* 0x000000ffff02a224 */ /* 0x000fe200078e0a02 */
[----:B------:R-:W-:Y:S02]  /*0410*/  @!P1 LOP3.LUT R2, RZ, R4, RZ, 0x33, !PT ;  /* 0x00000004ff029212 */ /* 0x000fe400078e33ff */
[----:B------:R-:W-:Y:S02]  /*0420*/  LEA.HI R3, R3, R0, RZ, 0x8 ;  /* 0x0000000003037211 */ /* 0x000fe400078f40ff */
[----:B------:R-:W-:Y:S01]  /*0430*/  SHF.L.U32 R14, R2, 0x3, RZ ;  /* 0x00000003020e7819 */ /* 0x000fe200000006ff */
[----:B------:R-:W-:-:S03]  /*0440*/  IMAD.MOV R2, RZ, RZ, -R2 ;  /* 0x000000ffff027224 */ /* 0x000fc600078e0a02 */
[----:B------:R-:W-:Y:S01]  /*0450*/  LEA.HI.SX32 R3, R3, -R14, 0x18 ;  /* 0x8000000e03037211 */ /* 0x000fe200078fc2ff */
[----:B------:R-:W-:Y:S02]  /*0460*/  IMAD R12, R4, R2, R5 ;  /* 0x00000002040c7224 */ /* 0x000fe400078e0205 */
[----:B------:R-:W-:Y:S01]  /*0470*/  IMAD.MOV.U32 R2, RZ, RZ, RZ ;  /* 0x000000ffff027224 */ /* 0x000fe200078e00ff */
[----:B------:R-:W-:Y:S02]  /*0480*/  IMNMX R13, R3, 0x8, PT ;  /* 0x00000008030d7817 */ /* 0x000fe40003800200 */
[----:B------:R-:W-:Y:S02]  /*0490*/  IABS R4, R12 ;  /* 0x0000000c00047213 */ /* 0x000fe40000000000 */
[----:B------:R-:W-:-:S04]  /*04a0*/  IABS R7, R13 ;  /* 0x0000000d00077213 */ /* 0x000fc80000000000 */
[----:B------:R-:W1:Y:S08]  /*04b0*/  I2F.RP R0, R7 ;  /* 0x0000000700007306 */ /* 0x000e700000209400 */
[----:B-1----:R-:W1:Y:S02]  /*04c0*/  MUFU.RCP R0, R0 ;  /* 0x0000000000007308 */ /* 0x002e640000001000 */
[----:B-1----:R-:W-:-:S02]  /*04d0*/  IADD3 R3, R0, 0xffffffe, RZ ;  /* 0x0ffffffe00037810 */ /* 0x002fc40007ffe0ff */
[----:B------:R-:W-:-:S04]  /*04e0*/  IABS R0, c[0x0][0x17c] ;  /* 0x00005f0000007a13 */ /* 0x000fc80000000000 */
[----:B------:R-:W1:Y:S02]  /*04f0*/  F2I.FTZ.U32.TRUNC.NTZ R3, R3 ;  /* 0x0000000300037305 */ /* 0x000e64000021f000 */
[----:B-1----:R-:W-:-:S04]  /*0500*/  IMAD.MOV R6, RZ, RZ, -R3 ;  /* 0x000000ffff067224 */ /* 0x002fc800078e0a03 */
[----:B------:R-:W-:Y:S01]  /*0510*/  IMAD R5, R6, R7, RZ ;  /* 0x0000000706057224 */ /* 0x000fe200078e02ff */
[----:B------:R-:W-:-:S03]  /*0520*/  IABS R6, R13 ;  /* 0x0000000d00067213 */ /* 0x000fc60000000000 */
[----:B------:R-:W-:Y:S02]  /*0530*/  IMAD.HI.U32 R2, R3, R5, R2 ;  /* 0x0000000503027227 */ /* 0x000fe400078e0002 */
[----:B------:R-:W1:Y:S02]  /*0540*/  I2F.RP R5, R0 ;  /* 0x0000000000057306 */ /* 0x000e640000209400 */
[----:B------:R-:W-:Y:S02]  /*0550*/  IMAD.MOV R6, RZ, RZ, -R6 ;  /* 0x000000ffff067224 */ /* 0x000fe400078e0a06 */
[----:B------:R-:W-:Y:S01]  /*0560*/  IMAD.HI.U32 R3, R2, R4, RZ ;  /* 0x0000000402037227 */ /* 0x000fe200078e00ff */
[----:B------:R-:W-:-:S03]  /*0570*/  IABS R2, c[0x0][0x178] ;  /* 0x00005e0000027a13 */ /* 0x000fc60000000000 */
[----:B------:R-:W-:Y:S01]  /*0580*/  IMAD R4, R3, R6, R4 ;  /* 0x0000000603047224 */ /* 0x000fe200078e0204 */
[----:B------:R-:W-:-:S04]  /*0590*/  SHF.R.U32.HI R6, RZ, 0x6, R229 ;  /* 0x00000006ff067819 */ /* 0x000fc800000116e5 */
[----:B------:R-:W-:Y:S02]  /*05a0*/  ISETP.GT.U32.AND P1, PT, R7, R4, PT ;  /* 0x000000040700720c */ /* 0x000fe40003f24070 */
[----:B------:R-:W-:Y:S01]  /*05b0*/  SGXT.U32 R6, R6, 0x1 ;  /* 0x000000010606781a */ /* 0x000fe20000000000 */
[----:B-1----:R-:W1:Y:S10]  /*05c0*/  MUFU.RCP R5, R5 ;  /* 0x0000000500057308 */ /* 0x002e740000001000 */
[----:B------:R-:W-:Y:S01]  /*05d0*/  @!P1 IMAD.IADD R4, R4, 0x1, -R7 ;  /* 0x0000000104049824 */ /* 0x000fe200078e0a07 */
[----:B------:R-:W-:-:S02]  /*05e0*/  @!P1 IADD3 R3, R3, 0x1, RZ ;  /* 0x0000000103039810 */ /* 0x000fc40007ffe0ff */
[----:B------:R-:W-:Y:S02]  /*05f0*/  ISETP.NE.AND P1, PT, R13, RZ, PT ;  /* 0x000000ff0d00720c */ /* 0x000fe40003f25270 */
[----:B------:R-:W-:Y:S02]  /*0600*/  ISETP.GE.U32.AND P0, PT, R4, R7, PT ;  /* 0x000000070400720c */ /* 0x000fe40003f06070 */
[----:B------:R-:W-:Y:S01]  /*0610*/  LOP3.LUT R4, R12, R13, RZ, 0x3c, !PT ;  /* 0x0000000d0c047212 */ /* 0x000fe200078e3cff */
[----:B------:R-:W2:Y:S01]  /*0620*/  I2F.RP R7, R2 ;  /* 0x0000000200077306 */ /* 0x000ea20000209400 */
[----:B-1----:R-:W-:Y:S02]  /*0630*/  IADD3 R8, R5, 0xffffffe, RZ ;  /* 0x0ffffffe05087810 */ /* 0x002fe40007ffe0ff */
[----:B------:R-:W-:Y:S01]  /*0640*/  ISETP.GE.AND P2, PT, R4, RZ, PT ;  /* 0x000000ff0400720c */ /* 0x000fe20003f46270 */
[----:B------:R-:W-:-:S04]  /*0650*/  IMAD.MOV.U32 R4, RZ, RZ, RZ ;  /* 0x000000ffff047224 */ /* 0x000fc800078e00ff */
[----:B------:R-:W1:Y:S02]  /*0660*/  F2I.FTZ.U32.TRUNC.NTZ R5, R8 ;  /* 0x0000000800057305 */ /* 0x000e64000021f000 */
[----:B------:R-:W-:-:S04]  /*0670*/  @P0 IADD3 R3, R3, 0x1, RZ ;  /* 0x0000000103030810 */ /* 0x000fc80007ffe0ff */
[----:B------:R-:W-:Y:S02]  /*0680*/  MOV R10, R3 ;  /* 0x00000003000a7202 */ /* 0x000fe40000000f00 */
[----:B--2---:R-:W2:Y:S03]  /*0690*/  MUFU.RCP R7, R7 ;  /* 0x0000000700077308 */ /* 0x004ea60000001000 */
[----:B------:R-:W-:Y:S01]  /*06a0*/  @!P2 IMAD.MOV R10, RZ, RZ, -R10 ;  /* 0x000000ffff0aa224 */ /* 0x000fe200078e0a0a */
[----:B------:R-:W-:Y:S01]  /*06b0*/  @!P1 LOP3.LUT R10, RZ, R13, RZ, 0x33, !PT ;  /* 0x0000000dff0a9212 */ /* 0x000fe200078e33ff */
[----:B-1----:R-:W-:-:S04]  /*06c0*/  IMAD.MOV R3, RZ, RZ, -R5 ;  /* 0x000000ffff037224 */ /* 0x002fc800078e0a05 */
[----:B------:R-:W-:Y:S02]  /*06d0*/  IMAD.SHL.U32 R11, R10, 0x80, RZ ;  /* 0x000000800a0b7824 */ /* 0x000fe400078e00ff */
[----:B------:R-:W-:Y:S02]  /*06e0*/  IMAD R3, R3, R0, RZ ;  /* 0x0000000003037224 */ /* 0x000fe400078e02ff */
[----:B------:R-:W-:Y:S01]  /*06f0*/  IMAD.MOV R10, RZ, RZ, -R10 ;  /* 0x000000ffff0a7224 */ /* 0x000fe200078e0a0a */
[----:B------:R-:W-:Y:S01]  /*0700*/  LOP3.LUT R6, R11, R6, RZ, 0xfc, !PT ;  /* 0x000000060b067212 */ /* 0x000fe200078efcff */
[----:B------:R1:W-:Y:S01]  /*0710*/  STL [R1+0x2f0], R11 ;  /* 0x0002f00b01007387 */ /* 0x0003e20000100800 */
[----:B--2---:R-:W-:Y:S01]  /*0720*/  IADD3 R8, R7, 0xffffffe, RZ ;  /* 0x0ffffffe07087810 */ /* 0x004fe20007ffe0ff */
[----:B------:R-:W-:Y:S01]  /*0730*/  IMAD.HI.U32 R5, R5, R3, R4 ;  /* 0x0000000305057227 */ /* 0x000fe200078e0004 */
[C---:B------:R-:W-:Y:S02]  /*0740*/  LOP3.LUT R15, R6.reuse, 0x7e, RZ, 0xfc, !PT ;  /* 0x0000007e060f7812 */ /* 0x040fe400078efcff */
[----:B------:R-:W2:Y:S01]  /*0750*/  F2I.FTZ.U32.TRUNC.NTZ R9, R8 ;  /* 0x0000000800097305 */ /* 0x000ea2000021f000 */
[----:B------:R-:W-:Y:S01]  /*0760*/  IABS R7, R6 ;  /* 0x0000000600077213 */ /* 0x000fe20000000000 */
[----:B------:R-:W-:Y:S01]  /*0770*/  IMAD R10, R13, R10, R12 ;  /* 0x0000000a0d0a7224 */ /* 0x000fe200078e020c */
[----:B------:R-:W-:-:S02]  /*0780*/  LOP3.LUT R16, R6, 0x2, RZ, 0xfc, !PT ;  /* 0x0000000206107812 */ /* 0x000fc400078efcff */
[----:B-1----:R-:W-:Y:S01]  /*0790*/  IABS R11, R15 ;  /* 0x0000000f000b7213 */ /* 0x002fe20000000000 */
[----:B------:R-:W-:Y:S01]  /*07a0*/  IMAD.HI.U32 R3, R5, R7, RZ ;  /* 0x0000000705037227 */ /* 0x000fe200078e00ff */
[C---:B------:R-:W-:Y:S02]  /*07b0*/  LOP3.LUT R18, R6.reuse, 0x4, RZ, 0xfc, !PT ;  /* 0x0000000406127812 */ /* 0x040fe400078efcff */
[----:B------:R-:W-:Y:S01]  /*07c0*/  ISETP.GE.AND P3, PT, R15, RZ, PT ;  /* 0x000000ff0f00720c */ /* 0x000fe20003f66270 */
[----:B------:R-:W-:Y:S01]  /*07d0*/  IMAD.HI.U32 R4, R5, R11, RZ ;  /* 0x0000000b05047227 */ /* 0x000fe200078e00ff */
[----:B------:R-:W-:Y:S02]  /*07e0*/  IABS R13, R18 ;  /* 0x00000012000d7213 */ /* 0x000fe40000000000 */
[----:B------:R-:W-:Y:S01]  /*07f0*/  ISETP.GE.AND P6, PT, R6, RZ, PT ;  /* 0x000000ff0600720c */ /* 0x000fe20003fc6270 */
[----:B------:R-:W-:Y:S01]  /*0800*/  IMAD.MOV R4, RZ, RZ, -R4 ;  /* 0x000000ffff047224 */ /* 0x000fe200078e0a04 */
[----:B------:R-:W-:Y:S01]  /*0810*/  ISETP.GE.AND P2, PT, R16, RZ, PT ;  /* 0x000000ff1000720c */ /* 0x000fe20003f46270 */
[----:B------:R-:W-:Y:S01]  /*0820*/  IMAD.MOV R3, RZ, RZ, -R3 ;  /* 0x000000ffff037224 */ /* 0x000fe200078e0a03 */
[----:B--2---:R-:W-:Y:S01]  /*0830*/  IADD3 R17, RZ, -R9, RZ ;  /* 0x80000009ff117210 */ /* 0x004fe20007ffe0ff */
[----:B------:R-:W-:Y:S01]  /*0840*/  IMAD R11, R0, R4, R11 ;  /* 0x00000004000b7224 */ /* 0x000fe200078e020b */
[----:B------:R-:W-:Y:S01]  /*0850*/  LOP3.LUT R21, R6, 0xe, RZ, 0xfc, !PT ;  /* 0x0000000e06157812 */ /* 0x000fe200078efcff */
[C---:B------:R-:W-:Y:S01]  /*0860*/  IMAD R4, R0.reuse, R3, R7 ;  /* 0x0000000300047224 */ /* 0x040fe200078e0207 */
[----:B------:R-:W-:Y:S01]  /*0870*/  IABS R7, R16 ;  /* 0x0000001000077213 */ /* 0x000fe20000000000 */
[----:B------:R-:W-:Y:S01]  /*0880*/  IMAD R3, R17, R2, RZ ;  /* 0x0000000211037224 */ /* 0x000fe200078e02ff */
[C---:B------:R-:W-:Y:S01]  /*0890*/  ISETP.GT.U32.AND P1, PT, R0.reuse, R11, PT ;  /* 0x0000000b0000720c */ /* 0x040fe20003f24070 */
[----:B------:R-:W-:Y:S01]  /*08a0*/  IMAD.MOV.U32 R8, RZ, RZ, RZ ;  /* 0x000000ffff087224 */ /* 0x000fe200078e00ff */
[----:B------:R-:W-:Y:S01]  /*08b0*/  ISETP.GT.U32.AND P0, PT, R0, R4, PT ;  /* 0x000000040000720c */ /* 0x000fe20003f04070 */
[----:B------:R-:W-:Y:S01]  /*08c0*/  IMAD.MOV.U32 R12, RZ, RZ, R7 ;  /* 0x000000ffff0c7224 */ /* 0x000fe200078e0007 */
[C---:B------:R-:W-:Y:S01]  /*08d0*/  LOP3.LUT R17, R6.reuse, 0xa, RZ, 0xfc, !PT ;  /* 0x0000000a06117812 */ /* 0x040fe200078efcff */
[----:B------:R-:W-:Y:S01]  /*08e0*/  IMAD.HI.U32 R8, R9, R3, R8 ;  /* 0x0000000309087227 */ /* 0x000fe200078e0008 */
[----:B------:R-:W-:-:S02]  /*08f0*/  LOP3.LUT R22, R6, 0x10, RZ, 0xfc, !PT ;  /* 0x0000001006167812 */ /* 0x000fc400078efcff */
[----:B------:R-:W-:Y:S01]  /*0900*/  IABS R16, R17 ;  /* 0x0000001100107213 */ /* 0x000fe20000000000 */
[C---:B------:R-:W-:Y:S01]  /*0910*/  IMAD.HI.U32 R3, R5.reuse, R12, RZ ;  /* 0x0000000c05037227 */ /* 0x040fe200078e00ff */
[----:B------:R-:W-:Y:S02]  /*0920*/  IABS R19, R22 ;  /* 0x0000001600137213 */ /* 0x000fe40000000000 */
[----:B------:R-:W-:Y:S01]  /*0930*/  LOP3.LUT R23, R6, 0x12, RZ, 0xfc, !PT ;  /* 0x0000001206177812 */ /* 0x000fe200078efcff */
[----:B------:R-:W-:Y:S01]  /*0940*/  IMAD.HI.U32 R7, R5, R13, RZ ;  /* 0x0000000d05077227 */ /* 0x000fe200078e00ff */
[----:B------:R-:W-:Y:S02]  /*0950*/  @!P1 IADD3 R11, R11, -R0, RZ ;  /* 0x800000000b0b9210 */ /* 0x000fe40007ffe0ff */
[----:B------:R-:W-:Y:S01]  /*0960*/  IABS R20, R23 ;  /* 0x0000001700147213 */ /* 0x000fe20000000000 */
[----:B------:R-:W-:Y:S01]  /*0970*/  IMAD.MOV R3, RZ, RZ, -R3 ;  /* 0x000000ffff037224 */ /* 0x000fe200078e0a03 */
[----:B------:R-:W-:Y:S01]  /*0980*/  ISETP.GT.U32.AND P1, PT, R0, R11, PT ;  /* 0x0000000b0000720c */ /* 0x000fe20003f24070 */
[----:B------:R-:W-:Y:S01]  /*0990*/  IMAD.MOV R9, RZ, RZ, -R7 ;  /* 0x000000ffff097224 */ /* 0x000fe200078e0a07 */
[----:B------:R-:W-:Y:S01]  /*09a0*/  LOP3.LUT R27, R6, 0x1a, RZ, 0xfc, !PT ;  /* 0x0000001a061b7812 */ /* 0x000fe200078efcff */
[----:B------:R-:W-:Y:S01]  /*09b0*/  IMAD R7, R0, R3, R12 ;  /* 0x0000000300077224 */ /* 0x000fe200078e020c */
[----:B------:R-:W-:Y:S01]  /*09c0*/  LOP3.LUT R3, R6, 0x6, RZ, 0xfc, !PT ;  /* 0x0000000606037812 */ /* 0x000fe200078efcff */
[----:B------:R-:W-:Y:S01]  /*09d0*/  @!P0 IMAD.IADD R4, R4, 0x1, -R0 ;  /* 0x0000000104048824 */ /* 0x000fe200078e0a00 */
[----:B------:R-:W-:Y:S01]  /*09e0*/  LOP3.LUT R12, R6, 0x8, RZ, 0xfc, !PT ;  /* 0x00000008060c7812 */ /* 0x000fe200078efcff */
[----:B------:R-:W-:Y:S01]  /*09f0*/  IMAD.IADD R10, R14, 0x1, R10 ;  /* 0x000000010e0a7824 */ /* 0x000fe200078e020a */
[C---:B------:R-:W-:Y:S01]  /*0a00*/  ISETP.GT.U32.AND P5, PT, R0.reuse, R7, PT ;  /* 0x000000070000720c */ /* 0x040fe20003fa4070 */
[C---:B------:R-:W-:Y:S01]  /*0a10*/  IMAD R9, R0.reuse, R9, R13 ;  /* 0x0000000900097224 */ /* 0x040fe200078e020d */
[----:B------:R-:W-:Y:S01]  /*0a20*/  ISETP.GT.U32.AND P4, PT, R0, R4, PT ;  /* 0x000000040000720c */ /* 0x000fe20003f84070 */
[----:B------:R-:W-:Y:S01]  /*0a30*/  IMAD.HI.U32 R13, R5, R16, RZ ;  /* 0x00000010050d7227 */ /* 0x000fe200078e00ff */
[----:B------:R-:W-:-:S02]  /*0a40*/  IABS R14, R3 ;  /* 0x00000003000e7213 */ /* 0x000fc40000000000 */
[----:B------:R-:W-:Y:S01]  /*0a50*/  IABS R15, R12 ;  /* 0x0000000c000f7213 */ /* 0x000fe20000000000 */
[----:B------:R-:W-:Y:S01]  /*0a60*/  @!P1 IMAD.IADD R11, R11, 0x1, -R0 ;  /* 0x000000010b0b9824 */ /* 0x000fe200078e0a00 */
[----:B------:R-:W-:Y:S01]  /*0a70*/  ISETP.GE.AND P1, PT, R3, RZ, PT ;  /* 0x000000ff0300720c */ /* 0x000fe20003f26270 */
[----:B------:R-:W-:Y:S01]  /*0a80*/  IMAD.MOV R13, RZ, RZ, -R13 ;  /* 0x000000ffff0d7224 */ /* 0x000fe200078e0a0d */
[----:B------:R-:W-:Y:S01]  /*0a90*/  ISETP.GE.AND P0, PT, R18, RZ, PT ;  /* 0x000000ff1200720c */ /* 0x000fe20003f06270 */
[----:B------:R-:W-:Y:S01]  /*0aa0*/  IMAD R64, R10, 0x100, R104 ;  /* 0x000001000a407824 */ /* 0x000fe200078e0268 */
[----:B------:R-:W-:Y:S01]  /*0ab0*/  MOV R3, R11 ;  /* 0x0000000b00037202 */ /* 0x000fe20000000f00 */
[--C-:B------:R-:W-:Y:S01]  /*0ac0*/  @!P5 IMAD.IADD R7, R7, 0x1, -R0.reuse ;  /* 0x000000010707d824 */ /* 0x100fe200078e0a00 */
[----:B------:R-:W-:Y:S01]  /*0ad0*/  ISETP.GE.AND P5, PT, R12, RZ, PT ;  /* 0x000000ff0c00720c */ /* 0x000fe20003fa6270 */
[----:B------:R-:W-:Y:S01]  /*0ae0*/  @!P4 IMAD.IADD R4, R4, 0x1, -R0 ;  /* 0x000000010404c824 */ /* 0x000fe200078e0a00 */
[C---:B------:R-:W-:Y:S01]  /*0af0*/  ISETP.GT.U32.AND P4, PT, R0.reuse, R9, PT ;  /* 0x000000090000720c */ /* 0x040fe20003f84070 */
[----:B------:R-:W-:Y:S01]  /*0b00*/  @!P3 IMAD.MOV R3, RZ, RZ, -R3 ;  /* 0x000000ffff03b224 */ /* 0x000fe200078e0a03 */
[----:B------:R-:W-:Y:S01]  /*0b10*/  ISETP.GT.U32.AND P3, PT, R0, R7, PT ;  /* 0x000000070000720c */ /* 0x000fe20003f64070 */
[----:B------:R-:W-:Y:S01]  /*0b20*/  IMAD.HI.U32 R11, R5, R14, RZ ;  /* 0x0000000e050b7227 */ /* 0x000fe200078e00ff */
[----:B------:R-:W-:Y:S01]  /*0b30*/  @!P6 IADD3 R4, -R4, RZ, RZ ;  /* 0x000000ff0404e210 */ /* 0x000fe20007ffe1ff */
[----:B------:R-:W-:Y:S01]  /*0b40*/  STL [R1+0x2f8], R64 ;  /* 0x0002f84001007387 */ /* 0x000fe20000100800 */
[----:B------:R-:W-:Y:S01]  /*0b50*/  ISETP.GE.AND P6, PT, R17, RZ, PT ;  /* 0x000000ff1100720c */ /* 0x000fe20003fc6270 */
[----:B------:R-:W-:Y:S01]  /*0b60*/  IMAD.MOV R11, RZ, RZ, -R11 ;  /* 0x000000ffff0b7224 */ /* 0x000fe200078e0a0b */
[----:B------:R-:W-:Y:S01]  /*0b70*/  LOP3.LUT R17, R6, 0xc, RZ, 0xfc, !PT ;  /* 0x0000000c06117812 */ /* 0x000fe200078efcff */
[----:B------:R-:W-:Y:S01]  /*0b80*/  IMAD.HI.U32 R12, R5, R15, RZ ;  /* 0x0000000f050c7227 */ /* 0x000fe200078e00ff */
[----:B------:R-:W-:-:S02]  /*0b90*/  IABS R18, R21 ;  /* 0x0000001500127213 */ /* 0x000fc40000000000 */
[----:B------:R-:W-:Y:S01]  /*0ba0*/  IABS R24, R27 ;  /* 0x0000001b00187213 */ /* 0x000fe20000000000 */
[----:B------:R-:W-:Y:S01]  /*0bb0*/  IMAD R11, R0, R11, R14 ;  /* 0x0000000b000b7224 */ /* 0x000fe200078e020e */
[C---:B------:R-:W-:Y:S01]  /*0bc0*/  LOP3.LUT R26, R6.reuse, 0x18, RZ, 0xfc, !PT ;  /* 0x00000018061a7812 */ /* 0x040fe200078efcff */
[--C-:B------:R-:W-:Y:S01]  /*0bd0*/  @!P4 IMAD.IADD R9, R9, 0x1, -R0.reuse ;  /* 0x000000010909c824 */ /* 0x100fe200078e0a00 */
[----:B------:R-:W-:Y:S01]  /*0be0*/  LOP3.LUT R28, R6, 0x1c, RZ, 0xfc, !PT ;  /* 0x0000001c061c7812 */ /* 0x000fe200078efcff */
[----:B------:R-:W-:Y:S01]  /*0bf0*/  @!P3 IMAD.IADD R7, R7, 0x1, -R0 ;  /* 0x000000010707b824 */ /* 0x000fe200078e0a00 */
[C---:B------:R-:W-:Y:S01]  /*0c00*/  ISETP.GT.U32.AND P3, PT, R0.reuse, R11, PT ;  /* 0x0000000b0000720c */ /* 0x040fe20003f64070 */
[----:B------:R-:W-:Y:S01]  /*0c10*/  IMAD.MOV R12, RZ, RZ, -R12 ;  /* 0x000000ffff0c7224 */ /* 0x000fe200078e0a0c */
[C---:B------:R-:W-:Y:S01]  /*0c20*/  ISETP.GT.U32.AND P4, PT, R0.reuse, R9, PT ;  /* 0x000000090000720c */ /* 0x040fe20003f84070 */
[C---:B------:R-:W-:Y:S01]  /*0c30*/  IMAD R13, R0.reuse, R13, R16 ;  /* 0x0000000d000d7224 */ /* 0x040fe200078e0210 */
[----:B------:R-:W-:Y:S01]  /*0c40*/  IABS R25, R28 ;  /* 0x0000001c00197213 */ /* 0x000fe20000000000 */
[C---:B------:R-:W-:Y:S01]  /*0c50*/  IMAD R12, R0.reuse, R12, R15 ;  /* 0x0000000c000c7224 */ /* 0x040fe200078e020f */
[----:B------:R-:W-:Y:S01]  /*0c60*/  IABS R15, R17 ;  /* 0x00000011000f7213 */ /* 0x000fe20000000000 */
[----:B------:R-:W-:Y:S01]  /*0c70*/  @!P2 IMAD.MOV R7, RZ, RZ, -R7 ;  /* 0x000000ffff07a224 */ /* 0x000fe200078e0a07 */
[----:B------:R-:W-:Y:S01]  /*0c80*/  ISETP.GT.U32.AND P2, PT, R0, R13, PT ;  /* 0x0000000d0000720c */ /* 0x000fe20003f44070 */
[----:B------:R-:W-:Y:S01]  /*0c90*/  IMAD.HI.U32 R16, R5, R19, RZ ;  /* 0x0000001305107227 */ /* 0x000fe200078e00ff */
[----:B------:R-:W-:-:S02]  /*0ca0*/  LOP3.LUT R29, R6, 0x1e, RZ, 0xfc, !PT ;  /* 0x0000001e061d7812 */ /* 0x000fc400078efcff */
[----:B------:R-:W-:Y:S01]  /*0cb0*/  LOP3.LUT R31, R6, 0x20, RZ, 0xfc, !PT ;  /* 0x00000020061f7812 */ /* 0x000fe200078efcff */
[--C-:B------:R-:W-:Y:S01]  /*0cc0*/  @!P3 IMAD.IADD R11, R11, 0x1, -R0.reuse ;  /* 0x000000010b0bb824 */ /* 0x100fe200078e0a00 */
[----:B------:R-:W-:Y:S01]  /*0cd0*/  IADD3 R16, -R16, RZ, RZ ;  /* 0x000000ff10107210 */ /* 0x000fe20007ffe1ff */
[----:B------:R-:W-:Y:S01]  /*0ce0*/  @!P4 IMAD.IADD R9, R9, 0x1, -R0 ;  /* 0x000000010909c824 */ /* 0x000fe200078e0a00 */
[C---:B------:R-:W-:Y:S01]  /*0cf0*/  ISETP.GT.U32.AND P4, PT, R0.reuse, R12, PT ;  /* 0x0000000c0000720c */ /* 0x040fe20003f84070 */
[----:B------:R-:W-:Y:S01]  /*0d00*/  IMAD.HI.U32 R14, R5, R15, RZ ;  /* 0x0000000f050e7227 */ /* 0x000fe200078e00ff */
[----:B------:R-:W-:Y:S02]  /*0d10*/  ISETP.GT.U32.AND P3, PT, R0, R11, PT ;  /* 0x0000000b0000720c */ /* 0x000fe40003f64070 */
[C---:B------:R-:W-:Y:S01]  /*0d20*/  LOP3.LUT R32, R6.reuse, 0x22, RZ, 0xfc, !PT ;  /* 0x0000002206207812 */ /* 0x040fe200078efcff */
[----:B------:R-:W-:Y:S01]  /*0d30*/  IMAD.MOV R14, RZ, RZ, -R14 ;  /* 0x000000ffff0e7224 */ /* 0x000fe200078e0a0e */
[C---:B------:R-:W-:Y:S01]  /*0d40*/  LOP3.LUT R33, R6.reuse, 0x24, RZ, 0xfc, !PT ;  /* 0x0000002406217812 */ /* 0x040fe200078efcff */
[----:B------:R-:W-:Y:S01]  /*0d50*/  @!P2 IMAD.IADD R13, R13, 0x1, -R0 ;  /* 0x000000010d0da824 */ /* 0x000fe200078e0a00 */
[----:B------:R-:W-:Y:S01]  /*0d60*/  LOP3.LUT R34, R6, 0x26, RZ, 0xfc, !PT ;  /* 0x0000002606227812 */ /* 0x000fe200078efcff */
[----:B------:R-:W-:Y:S01]  /*0d70*/  IMAD R14, R0, R14, R15 ;  /* 0x0000000e000e7224 */ /* 0x000fe200078e020f */
[----:B------:R-:W-:Y:S01]  /*0d80*/  LOP3.LUT R37, R6, 0x30, RZ, 0xfc, !PT ;  /* 0x0000003006257812 */ /* 0x000fe200078efcff */
[----:B------:R-:W-:Y:S01]  /*0d90*/  IMAD.HI.U32 R15, R5, R18, RZ ;  /* 0x00000012050f7227 */ /* 0x000fe200078e00ff */
[----:B------:R-:W-:-:S02]  /*0da0*/  ISETP.GT.U32.AND P2, PT, R0, R13, PT ;  /* 0x0000000d0000720c */ /* 0x000fc40003f44070 */
[----:B------:R-:W-:Y:S01]  /*0db0*/  @!P4 IADD3 R12, R12, -R0, RZ ;  /* 0x800000000c0cc210 */ /* 0x000fe20007ffe0ff */
[----:B------:R-:W-:Y:S01]  /*0dc0*/  @!P3 IMAD.IADD R11, R11, 0x1, -R0 ;  /* 0x000000010b0bb824 */ /* 0x000fe200078e0a00 */
[C---:B------:R-:W-:Y:S01]  /*0dd0*/  ISETP.GT.U32.AND P3, PT, R0.reuse, R14, PT ;  /* 0x0000000e0000720c */ /* 0x040fe20003f64070 */
[----:B------:R-:W-:Y:S01]  /*0de0*/  IMAD.MOV R15, RZ, RZ, -R15 ;  /* 0x000000ffff0f7224 */ /* 0x000fe200078e0a0f */
[----:B------:R-:W-:Y:S01]  /*0df0*/  ISETP.GT.U32.AND P4, PT, R0, R12, PT ;  /* 0x0000000c0000720c */ /* 0x000fe20003f84070 */
[----:B------:R-:W-:Y:S01]  /*0e00*/  @!P0 IMAD.MOV R9, RZ, RZ, -R9 ;  /* 0x000000ffff098224 */ /* 0x000fe200078e0a09 */
[----:B------:R-:W-:Y:S01]  /*0e10*/  ISETP.GE.AND P0, PT, R17, RZ, PT ;  /* 0x000000ff1100720c */ /* 0x000fe20003f06270 */
[----:B------:R-:W-:Y:S01]  /*0e20*/  IMAD.HI.U32 R17, R5, R20, RZ ;  /* 0x0000001405117227 */ /* 0x000fe200078e00ff */
[----:B------:R-:W-:Y:S02]  /*0e30*/  IABS R30, R34 ;  /* 0x00000022001e7213 */ /* 0x000fe40000000000 */
[----:B------:R-:W-:Y:S01]  /*0e40*/  LOP3.LUT R40, R6, 0x34, RZ, 0xfc, !PT ;  /* 0x0000003406287812 */ /* 0x000fe200078efcff */
[----:B------:R-:W-:Y:S01]  /*0e50*/  IMAD R15, R0, R15, R18 ;  /* 0x0000000f000f7224 */ /* 0x000fe200078e0212 */
[C---:B------:R-:W-:Y:S01]  /*0e60*/  LOP3.LUT R38, R6.reuse, 0x32, RZ, 0xfc, !PT ;  /* 0x0000003206267812 */ /* 0x040fe200078efcff */
[----:B------:R-:W-:Y:S01]  /*0e70*/  IMAD.MOV R17, RZ, RZ, -R17 ;  /* 0x000000ffff117224 */ /* 0x000fe200078e0a11 */
[----:B------:R-:W-:Y:S01]  /*0e80*/  LOP3.LUT R41, R6, 0x36, RZ, 0xfc, !PT ;  /* 0x0000003606297812 */ /* 0x000fe200078efcff */
[----:B------:R-:W-:Y:S01]  /*0e90*/  IMAD R16, R0, R16, R19 ;  /* 0x0000001000107224 */ /* 0x000fe200078e0213 */
[----:B------:R-:W-:Y:S01]  /*0ea0*/  IABS R36, R38 ;  /* 0x0000002600247213 */ /* 0x000fe20000000000 */
[--C-:B------:R-:W-:Y:S01]  /*0eb0*/  @!P3 IMAD.IADD R14, R14, 0x1, -R0.reuse ;  /* 0x000000010e0eb824 */ /* 0x100fe200078e0a00 */
[----:B------:R-:W-:Y:S01]  /*0ec0*/  ISETP.GT.U32.AND P3, PT, R0, R15, PT ;  /* 0x0000000f0000720c */ /* 0x000fe20003f64070 */
[----:B------:R-:W-:Y:S01]  /*0ed0*/  @!P4 IMAD.IADD R12, R12, 0x1, -R0 ;  /* 0x000000010c0cc824 */ /* 0x000fe200078e0a00 */
[----:B------:R-:W-:Y:S01]  /*0ee0*/  ISETP.GE.AND P4, PT, R21, RZ, PT ;  /* 0x000000ff1500720c */ /* 0x000fe20003f86270 */
[----:B------:R-:W-:Y:S01]  /*0ef0*/  IMAD R17, R0, R17, R20 ;  /* 0x0000001100117224 */ /* 0x000fe200078e0214 */
[----:B------:R-:W-:Y:S01]  /*0f00*/  LOP3.LUT R21, R6, 0x14, RZ, 0xfc, !PT ;  /* 0x0000001406157812 */ /* 0x000fe200078efcff */
[----:B------:R-:W-:Y:S01]  /*0f10*/  @!P2 IMAD.IADD R13, R13, 0x1, -R0 ;  /* 0x000000010d0da824 */ /* 0x000fe200078e0a00 */
[C---:B------:R-:W-:Y:S01]  /*0f20*/  ISETP.GT.U32.AND P2, PT, R0.reuse, R16, PT ;  /* 0x000000100000720c */ /* 0x040fe20003f44070 */
[----:B------:R-:W-:Y:S01]  /*0f30*/  @!P1 IMAD.MOV R11, RZ, RZ, -R11 ;  /* 0x000000ffff0b9224 */ /* 0x000fe200078e0a0b */
[----:B------:R-:W-:Y:S01]  /*0f40*/  IABS R19, R21 ;  /* 0x0000001500137213 */ /* 0x000fe20000000000 */
[----:B------:R-:W-:Y:S01]  /*0f50*/  @!P6 IMAD.MOV R13, RZ, RZ, -R13 ;  /* 0x000000ffff0de224 */ /* 0x000fe200078e0a0d */
[----:B------:R-:W-:Y:S01]  /*0f60*/  ISETP.GT.U32.AND P6, PT, R0, R17, PT ;  /* 0x000000110000720c */ /* 0x000fe20003fc4070 */
[----:B------:R-:W-:Y:S01]  /*0f70*/  IMAD R104, R249, 0x3a, RZ ;  /* 0x0000003af9687824 */ /* 0x000fe200078e02ff */
[----:B------:R-:W-:Y:S01]  /*0f80*/  @!P5 IADD3 R12, -R12, RZ, RZ ;  /* 0x000000ff0c0cd210 */ /* 0x000fe20007ffe1ff */
[----:B------:R-:W-:Y:S01]  /*0f90*/  IMAD.HI.U32 R18, R5, R19, RZ ;  /* 0x0000001305127227 */ /* 0x000fe200078e00ff */
[----:B------:R-:W-:-:S02]  /*0fa0*/  ISETP.GE.AND P5, PT, R22, RZ, PT ;  /* 0x000000ff1600720c */ /* 0x000fc40003fa6270 */
[----:B------:R-:W-:Y:S01]  /*0fb0*/  ISETP.GT.U32.AND P1, PT, R0, R14, PT ;  /* 0x0000000e0000720c */ /* 0x000fe20003f24070 */
[--C-:B------:R-:W-:Y:S01]  /*0fc0*/  @!P3 IMAD.IADD R15, R15, 0x1, -R0.reuse ;  /* 0x000000010f0fb824 */ /* 0x100fe200078e0a00 */
[----:B------:R-:W-:Y:S01]  /*0fd0*/  LOP3.LUT R22, R6, 0x16, RZ, 0xfc, !PT ;  /* 0x0000001606167812 */ /* 0x000fe200078efcff */
[----:B------:R-:W-:Y:S01]  /*0fe0*/  @!P2 IMAD.IADD R16, R16, 0x1, -R0 ;  /* 0x000000011010a824 */ /* 0x000fe200078e0a00 */
[----:B------:R-:W-:Y:S01]  /*0ff0*/  ISETP.GE.AND P3, PT, R21, RZ, PT ;  /* 0x000000ff1500720c */ /* 0x000fe20003f66270 */
[----:B------:R-:W-:Y:S01]  /*1000*/  IMAD.MOV R18, RZ, RZ, -R18 ;  /* 0x000000ffff127224 */ /* 0x000fe200078e0a12 */
[----:B------:R-:W-:Y:S01]  /*1010*/  IABS R20, R22 ;  /* 0x0000001600147213 */ /* 0x000fe20000000000 */
[----:B------:R-:W-:Y:S01]  /*1020*/  IMAD.HI.U32 R21, R5, R24, RZ ;  /* 0x0000001805157227 */ /* 0x000fe200078e00ff */
[C---:B------:R-:W-:Y:S02]  /*1030*/  ISETP.GT.U32.AND P2, PT, R0.reuse, R15, PT ;  /* 0x0000000f0000720c */ /* 0x040fe40003f44070 */
[----:B------:R-:W-:Y:S01]  /*1040*/  @!P6 IADD3 R17, R17, -R0, RZ ;  /* 0x800000001111e210 */ /* 0x000fe20007ffe0ff */
[C---:B------:R-:W-:Y:S01]  /*1050*/  IMAD R18, R0.reuse, R18, R19 ;  /* 0x0000001200127224 */ /* 0x040fe200078e0213 */
[----:B------:R-:W-:Y:S01]  /*1060*/  ISETP.GT.U32.AND P6, PT, R0, R16, PT ;  /* 0x000000100000720c */ /* 0x000fe20003fc4070 */
[----:B------:R-:W-:Y:S01]  /*1070*/  IMAD.HI.U32 R19, R5, R20, RZ ;  /* 0x0000001405137227 */ /* 0x000fe200078e00ff */
[----:B------:R-:W-:-:S02]  /*1080*/  LOP3.LUT R42, R6, 0x38, RZ, 0xfc, !PT ;  /* 0x00000038062a7812 */ /* 0x000fc400078efcff */
[----:B------:R-:W-:Y:S01]  /*1090*/  LOP3.LUT R43, R6, 0x3a, RZ, 0xfc, !PT ;  /* 0x0000003a062b7812 */ /* 0x000fe200078efcff */
[----:B------:R-:W-:Y:S01]  /*10a0*/  @!P1 IMAD.IADD R14, R14, 0x1, -R0 ;  /* 0x000000010e0e9824 */ /* 0x000fe200078e0a00 */
[----:B------:R-:W-:Y:S01]  /*10b0*/  ISETP.GE.AND P1, PT, R23, RZ, PT ;  /* 0x000000ff1700720c */ /* 0x000fe20003f26270 */
[----:B------:R-:W-:Y:S01]  /*10c0*/  IMAD.MOV R19, RZ, RZ, -R19 ;  /* 0x000000ffff137224 */ /* 0x000fe200078e0a13 */
[----:B------:R-:W-:Y:S01]  /*10d0*/  IABS R23, R26 ;  /* 0x0000001a00177213 */ /* 0x000fe20000000000 */
[----:B------:R-:W-:Y:S01]  /*10e0*/  @!P0 IMAD.MOV R14, RZ, RZ, -R14 ;  /* 0x000000ffff0e8224 */ /* 0x000fe200078e0a0e */
[C---:B------:R-:W-:Y:S01]  /*10f0*/  ISETP.GT.U32.AND P0, PT, R0.reuse, R17, PT ;  /* 0x000000110000720c */ /* 0x040fe20003f04070 */
[C---:B------:R-:W-:Y:S01]  /*1100*/  IMAD R19, R0.reuse, R19, R20 ;  /* 0x0000001300137224 */ /* 0x040fe200078e0214 */
[----:B------:R-:W-:Y:S01]  /*1110*/  IABS R39, R43 ;  /* 0x0000002b00277213 */ /* 0x000fe20000000000 */
[--C-:B------:R-:W-:Y:S01]  /*1120*/  @!P2 IMAD.IADD R15, R15, 0x1, -R0.reuse ;  /* 0x000000010f0fa824 */ /* 0x100fe200078e0a00 */
[----:B------:R-:W-:Y:S01]  /*1130*/  ISETP.GT.U32.AND P2, PT, R0, R18, PT ;  /* 0x000000120000720c */ /* 0x000fe20003f44070 */
[----:B------:R-:W-:Y:S01]  /*1140*/  @!P6 IMAD.IADD R16, R16, 0x1, -R0 ;  /* 0x000000011010e824 */ /* 0x000fe200078e0a00 */
[----:B------:R-:W-:Y:S01]  /*1150*/  ISETP.GT.U32.AND P6, PT, R0, R19, PT ;  /* 0x000000130000720c */ /* 0x000fe20003fc4070 */
[----:B------:R-:W-:Y:S01]  /*1160*/  IMAD.MOV R21, RZ, RZ, -R21 ;  /* 0x000000ffff157224 */ /* 0x000fe200078e0a15 */
[----:B------:R-:W-:Y:S01]  /*1170*/  LOP3.LUT R46, R6, 0x3e, RZ, 0xfc, !PT ;  /* 0x0000003e062e7812 */ /* 0x000fe200078efcff */
[----:B------:R-:W-:Y:S01]  /*1180*/  IMAD.HI.U32 R20, R5, R23, RZ ;  /* 0x0000001705147227 */ /* 0x000fe200078e00ff */
[----:B------:R-:W-:-:S02]  /*1190*/  @!P5 IADD3 R16, -R16, RZ, RZ ;  /* 0x000000ff1010d210 */ /* 0x000fc40007ffe1ff */
[----:B------:R-:W-:Y:S01]  /*11a0*/  LOP3.LUT R48, R6, 0x42, RZ, 0xfc, !PT ;  /* 0x0000004206307812 */ /* 0x000fe200078efcff */
[----:B------:R-:W-:Y:S01]  /*11b0*/  @!P0 IMAD.IADD R17, R17, 0x1, -R0 ;  /* 0x0000000111118824 */ /* 0x000fe200078e0a00 */
[----:B------:R-:W-:Y:S01]  /*11c0*/  ISETP.GE.AND P0, PT, R22, RZ, PT ;  /* 0x000000ff1600720c */ /* 0x000fe20003f06270 */
[----:B------:R-:W-:Y:S01]  /*11d0*/  IMAD R21, R0, R21, R24 ;  /* 0x0000001500157224 */ /* 0x000fe200078e0218 */
[----:B------:R-:W-:Y:S01]  /*11e0*/  IABS R44, R48 ;  /* 0x00000030002c7213 */ /* 0x000fe20000000000 */
[----:B------:R-:W-:Y:S01]  /*11f0*/  IMAD.HI.U32 R22, R5, R25, RZ ;  /* 0x0000001905167227 */ /* 0x000fe200078e00ff */
[----:B------:R-:W-:Y:S02]  /*1200*/  @!P2 IADD3 R18, R18, -R0, RZ ;  /* 0x800000001212a210 */ /* 0x000fe40007ffe0ff */
[----:B------:R-:W-:Y:S01]  /*1210*/  ISETP.GE.AND P2, PT, R26, RZ, PT ;  /* 0x000000ff1a00720c */ /* 0x000fe20003f46270 */
[----:B------:R-:W-:Y:S01]  /*1220*/  @!P6 IMAD.IADD R19, R19, 0x1, -R0 ;  /* 0x000000011313e824 */ /* 0x000fe200078e0a00 */
[C---:B------:R-:W-:Y:S01]  /*1230*/  ISETP.GT.U32.AND P6, PT, R0.reuse, R18, PT ;  /* 0x000000120000720c */ /* 0x040fe20003fc4070 */
[----:B------:R-:W-:Y:S01]  /*1240*/  @!P1 IMAD.MOV R17, RZ, RZ, -R17 ;  /* 0x000000ffff119224 */ /* 0x000fe200078e0a11 */
[----:B------:R-:W-:Y:S01]  /*1250*/  ISETP.GT.U32.AND P1, PT, R0, R21, PT ;  /* 0x000000150000720c */ /* 0x000fe20003f24070 */
[----:B------:R-:W-:Y:S01]  /*1260*/  IMAD.MOV R20, RZ, RZ, -R20 ;  /* 0x000000ffff147224 */ /* 0x000fe200078e0a14 */
[----:B------:R-:W-:Y:S01]  /*1270*/  IABS R26, R31 ;  /* 0x0000001f001a7213 */ /* 0x000fe20000000000 */
[----:B------:R-:W-:Y:S01]  /*1280*/  IMAD.MOV R22, RZ, RZ, -R22 ;  /* 0x000000ffff167224 */ /* 0x000fe200078e0a16 */
[----:B------:R-:W-:Y:S01]  /*1290*/  LOP3.LUT R47, R6, 0x40, RZ, 0xfc, !PT ;  /* 0x00000040062f7812 */ /* 0x000fe200078efcff */
[----:B------:R-:W-:Y:S01]  /*12a0*/  IMAD R20, R0, R20, R23 ;  /* 0x0000001400147224 */ /* 0x000fe200078e0217 */
[----:B------:R-:W-:Y:S01]  /*12b0*/  LOP3.LUT R50, R6, 0x46, RZ, 0xfc, !PT ;  /* 0x0000004606327812 */ /* 0x000fe200078efcff */
[C---:B------:R-:W-:Y:S01]  /*12c0*/  IMAD R22, R0.reuse, R22, R25 ;  /* 0x0000001600167224 */ /* 0x040fe200078e0219 */
[----:B------:R-:W-:Y:S01]  /*12d0*/  IABS R25, R29 ;  /* 0x0000001d00197213 */ /* 0x000fe20000000000 */
[----:B------:R-:W-:Y:S01]  /*12e0*/  @!P4 IMAD.MOV R15, RZ, RZ, -R15 ;  /* 0x000000ffff0fc224 */ /* 0x000fe200078e0a0f */
[----:B------:R-:W-:Y:S01]  /*12f0*/  ISETP.GT.U32.AND P4, PT, R0, R19, PT ;  /* 0x000000130000720c */ /* 0x000fe20003f84070 */
[----:B------:R-:W-:Y:S01]  /*1300*/  @!P6 IMAD.IADD R18, R18, 0x1, -R0 ;  /* 0x000000011212e824 */ /* 0x000fe200078e0a00 */
[----:B------:R-:W-:Y:S01]  /*1310*/  ISETP.GT.U32.AND P5, PT, R0, R20, PT ;  /* 0x000000140000720c */ /* 0x000fe20003fa4070 */
[----:B------:R-:W-:Y:S01]  /*1320*/  IMAD.HI.U32 R23, R5, R25, RZ ;  /* 0x0000001905177227 */ /* 0x000fe200078e00ff */
[----:B------:R-:W-:-:S02]  /*1330*/  ISETP.GE.AND P6, PT, R27, RZ, PT ;  /* 0x000000ff1b00720c */ /* 0x000fc40003fc6270 */
[----:B------:R-:W-:Y:S01]  /*1340*/  IABS R27, R32 ;  /* 0x00000020001b7213 */ /* 0x000fe20000000000 */
[----:B------:R-:W-:Y:S01]  /*1350*/  @!P1 IMAD.IADD R21, R21, 0x1, -R0 ;  /* 0x0000000115159824 */ /* 0x000fe200078e0a00 */
[----:B------:R-:W-:Y:S01]  /*1360*/  IADD3 R23, -R23, RZ, RZ ;  /* 0x000000ff17177210 */ /* 0x000fe20007ffe1ff */
[----:B------:R-:W-:Y:S01]  /*1370*/  @!P3 IMAD.MOV R18, RZ, RZ, -R18 ;  /* 0x000000ffff12b224 */ /* 0x000fe200078e0a12 */
[----:B------:R-:W-:Y:S01]  /*1380*/  LOP3.LUT R49, R6, 0x44, RZ, 0xfc, !PT ;  /* 0x0000004406317812 */ /* 0x000fe200078efcff */
[----:B------:R-:W-:Y:S01]  /*1390*/  IMAD.HI.U32 R24, R5, R26, RZ ;  /* 0x0000001a05187227 */ /* 0x000fe200078e00ff */
[C---:B------:R-:W-:Y:S02]  /*13a0*/  ISETP.GT.U32.AND P3, PT, R0.reuse, R21, PT ;  /* 0x000000150000720c */ /* 0x040fe40003f64070 */
[----:B------:R-:W-:Y:S01]  /*13b0*/  IABS R45, R49 ;  /* 0x00000031002d7213 */ /* 0x000fe20000000000 */
[--C-:B------:R-:W-:Y:S01]  /*13c0*/  @!P4 IMAD.IADD R19, R19, 0x1, -R0.reuse ;  /* 0x000000011313c824 */ /* 0x100fe200078e0a00 */
[C---:B------:R-:W-:Y:S01]  /*13d0*/  ISETP.GT.U32.AND P4, PT, R0.reuse, R22, PT ;  /* 0x000000160000720c */ /* 0x040fe20003f84070 */
[----:B------:R-:W-:Y:S01]  /*13e0*/  IMAD R23, R0, R23, R25 ;  /* 0x0000001700177224 */ /* 0x000fe200078e0219 */
[----:B------:R-:W-:Y:S01]  /*13f0*/  LOP3.LUT R52, R6, 0x48, RZ, 0xfc, !PT ;  /* 0x0000004806347812 */ /* 0x000fe200078efcff */
[----:B------:R-:W-:Y:S01]  /*1400*/  @!P5 IMAD.IADD R20, R20, 0x1, -R0 ;  /* 0x000000011414d824 */ /* 0x000fe200078e0a00 */
[----:B------:R-:W-:Y:S01]  /*1410*/  ISETP.GE.AND P5, PT, R28, RZ, PT ;  /* 0x000000ff1c00720c */ /* 0x000fe20003fa6270 */
[----:B------:R-:W-:Y:S01]  /*1420*/  IMAD.MOV R25, RZ, RZ, -R24 ;  /* 0x000000ffff197224 */ /* 0x000fe200078e0a18 */
[----:B------:R-:W-:Y:S01]  /*1430*/  IABS R28, R33 ;  /* 0x00000021001c7213 */ /* 0x000fe20000000000 */
[----:B------:R-:W-:Y:S01]  /*1440*/  @!P0 IMAD.MOV R19, RZ, RZ, -R19 ;  /* 0x000000ffff138224 */ /* 0x000fe200078e0a13 */
[C---:B------:R-:W-:Y:S01]  /*1450*/  ISETP.GT.U32.AND P1, PT, R0.reuse, R20, PT ;  /* 0x000000140000720c */ /* 0x040fe20003f24070 */
[----:B------:R-:W-:Y:S01]  /*1460*/  IMAD R24, R0, R25, R26 ;  /* 0x0000001900187224 */ /* 0x000fe200078e021a */
[C---:B------:R-:W-:Y:S01]  /*1470*/  LOP3.LUT R55, R6.reuse, 0x4c, RZ, 0xfc, !PT ;  /* 0x0000004c06377812 */ /* 0x040fe200078efcff */
[--C-:B------:R-:W-:Y:S01]  /*1480*/  @!P3 IMAD.IADD R21, R21, 0x1, -R0.reuse ;  /* 0x000000011515b824 */ /* 0x100fe200078e0a00 */
[----:B------:R-:W-:Y:S01]  /*1490*/  LOP3.LUT R56, R6, 0x4e, RZ, 0xfc, !PT ;  /* 0x0000004e06387812 */ /* 0x000fe200078efcff */
[----:B------:R-:W-:Y:S01]  /*14a0*/  @!P4 IMAD.IADD R22, R22, 0x1, -R0 ;  /* 0x000000011616c824 */ /* 0x000fe200078e0a00 */
[----:B------:R-:W-:Y:S01]  /*14b0*/  ISETP.GT.U32.AND P3, PT, R0, R24, PT ;  /* 0x000000180000720c */ /* 0x000fe20003f64070 */
[----:B------:R-:W-:Y:S01]  /*14c0*/  IMAD.HI.U32 R25, R5, R27, RZ ;  /* 0x0000001b05197227 */ /* 0x000fe200078e00ff */
[----:B------:R-:W-:-:S02]  /*14d0*/  IABS R51, R56 ;  /* 0x0000003800337213 */ /* 0x000fc40000000000 */
[----:B------:R-:W-:Y:S01]  /*14e0*/  ISETP.GT.U32.AND P4, PT, R0, R22, PT ;  /* 0x000000160000720c */ /* 0x000fe20003f84070 */
[----:B------:R-:W-:Y:S01]  /*14f0*/  IMAD.MOV R25, RZ, RZ, -R25 ;  /* 0x000000ffff197224 */ /* 0x000fe200078e0a19 */
[----:B------:R-:W-:Y:S01]  /*1500*/  LOP3.LUT R54, R6, 0x4a, RZ, 0xfc, !PT ;  /* 0x0000004a06367812 */ /* 0x000fe200078efcff */
[--C-:B------:R-:W-:Y:S01]  /*1510*/  @!P1 IMAD.IADD R20, R20, 0x1, -R0.reuse ;  /* 0x0000000114149824 */ /* 0x100fe200078e0a00 */
[----:B------:R-:W-:Y:S01]  /*1520*/  ISETP.GT.U32.AND P1, PT, R0, R23, PT ;  /* 0x000000170000720c */ /* 0x000fe20003f24070 */
[C---:B------:R-:W-:Y:S01]  /*1530*/  IMAD.HI.U32 R26, R5.reuse, R28, RZ ;  /* 0x0000001c051a7227 */ /* 0x040fe200078e00ff */
[----:B------:R-:W-:Y:S02]  /*1540*/  LOP3.LUT R58, R6, 0x5a, RZ, 0xfc, !PT ;  /* 0x0000005a063a7812 */ /* 0x000fe400078efcff */
[----:B------:R-:W-:Y:S01]  /*1550*/  @!P2 IADD3 R20, -R20, RZ, RZ ;  /* 0x000000ff1414a210 */ /* 0x000fe20007ffe1ff */
[----:B------:R-:W-:Y:S01]  /*1560*/  @!P3 IMAD.IADD R24, R24, 0x1, -R0 ;  /* 0x000000011818b824 */ /* 0x000fe200078e0a00 */
[----:B------:R-:W-:Y:S01]  /*1570*/  IABS R63, R58 ;  /* 0x0000003a003f7213 */ /* 0x000fe20000000000 */
[----:B------:R-:W-:Y:S01]  /*1580*/  IMAD R25, R0, R25, R27 ;  /* 0x0000001900197224 */ /* 0x000fe200078e021b */
[----:B------:R-:W-:Y:S01]  /*1590*/  LOP3.LUT R60, R6, 0x5c, RZ, 0xfc, !PT ;  /* 0x0000005c063c7812 */ /* 0x000fe200078efcff */
[----:B------:R-:W-:Y:S01]  /*15a0*/  IMAD.HI.U32 R27, R5, R30, RZ ;  /* 0x0000001e051b7227 */ /* 0x000fe200078e00ff */
[----:B------:R-:W-:-:S02]  /*15b0*/  ISETP.GT.U32.AND P0, PT, R0, R24, PT ;  /* 0x000000180000720c */ /* 0x000fc40003f04070 */
[----:B------:R-:W-:Y:S01]  /*15c0*/  @!P4 IADD3 R22, R22, -R0, RZ ;  /* 0x800000001616c210 */ /* 0x000fe20007ffe0ff */
[----:B------:R-:W-:Y:S01]  /*15d0*/  @!P1 IMAD.IADD R23, R23, 0x1, -R0 ;  /* 0x0000000117179824 */ /* 0x000fe200078e0a00 */
[----:B------:R-:W-:Y:S01]  /*15e0*/  ISETP.GE.AND P4, PT, R29, RZ, PT ;  /* 0x000000ff1d00720c */ /* 0x000fe20003f86270 */
[----:B------:R-:W-:Y:S01]  /*15f0*/  IMAD.MOV R29, RZ, RZ, -R26 ;  /* 0x000000ffff1d7224 */ /* 0x000fe200078e0a1a */
[C---:B------:R-:W-:Y:S01]  /*1600*/  ISETP.GT.U32.AND P2, PT, R0.reuse, R25, PT ;  /* 0x000000190000720c */ /* 0x040fe20003f44070 */
[----:B------:R-:W-:Y:S01]  /*1610*/  IMAD.MOV R27, RZ, RZ, -R27 ;  /* 0x000000ffff1b7224 */ /* 0x000fe200078e0a1b */
[C---:B------:R-:W-:Y:S01]  /*1620*/  ISETP.GT.U32.AND P3, PT, R0.reuse, R23, PT ;  /* 0x000000170000720c */ /* 0x040fe20003f64070 */
[----:B------:R-:W-:Y:S01]  /*1630*/  IMAD R26, R0, R29, R28 ;  /* 0x0000001d001a7224 */ /* 0x000fe200078e021c */
[----:B------:R-:W-:Y:S01]  /*1640*/  LOP3.LUT R29, R6, 0x28, RZ, 0xfc, !PT ;  /* 0x00000028061d7812 */ /* 0x000fe200078efcff */
[----:B------:R-:W-:Y:S01]  /*1650*/  IMAD R27, R0, R27, R30 ;  /* 0x0000001b001b7224 */ /* 0x000fe200078e021e */
[----:B------:R-:W-:Y:S01]  /*1660*/  ISETP.GE.AND P1, PT, R31, RZ, PT ;  /* 0x000000ff1f00720c */ /* 0x000fe20003f26270 */
[----:B------:R-:W-:Y:S01]  /*1670*/  @!P0 IMAD.IADD R24, R24, 0x1, -R0 ;  /* 0x0000000118188824 */ /* 0x000fe200078e0a00 */
[----:B------:R-:W-:Y:S01]  /*1680*/  ISETP.GT.U32.AND P0, PT, R0, R26, PT ;  /* 0x0000001a0000720c */ /* 0x000fe20003f04070 */
[----:B------:R-:W-:Y:S01]  /*1690*/  @!P5 IMAD.MOV R22, RZ, RZ, -R22 ;  /* 0x000000ffff16d224 */ /* 0x000fe200078e0a16 */
[----:B------:R-:W-:Y:S01]  /*16a0*/  IABS R28, R29 ;  /* 0x0000001d001c7213 */ /* 0x000fe20000000000 */
[----:B------:R-:W-:Y:S01]  /*16b0*/  @!P6 IMAD.MOV R21, RZ, RZ, -R21 ;  /* 0x000000ffff15e224 */ /* 0x000fe200078e0a15 */
[----:B------:R-:W-:-:S02]  /*16c0*/  ISETP.GE.AND P5, PT, R33, RZ, PT ;  /* 0x000000ff2100720c */ /* 0x000fc40003fa6270 */
[----:B------:R-:W-:Y:S01]  /*16d0*/  @!P2 IADD3 R25, R25, -R0, RZ ;  /* 0x800000001919a210 */ /* 0x000fe20007ffe0ff */
[----:B------:R-:W-:Y:S01]  /*16e0*/  @!P3 IMAD.IADD R23, R23, 0x1, -R0 ;  /* 0x000000011717b824 */ /* 0x000fe200078e0a00 */
[----:B------:R-:W-:Y:S01]  /*16f0*/  ISETP.GE.AND P3, PT, R34, RZ, PT ;  /* 0x000000ff2200720c */ /* 0x000fe20003f66270 */
[----:B------:R-:W-:Y:S01]  /*1700*/  IMAD.MOV.U32 R30, RZ, RZ, R28 ;  /* 0x000000ffff1e7224 */ /* 0x000fe200078e001c */
[C---:B------:R-:W-:Y:S01]  /*1710*/  ISETP.GT.U32.AND P2, PT, R0.reuse, R25, PT ;  /* 0x000000190000720c */ /* 0x040fe20003f44070 */
[----:B------:R-:W-:Y:S01]  /*1720*/  @!P4 IMAD.MOV R23, RZ, RZ, -R23 ;  /* 0x000000ffff17c224 */ /* 0x000fe200078e0a17 */
[----:B------:R-:W-:Y:S01]  /*1730*/  ISETP.GT.U32.AND P4, PT, R0, R27, PT ;  /* 0x0000001b0000720c */ /* 0x000fe20003f84070 */
[----:B------:R-:W-:Y:S01]  /*1740*/  @!P0 IMAD.IADD R26, R26, 0x1, -R0 ;  /* 0x000000011a1a8824 */ /* 0x000fe200078e0a00 */
[C---:B------:R-:W-:Y:S01]  /*1750*/  LOP3.LUT R33, R6.reuse, 0x2a, RZ, 0xfc, !PT ;  /* 0x0000002a06217812 */ /* 0x040fe200078efcff */
[----:B------:R-:W-:Y:S01]  /*1760*/  IMAD.HI.U32 R28, R5, R30, RZ ;  /* 0x0000001e051c7227 */ /* 0x000fe200078e00ff */
[----:B------:R-:W-:-:S02]  /*1770*/  LOP3.LUT R34, R6, 0x2c, RZ, 0xfc, !PT ;  /* 0x0000002c06227812 */ /* 0x000fc400078efcff */
[----:B------:R-:W-:Y:S01]  /*1780*/  ISETP.GT.U32.AND P0, PT, R0, R26, PT ;  /* 0x0000001a0000720c */ /* 0x000fe20003f04070 */
[----:B------:R-:W-:Y:S01]  /*1790*/  IMAD.MOV R31, RZ, RZ, -R28 ;  /* 0x000000ffff1f7224 */ /* 0x000fe200078e0a1c */
[----:B------:R-:W-:Y:S01]  /*17a0*/  ISETP.GE.AND P6, PT, R32, RZ, PT ;  /* 0x000000ff2000720c */ /* 0x000fe20003fc6270 */
[----:B------:R-:W-:Y:S01]  /*17b0*/  @!P1 IMAD.MOV R24, RZ, RZ, -R24 ;  /* 0x000000ffff189224 */ /* 0x000fe200078e0a18 */
[----:B------:R-:W-:Y:S01]  /*17c0*/  IABS R32, R33 ;  /* 0x0000002100207213 */ /* 0x000fe20000000000 */
[----:B------:R-:W-:Y:S01]  /*17d0*/  IMAD R28, R0, R31, R30 ;  /* 0x0000001f001c7224 */ /* 0x000fe200078e021e */
[----:B------:R-:W-:Y:S01]  /*17e0*/  @!P2 IADD3 R25, R25, -R0, RZ ;  /* 0x800000001919a210 */ /* 0x000fe20007ffe0ff */
[----:B------:R-:W-:Y:S01]  /*17f0*/  @!P4 IMAD.IADD R27, R27, 0x1, -R0 ;  /* 0x000000011b1bc824 */ /* 0x000fe200078e0a00 */
[----:B------:R-:W-:Y:S02]  /*1800*/  ISETP.GE.AND P2, PT, R33, RZ, PT ;  /* 0x000000ff2100720c */ /* 0x000fe40003f46270 */
[----:B------:R-:W-:-:S02]  /*1810*/  IABS R33, R34 ;  /* 0x0000002200217213 */ /* 0x000fc40000000000 */
[----:B------:R-:W-:Y:S01]  /*1820*/  ISETP.GT.U32.AND P4, PT, R0, R27, PT ;  /* 0x0000001b0000720c */ /* 0x000fe20003f84070 */
[----:B------:R-:W-:Y:S01]  /*1830*/  @!P0 IMAD.IADD R26, R26, 0x1, -R0 ;  /* 0x000000011a1a8824 */ /* 0x000fe200078e0a00 */
[----:B------:R-:W-:Y:S01]  /*1840*/  ISETP.GT.U32.AND P0, PT, R0, R28, PT ;  /* 0x0000001c0000720c */ /* 0x000fe20003f04070 */
[----:B------:R-:W-:Y:S01]  /*1850*/  IMAD.MOV.U32 R31, RZ, RZ, R33 ;  /* 0x000000ffff1f7224 */ /* 0x000fe200078e0021 */
[----:B------:R-:W-:Y:S01]  /*1860*/  ISETP.GE.AND P1, PT, R29, RZ, PT ;  /* 0x000000ff1d00720c */ /* 0x000fe20003f26270 */
[C---:B------:R-:W-:Y:S01]  /*1870*/  IMAD.HI.U32 R29, R5.reuse, R32, RZ ;  /* 0x00000020051d7227 */ /* 0x040fe200078e00ff */
[----:B------:R-:W-:Y:S02]  /*1880*/  IABS R65, R60 ;  /* 0x0000003c00417213 */ /* 0x000fe40000000000 */
[----:B------:R-:W-:Y:S01]  /*1890*/  IABS R99, R64 ;  /* 0x0000004000637213 */ /* 0x000fe20000000000 */
[----:B------:R-:W-:Y:S01]  /*18a0*/  IMAD.HI.U32 R30, R5, R31, RZ ;  /* 0x0000001f051e7227 */ /* 0x000fe200078e00ff */
[----:B------:R-:W-:-:S03]  /*18b0*/  IADD3 R62, R64, 0x80, RZ ;  /* 0x00000080403e7810 */ /* 0x000fc60007ffe0ff */
[--C-:B------:R-:W-:Y:S01]  /*18c0*/  @!P4 IMAD.IADD R27, R27, 0x1, -R0.reuse ;  /* 0x000000011b1bc824 */ /* 0x100fe200078e0a00 */
[----:B------:R-:W-:Y:S01]  /*18d0*/  IADD3 R30, -R30, RZ, RZ ;  /* 0x000000ff1e1e7210 */ /* 0x000fe20007ffe1ff */
[----:B------:R-:W-:Y:S01]  /*18e0*/  @!P0 IMAD.IADD R28, R28, 0x1, -R0 ;  /* 0x000000011c1c8824 */ /* 0x000fe200078e0a00 */
[----:B------:R-:W-:Y:S01]  /*18f0*/  IABS R101, R62 ;  /* 0x0000003e00657213 */ /* 0x000fe20000000000 */
[----:B------:R-:W-:Y:S01]  /*1900*/  IMAD.MOV R29, RZ, RZ, -R29 ;  /* 0x000000ffff1d7224 */ /* 0x000fe200078e0a1d */
[----:B------:R-:W-:Y:S01]  /*1910*/  @!P3 IADD3 R27, -R27, RZ, RZ ;  /* 0x000000ff1b1bb210 */ /* 0x000fe20007ffe1ff */
[C---:B------:R-:W-:Y:S01]  /*1920*/  IMAD R30, R0.reuse, R30, R31 ;  /* 0x0000001e001e7224 */ /* 0x040fe200078e021f */
[----:B------:R-:W-:Y:S01]  /*1930*/  ISETP.GT.U32.AND P0, PT, R0, R28, PT ;  /* 0x0000001c0000720c */ /* 0x000fe20003f04070 */
[----:B------:R-:W-:Y:S01]  /*1940*/  @!P6 IMAD.MOV R25, RZ, RZ, -R25 ;  /* 0x000000ffff19e224 */ /* 0x000fe200078e0a19 */
[----:B------:R-:W-:Y:S01]  /*1950*/  ISETP.GE.AND P6, PT, R34, RZ, PT ;  /* 0x000000ff2200720c */ /* 0x000fe20003fc6270 */
[C---:B------:R-:W-:Y:S01]  /*1960*/  IMAD R29, R0.reuse, R29, R32 ;  /* 0x0000001d001d7224 */ /* 0x040fe200078e0220 */
[----:B------:R-:W-:Y:S01]  /*1970*/  ISETP.GT.U32.AND P3, PT, R0, R30, PT ;  /* 0x0000001e0000720c */ /* 0x000fe20003f64070 */
[----:B------:R-:W-:Y:S01]  /*1980*/  @!P5 IMAD.MOV R26, RZ, RZ, -R26 ;  /* 0x000000ffff1ad224 */ /* 0x000fe200078e0a1a */
[----:B------:R-:W-:Y:S01]  /*1990*/  LOP3.LUT R32, R6, 0x2e, RZ, 0xfc, !PT ;  /* 0x0000002e06207812 */ /* 0x000fe200078efcff */
[----:B------:R1:W-:Y:S01]  /*19a0*/  STL [R1+0x2fc], R62 ;  /* 0x0002fc3e01007387 */ /* 0x0003e20000100800 */
[----:B------:R-:W-:-:S02]  /*19b0*/  IABS R34, R37 ;  /* 0x0000002500227213 */ /* 0x000fc40000000000 */
[----:B------:R-:W-:Y:S02]  /*19c0*/  ISETP.GE.AND P4, PT, R32, RZ, PT ;  /* 0x000000ff2000720c */ /* 0x000fe40003f86270 */
[----:B------:R-:W-:Y:S01]  /*19d0*/  IABS R33, R32 ;  /* 0x0000002000217213 */ /* 0x000fe20000000000 */
[----:B------:R-:W-:Y:S01]  /*19e0*/  IMAD.HI.U32 R32, R5, R34, RZ ;  /* 0x0000002205207227 */ /* 0x000fe200078e00ff */
[----:B------:R-:W-:-:S03]  /*19f0*/  ISETP.GT.U32.AND P5, PT, R0, R29, PT ;  /* 0x0000001d0000720c */ /* 0x000fc60003fa4070 */
[--C-:B------:R-:W-:Y:S01]  /*1a00*/  @!P0 IMAD.IADD R28, R28, 0x1, -R0.reuse ;  /* 0x000000011c1c8824 */ /* 0x100fe200078e0a00 */
[----:B------:R-:W-:Y:S01]  /*1a10*/  ISETP.GE.AND P0, PT, R37, RZ, PT ;  /* 0x000000ff2500720c */ /* 0x000fe20003f06270 */
[----:B------:R-:W-:Y:S01]  /*1a20*/  @!P3 IMAD.IADD R30, R30, 0x1, -R0 ;  /* 0x000000011e1eb824 */ /* 0x000fe200078e0a00 */
[----:B------:R-:W-:Y:S01]  /*1a30*/  IABS R37, R40 ;  /* 0x0000002800257213 */ /* 0x000fe20000000000 */
[----:B------:R-:W-:Y:S02]  /*1a40*/  IMAD.MOV R35, RZ, RZ, -R32 ;  /* 0x000000ffff237224 */ /* 0x000fe400078e0a20 */
[----:B------:R-:W-:Y:S01]  /*1a50*/  IMAD.HI.U32 R31, R5, R33, RZ ;  /* 0x00000021051f7227 */ /* 0x000fe200078e00ff */
[----:B------:R-:W-:-:S03]  /*1a60*/  ISETP.GT.U32.AND P3, PT, R0, R30, PT ;  /* 0x0000001e0000720c */ /* 0x000fc60003f64070 */
[C---:B------:R-:W-:Y:S02]  /*1a70*/  IMAD R32, R0.reuse, R35, R34 ;  /* 0x0000002300207224 */ /* 0x040fe400078e0222 */
[----:B------:R-:W-:Y:S02]  /*1a80*/  IMAD.MOV R31, RZ, RZ, -R31 ;  /* 0x000000ffff1f7224 */ /* 0x000fe400078e0a1f */
[----:B------:R-:W-:Y:S01]  /*1a90*/  IMAD.MOV.U32 R35, RZ, RZ, R37 ;  /* 0x000000ffff237224 */ /* 0x000fe200078e0025 */
[----:B------:R-:W-:Y:S01]  /*1aa0*/  IABS R37, R42 ;  /* 0x0000002a00257213 */ /* 0x000fe20000000000 */
[----:B------:R-:W-:Y:S02]  /*1ab0*/  IMAD R31, R0, R31, R33 ;  /* 0x0000001f001f7224 */ /* 0x000fe400078e0221 */
[----:B------:R-:W-:-:S04]  /*1ac0*/  IMAD.HI.U32 R34, R5, R35, RZ ;  /* 0x0000002305227227 */ /* 0x000fc800078e00ff */
[----:B------:R-:W-:-:S04]  /*1ad0*/  IMAD.HI.U32 R33, R5, R36, RZ ;  /* 0x0000002405217227 */ /* 0x000fc800078e00ff */
[----:B------:R-:W-:Y:S01]  /*1ae0*/  IMAD.MOV R34, RZ, RZ, -R34 ;  /* 0x000000ffff227224 */ /* 0x000fe200078e0a22 */
[----:B------:R-:W-:Y:S01]  /*1af0*/  IADD3 R33, -R33, RZ, RZ ;  /* 0x000000ff21217210 */ /* 0x000fe20007ffe1ff */
[--C-:B------:R-:W-:Y:S02]  /*1b00*/  @!P5 IMAD.IADD R29, R29, 0x1, -R0.reuse ;  /* 0x000000011d1dd824 */ /* 0x100fe400078e0a00 */
[----:B------:R-:W-:Y:S02]  /*1b10*/  IMAD R34, R0, R34, R35 ;  /* 0x0000002200227224 */ /* 0x000fe400078e0223 */
[----:B------:R-:W-:Y:S01]  /*1b20*/  @!P3 IMAD.IADD R30, R30, 0x1, -R0 ;  /* 0x000000011e1eb824 */ /* 0x000fe200078e0a00 */
[C---:B------:R-:W-:Y:S01]  /*1b30*/  ISETP.GT.U32.AND P5, PT, R0.reuse, R29, PT ;  /* 0x0000001d0000720c */ /* 0x040fe20003fa4070 */
[C---:B------:R-:W-:Y:S01]  /*1b40*/  IMAD R33, R0.reuse, R33, R36 ;  /* 0x0000002100217224 */ /* 0x040fe200078e0224 */
[----:B------:R-:W-:Y:S01]  /*1b50*/  IABS R36, R41 ;  /* 0x0000002900247213 */ /* 0x000fe20000000000 */
[----:B------:R-:W-:Y:S01]  /*1b60*/  @!P6 IMAD.MOV R30, RZ, RZ, -R30 ;  /* 0x000000ffff1ee224 */ /* 0x000fe200078e0a1e */
[C---:B------:R-:W-:Y:S01]  /*1b70*/  ISETP.GT.U32.AND P6, PT, R0.reuse, R34, PT ;  /* 0x000000220000720c */ /* 0x040fe20003fc4070 */
[----:B------:R-:W-:Y:S01]  /*1b80*/  @!P1 IMAD.MOV R28, RZ, RZ, -R28 ;  /* 0x000000ffff1c9224 */ /* 0x000fe200078e0a1c */
[C---:B------:R-:W-:Y:S01]  /*1b90*/  ISETP.GT.U32.AND P1, PT, R0.reuse, R32, PT ;  /* 0x000000200000720c */ /* 0x040fe20003f24070 */
[----:B------:R-:W-:Y:S01]  /*1ba0*/  IMAD.HI.U32 R35, R5, R36, RZ ;  /* 0x0000002405237227 */ /* 0x000fe200078e00ff */
[----:B------:R-:W-:-:S03]  /*1bb0*/  ISETP.GT.U32.AND P3, PT, R0, R33, PT ;  /* 0x000000210000720c */ /* 0x000fc60003f64070 */
[----:B------:R-:W-:Y:S02]  /*1bc0*/  IMAD.MOV R35, RZ, RZ, -R35 ;  /* 0x000000ffff237224 */ /* 0x000fe400078e0a23 */
[----:B------:R-:W-:Y:S01]  /*1bd0*/  @!P5 IMAD.IADD R29, R29, 0x1, -R0 ;  /* 0x000000011d1dd824 */ /* 0x000fe200078e0a00 */
[C---:B------:R-:W-:Y:S01]  /*1be0*/  ISETP.GT.U32.AND P5, PT, R0.reuse, R31, PT ;  /* 0x0000001f0000720c */ /* 0x040fe20003fa4070 */
[----:B------:R-:W-:Y:S02]  /*1bf0*/  IMAD R35, R0, R35, R36 ;  /* 0x0000002300237224 */ /* 0x000fe400078e0224 */
[----:B------:R-:W-:Y:S02]  /*1c00*/  IMAD.HI.U32 R36, R5, R37, RZ ;  /* 0x0000002505247227 */ /* 0x000fe400078e00ff */
[----:B------:R-:W-:Y:S02]  /*1c10*/  @!P1 IADD3 R32, R32, -R0, RZ ;  /* 0x8000000020209210 */ /* 0x000fe40007ffe0ff */
[----:B------:R-:W-:-:S02]  /*1c20*/  @!P6 IMAD.IADD R34, R34, 0x1, -R0 ;  /* 0x000000012222e824 */ /* 0x000fc400078e0a00 */
[----:B------:R-:W-:Y:S01]  /*1c30*/  @!P2 IMAD.MOV R29, RZ, RZ, -R29 ;  /* 0x000000ffff1da224 */ /* 0x000fe200078e0a1d */
[----:B------:R-:W-:Y:S01]  /*1c40*/  ISETP.GE.AND P2, PT, R38, RZ, PT ;  /* 0x000000ff2600720c */ /* 0x000fe20003f46270 */
[----:B------:R-:W-:Y:S01]  /*1c50*/  @!P3 IMAD.IADD R33, R33, 0x1, -R0 ;  /* 0x000000012121b824 */ /* 0x000fe200078e0a00 */
[----:B------:R-:W-:Y:S01]  /*1c60*/  IADD3 R38, -R36, RZ, RZ ;  /* 0x000000ff24267210 */ /* 0x000fe20007ffe1ff */
[----:B------:R-:W-:Y:S01]  /*1c70*/  IMAD.HI.U32 R36, R5, R39, RZ ;  /* 0x0000002705247227 */ /* 0x000fe200078e00ff */
[C---:B------:R-:W-:Y:S02]  /*1c80*/  ISETP.GT.U32.AND P6, PT, R0.reuse, R34, PT ;  /* 0x000000220000720c */ /* 0x040fe40003fc4070 */
[C---:B------:R-:W-:Y:S01]  /*1c90*/  ISETP.GT.U32.AND P1, PT, R0.reuse, R32, PT ;  /* 0x000000200000720c */ /* 0x040fe20003f24070 */
[----:B------:R-:W-:Y:S01]  /*1ca0*/  IMAD.MOV R36, RZ, RZ, -R36 ;  /* 0x000000ffff247224 */ /* 0x000fe200078e0a24 */
[----:B------:R-:W-:Y:S01]  /*1cb0*/  ISETP.GT.U32.AND P3, PT, R0, R33, PT ;  /* 0x000000210000720c */ /* 0x000fe20003f64070 */
[----:B------:R-:W-:-:S02]  /*1cc0*/  @!P5 IMAD.IADD R31, R31, 0x1, -R0 ;  /* 0x000000011f1fd824 */ /* 0x000fc400078e0a00 */
[C---:B------:R-:W-:Y:S02]  /*1cd0*/  IMAD R36, R0.reuse, R36, R39 ;  /* 0x0000002400247224 */ /* 0x040fe400078e0227 */
[C---:B------:R-:W-:Y:S01]  /*1ce0*/  IMAD R37, R0.reuse, R38, R37 ;  /* 0x0000002600257224 */ /* 0x040fe200078e0225 */
[----:B------:R-:W-:-:S03]  /*1cf0*/  ISETP.GT.U32.AND P5, PT, R0, R31, PT ;  /* 0x0000001f0000720c */ /* 0x000fc60003fa4070 */
[--C-:B------:R-:W-:Y:S01]  /*1d00*/  @!P6 IMAD.IADD R34, R34, 0x1, -R0.reuse ;  /* 0x000000012222e824 */ /* 0x100fe200078e0a00 */
[----:B------:R-:W-:Y:S01]  /*1d10*/  ISETP.GT.U32.AND P6, PT, R0, R36, PT ;  /* 0x000000240000720c */ /* 0x000fe20003fc4070 */
[--C-:B------:R-:W-:Y:S01]  /*1d20*/  @!P1 IMAD.IADD R32, R32, 0x1, -R0.reuse ;  /* 0x0000000120209824 */ /* 0x100fe200078e0a00 */
[C---:B------:R-:W-:Y:S01]  /*1d30*/  ISETP.GT.U32.AND P1, PT, R0.reuse, R35, PT ;  /* 0x000000230000720c */ /* 0x040fe20003f24070 */
[--C-:B------:R-:W-:Y:S01]  /*1d40*/  @!P3 IMAD.IADD R33, R33, 0x1, -R0.reuse ;  /* 0x000000012121b824 */ /* 0x100fe200078e0a00 */
[----:B------:R-:W-:Y:S02]  /*1d50*/  ISETP.GT.U32.AND P3, PT, R0, R37, PT ;  /* 0x000000250000720c */ /* 0x000fe40003f64070 */
[----:B------:R-:W-:Y:S01]  /*1d60*/  @!P0 IADD3 R32, -R32, RZ, RZ ;  /* 0x000000ff20208210 */ /* 0x000fe20007ffe1ff */
[----:B------:R-:W-:Y:S01]  /*1d70*/  @!P2 IMAD.MOV R33, RZ, RZ, -R33 ;  /* 0x000000ffff21a224 */ /* 0x000fe200078e0a21 */
[----:B------:R-:W-:Y:S01]  /*1d80*/  ISETP.GE.AND P0, PT, R42, RZ, PT ;  /* 0x000000ff2a00720c */ /* 0x000fe20003f06270 */
[----:B------:R-:W-:Y:S01]  /*1d90*/  @!P5 IMAD.IADD R31, R31, 0x1, -R0 ;  /* 0x000000011f1fd824 */ /* 0x000fe200078e0a00 */
[----:B------:R-:W-:-:S02]  /*1da0*/  IABS R42, R46 ;  /* 0x0000002e002a7213 */ /* 0x000fc40000000000 */
[----:B------:R-:W-:Y:S01]  /*1db0*/  ISETP.GE.AND P5, PT, R40, RZ, PT ;  /* 0x000000ff2800720c */ /* 0x000fe20003fa6270 */
[----:B------:R-:W-:Y:S01]  /*1dc0*/  @!P4 IMAD.MOV R31, RZ, RZ, -R31 ;  /* 0x000000ffff1fc224 */ /* 0x000fe200078e0a1f */
[----:B------:R-:W-:Y:S01]  /*1dd0*/  @!P6 IADD3 R36, R36, -R0, RZ ;  /* 0x800000002424e210 */ /* 0x000fe20007ffe0ff */
[--C-:B------:R-:W-:Y:S01]  /*1de0*/  @!P1 IMAD.IADD R35, R35, 0x1, -R0.reuse ;  /* 0x0000000123239824 */ /* 0x100fe200078e0a00 */
[----:B------:R-:W-:Y:S01]  /*1df0*/  ISETP.GE.AND P4, PT, R41, RZ, PT ;  /* 0x000000ff2900720c */ /* 0x000fe20003f86270 */
[----:B------:R-:W-:Y:S01]  /*1e00*/  IMAD.HI.U32 R39, R5, R42, RZ ;  /* 0x0000002a05277227 */ /* 0x000fe200078e00ff */
[C---:B------:R-:W-:Y:S02]  /*1e10*/  ISETP.GT.U32.AND P6, PT, R0.reuse, R36, PT ;  /* 0x000000240000720c */ /* 0x040fe40003fc4070 */
[----:B------:R-:W-:Y:S01]  /*1e20*/  ISETP.GT.U32.AND P1, PT, R0, R35, PT ;  /* 0x000000230000720c */ /* 0x000fe20003f24070 */
[----:B------:R-:W-:Y:S01]  /*1e30*/  IMAD.MOV R39, RZ, RZ, -R39 ;  /* 0x000000ffff277224 */ /* 0x000fe200078e0a27 */
[----:B------:R-:W-:Y:S01]  /*1e40*/  LOP3.LUT R41, R6, 0x3c, RZ, 0xfc, !PT ;  /* 0x0000003c06297812 */ /* 0x000fe200078efcff */
[----:B------:R-:W-:Y:S01]  /*1e50*/  @!P3 IMAD.IADD R37, R37, 0x1, -R0 ;  /* 0x000000012525b824 */ /* 0x000fe200078e0a00 */
[----:B------:R-:W-:Y:S01]  /*1e60*/  ISETP.GE.AND P2, PT, R43, RZ, PT ;  /* 0x000000ff2b00720c */ /* 0x000fe20003f46270 */
[C---:B------:R-:W-:Y:S01]  /*1e70*/  IMAD R39, R0.reuse, R39, R42 ;  /* 0x0000002700277224 */ /* 0x040fe200078e022a */
[----:B------:R-:W-:Y:S01]  /*1e80*/  IABS R40, R41 ;  /* 0x0000002900287213 */ /* 0x000fe20000000000 */
[----:B------:R-:W-:Y:S01]  /*1e90*/  @!P5 IMAD.MOV R34, RZ, RZ, -R34 ;  /* 0x000000ffff22d224 */ /* 0x000fe200078e0a22 */
[----:B------:R-:W-:-:S02]  /*1ea0*/  ISETP.GT.U32.AND P3, PT, R0, R37, PT ;  /* 0x000000250000720c */ /* 0x000fc40003f64070 */
[----:B------:R-:W-:Y:S01]  /*1eb0*/  IABS R43, R47 ;  /* 0x0000002f002b7213 */ /* 0x000fe20000000000 */
[----:B------:R-:W-:Y:S01]  /*1ec0*/  @!P6 IMAD.IADD R36, R36, 0x1, -R0 ;  /* 0x000000012424e824 */ /* 0x000fe200078e0a00 */
[----:B------:R-:W-:Y:S01]  /*1ed0*/  ISETP.GT.U32.AND P6, PT, R0, R39, PT ;  /* 0x000000270000720c */ /* 0x000fe20003fc4070 */
[----:B------:R-:W-:Y:S01]  /*1ee0*/  IMAD.HI.U32 R38, R5, R40, RZ ;  /* 0x0000002805267227 */ /* 0x000fe200078e00ff */
[----:B------:R-:W-:-:S03]  /*1ef0*/  IABS R42, R50 ;  /* 0x00000032002a7213 */ /* 0x000fc60000000000 */
[----:B------:R-:W-:Y:S01]  /*1f00*/  @!P1 IMAD.IADD R35, R35, 0x1, -R0 ;  /* 0x0000000123239824 */ /* 0x000fe200078e0a00 */
[----:B------:R-:W-:Y:S01]  /*1f10*/  ISETP.GE.AND P1, PT, R41, RZ, PT ;  /* 0x000000ff2900720c */ /* 0x000fe20003f26270 */
[----:B------:R-:W-:Y:S02]  /*1f20*/  IMAD.MOV R41, RZ, RZ, -R38 ;  /* 0x000000ffff297224 */ /* 0x000fe400078e0a26 */
[----:B------:R-:W-:Y:S02]  /*1f30*/  @!P3 IMAD.IADD R37, R37, 0x1, -R0 ;  /* 0x000000012525b824 */ /* 0x000fe400078e0a00 */
[C---:B------:R-:W-:Y:S02]  /*1f40*/  IMAD R38, R0.reuse, R41, R40 ;  /* 0x0000002900267224 */ /* 0x040fe400078e0228 */
[----:B------:R-:W-:Y:S01]  /*1f50*/  IMAD.HI.U32 R41, R5, R44, RZ ;  /* 0x0000002c05297227 */ /* 0x000fe200078e00ff */
[----:B------:R-:W-:Y:S02]  /*1f60*/  @!P0 IADD3 R37, -R37, RZ, RZ ;  /* 0x000000ff25258210 */ /* 0x000fe40007ffe1ff */
[C---:B------:R-:W-:Y:S01]  /*1f70*/  ISETP.GT.U32.AND P3, PT, R0.reuse, R38, PT ;  /* 0x000000260000720c */ /* 0x040fe20003f64070 */
[----:B------:R-:W-:Y:S01]  /*1f80*/  IMAD.MOV R41, RZ, RZ, -R41 ;  /* 0x000000ffff297224 */ /* 0x000fe200078e0a29 */
[----:B------:R-:W-:Y:S01]  /*1f90*/  ISETP.GE.AND P0, PT, R47, RZ, PT ;  /* 0x000000ff2f00720c */ /* 0x000fe20003f06270 */
[----:B------:R-:W-:Y:S01]  /*1fa0*/  @!P6 IMAD.IADD R39, R39, 0x1, -R0 ;  /* 0x000000012727e824 */ /* 0x000fe200078e0a00 */
[----:B------:R-:W-:Y:S01]  /*1fb0*/  IABS R47, R54 ;  /* 0x00000036002f7213 */ /* 0x000fe20000000000 */
[----:B------:R-:W-:-:S02]  /*1fc0*/  IMAD R41, R0, R41, R44 ;  /* 0x0000002900297224 */ /* 0x000fc400078e022c */
[----:B------:R-:W-:Y:S01]  /*1fd0*/  IMAD.HI.U32 R40, R5, R43, RZ ;  /* 0x0000002b05287227 */ /* 0x000fe200078e00ff */
[----:B------:R-:W-:-:S03]  /*1fe0*/  ISETP.GT.U32.AND P5, PT, R0, R39, PT ;  /* 0x000000270000720c */ /* 0x000fc60003fa4070 */
[----:B------:R-:W-:Y:S02]  /*1ff0*/  IMAD.MOV.U32 R44, RZ, RZ, R42 ;  /* 0x000000ffff2c7224 */ /* 0x000fe400078e002a */
[----:B------:R-:W-:Y:S01]  /*2000*/  IMAD.HI.U32 R42, R5, R45, RZ ;  /* 0x0000002d052a7227 */ /* 0x000fe200078e00ff */
[----:B------:R-:W-:Y:S02]  /*2010*/  @!P3 IADD3 R38, R38, -R0, RZ ;  /* 0x800000002626b210 */ /* 0x000fe40007ffe0ff */
[----:B------:R-:W-:Y:S01]  /*2020*/  ISETP.GE.AND P3, PT, R46, RZ, PT ;  /* 0x000000ff2e00720c */ /* 0x000fe20003f66270 */
[----:B------:R-:W-:Y:S01]  /*2030*/  IMAD.MOV R40, RZ, RZ, -R40 ;  /* 0x000000ffff287224 */ /* 0x000fe200078e0a28 */
[C---:B------:R-:W-:Y:S01]  /*2040*/  ISETP.GT.U32.AND P6, PT, R0.reuse, R38, PT ;  /* 0x000000260000720c */ /* 0x040fe20003fc4070 */
[----:B------:R-:W-:Y:S02]  /*2050*/  IMAD.MOV R42, RZ, RZ, -R42 ;  /* 0x000000ffff2a7224 */ /* 0x000fe400078e0a2a */
[----:B------:R-:W-:-:S02]  /*2060*/  IMAD R40, R0, R40, R43 ;  /* 0x0000002800287224 */ /* 0x000fc400078e022b */
[C---:B------:R-:W-:Y:S01]  /*2070*/  IMAD R42, R0.reuse, R42, R45 ;  /* 0x0000002a002a7224 */ /* 0x040fe200078e022d */
[----:B------:R-:W-:Y:S01]  /*2080*/  IABS R45, R52 ;  /* 0x00000034002d7213 */ /* 0x000fe20000000000 */
[----:B------:R-:W-:Y:S01]  /*2090*/  @!P2 IMAD.MOV R36, RZ, RZ, -R36 ;  /* 0x000000ffff24a224 */ /* 0x000fe200078e0a24 */
[C---:B------:R-:W-:Y:S01]  /*20a0*/  ISETP.GT.U32.AND P2, PT, R0.reuse, R41, PT ;  /* 0x000000290000720c */ /* 0x040fe20003f44070 */
[----:B------:R-:W-:Y:S01]  /*20b0*/  @!P4 IMAD.MOV R35, RZ, RZ, -R35 ;  /* 0x000000ffff23c224 */ /* 0x000fe200078e0a23 */
[C---:B------:R-:W-:Y:S01]  /*20c0*/  ISETP.GT.U32.AND P4, PT, R0.reuse, R40, PT ;  /* 0x000000280000720c */ /* 0x040fe20003f84070 */
[----:B------:R-:W-:Y:S01]  /*20d0*/  @!P5 IMAD.IADD R39, R39, 0x1, -R0 ;  /* 0x000000012727d824 */ /* 0x000fe200078e0a00 */
[----:B------:R-:W-:Y:S01]  /*20e0*/  ISETP.GT.U32.AND P5, PT, R0, R42, PT ;  /* 0x0000002a0000720c */ /* 0x000fe20003fa4070 */
[----:B------:R-:W-:-:S04]  /*20f0*/  IMAD.HI.U32 R43, R5, R44, RZ ;  /* 0x0000002c052b7227 */ /* 0x000fc800078e00ff */
[----:B------:R-:W-:Y:S02]  /*2100*/  IMAD.MOV R43, RZ, RZ, -R43 ;  /* 0x000000ffff2b7224 */ /* 0x000fe400078e0a2b */
[--C-:B------:R-:W-:Y:S01]  /*2110*/  @!P6 IMAD.IADD R38, R38, 0x1, -R0.reuse ;  /* 0x000000012626e824 */ /* 0x100fe200078e0a00 */
[----:B------:R-:W-:Y:S01]  /*2120*/  ISETP.GE.AND P6, PT, R48, RZ, PT ;  /* 0x000000ff3000720c */ /* 0x000fe20003fc6270 */
[----:B------:R-:W-:Y:S02]  /*2130*/  @!P2 IMAD.IADD R41, R41, 0x1, -R0 ;  /* 0x000000012929a824 */ /* 0x000fe400078e0a00 */
[----:B------:R-:W-:Y:S01]  /*2140*/  @!P4 IADD3 R40, R40, -R0, RZ ;  /* 0x800000002828c210 */ /* 0x000fe20007ffe0ff */
[----:B------:R-:W-:Y:S01]  /*2150*/  IMAD R43, R0, R43, R44 ;  /* 0x0000002b002b7224 */ /* 0x000fe200078e022c */
[----:B------:R-:W-:Y:S01]  /*2160*/  ISETP.GE.AND P4, PT, R49, RZ, PT ;  /* 0x000000ff3100720c */ /* 0x000fe20003f86270 */
[----:B------:R-:W-:Y:S01]  /*2170*/  @!P5 IMAD.IADD R42, R42, 0x1, -R0 ;  /* 0x000000012a2ad824 */ /* 0x000fe200078e0a00 */
[----:B------:R-:W-:Y:S01]  /*2180*/  ISETP.GT.U32.AND P5, PT, R0, R41, PT ;  /* 0x000000290000720c */ /* 0x000fe20003fa4070 */
[----:B------:R-:W-:Y:S01]  /*2190*/  IMAD.HI.U32 R44, R5, R45, RZ ;  /* 0x0000002d052c7227 */ /* 0x000fe200078e00ff */
[----:B------:R-:W-:-:S02]  /*21a0*/  IABS R49, R55 ;  /* 0x0000003700317213 */ /* 0x000fc40000000000 */
[C---:B------:R-:W-:Y:S01]  /*21b0*/  ISETP.GT.U32.AND P2, PT, R0.reuse, R40, PT ;  /* 0x000000280000720c */ /* 0x040fe20003f44070 */
[----:B------:R-:W-:Y:S01]  /*21c0*/  @!P1 IMAD.MOV R38, RZ, RZ, -R38 ;  /* 0x000000ffff269224 */ /* 0x000fe200078e0a26 */
[----:B------:R-:W-:Y:S01]  /*21d0*/  ISETP.GT.U32.AND P1, PT, R0, R42, PT ;  /* 0x0000002a0000720c */ /* 0x000fe20003f24070 */
[----:B------:R-:W-:Y:S02]  /*21e0*/  IMAD.MOV R44, RZ, RZ, -R44 ;  /* 0x000000ffff2c7224 */ /* 0x000fe400078e0a2c */
[----:B------:R-:W-:-:S04]  /*21f0*/  IMAD.HI.U32 R46, R5, R49, RZ ;  /* 0x00000031052e7227 */ /* 0x000fc800078e00ff */
[----:B------:R-:W-:Y:S02]  /*2200*/  IMAD R44, R0, R44, R45 ;  /* 0x0000002c002c7224 */ /* 0x000fe400078e022d */
[----:B------:R-:W-:Y:S02]  /*2210*/  IMAD.MOV R48, RZ, RZ, -R46 ;  /* 0x000000ffff307224 */ /* 0x000fe400078e0a2e */
[----:B------:R-:W-:Y:S01]  /*2220*/  IMAD.HI.U32 R46, R5, R51, RZ ;  /* 0x00000033052e7227 */ /* 0x000fe200078e00ff */
[----:B------:R-:W-:Y:S02]  /*2230*/  @!P2 IADD3 R40, R40, -R0, RZ ;  /* 0x800000002828a210 */ /* 0x000fe40007ffe0ff */
[C---:B------:R-:W-:Y:S01]  /*2240*/  ISETP.GT.U32.AND P2, PT, R0.reuse, R43, PT ;  /* 0x0000002b0000720c */ /* 0x040fe20003f44070 */
[----:B------:R-:W-:Y:S01]  /*2250*/  @!P5 IMAD.IADD R41, R41, 0x1, -R0 ;  /* 0x000000012929d824 */ /* 0x000fe200078e0a00 */
[----:B------:R-:W-:Y:S01]  /*2260*/  ISETP.GT.U32.AND P5, PT, R0, R44, PT ;  /* 0x0000002c0000720c */ /* 0x000fe20003fa4070 */
[----:B------:R-:W-:-:S02]  /*2270*/  IMAD.MOV R46, RZ, RZ, -R46 ;  /* 0x000000ffff2e7224 */ /* 0x000fc400078e0a2e */
[----:B------:R-:W-:Y:S01]  /*2280*/  IMAD R49, R0, R48, R49 ;  /* 0x0000003000317224 */ /* 0x000fe200078e0231 */
[----:B------:R-:W-:Y:S01]  /*2290*/  @!P6 IADD3 R41, -R41, RZ, RZ ;  /* 0x000000ff2929e210 */ /* 0x000fe20007ffe1ff */
[----:B------:R-:W-:Y:S01]  /*22a0*/  @!P1 IMAD.IADD R42, R42, 0x1, -R0 ;  /* 0x000000012a2a9824 */ /* 0x000fe200078e0a00 */
[----:B------:R-:W-:Y:S01]  /*22b0*/  LOP3.LUT R48, R6, 0x50, RZ, 0xfc, !PT ;  /* 0x0000005006307812 */ /* 0x000fe200078efcff */
[C---:B------:R-:W-:Y:S01]  /*22c0*/  IMAD R51, R0.reuse, R46, R51 ;  /* 0x0000002e00337224 */ /* 0x040fe200078e0233 */
[C---:B------:R-:W-:Y:S01]  /*22d0*/  ISETP.GT.U32.AND P6, PT, R0.reuse, R49, PT ;  /* 0x000000310000720c */ /* 0x040fe20003fc4070 */
[----:B------:R-:W-:Y:S01]  /*22e0*/  @!P4 IMAD.MOV R42, RZ, RZ, -R42 ;  /* 0x000000ffff2ac224 */ /* 0x000fe200078e0a2a */
[----:B------:R-:W-:Y:S01]  /*22f0*/  IABS R53, R48 ;  /* 0x0000003000357213 */ /* 0x000fe20000000000 */
[----:B------:R-:W-:Y:S01]  /*2300*/  IMAD.HI.U32 R45, R5, R47, RZ ;  /* 0x0000002f052d7227 */ /* 0x000fe200078e00ff */
[----:B------:R-:W-:Y:S02]  /*2310*/  ISETP.GT.U32.AND P4, PT, R0, R51, PT ;  /* 0x000000330000720c */ /* 0x000fe40003f84070 */
[----:B------:R-:W-:Y:S01]  /*2320*/  ISETP.GE.AND P1, PT, R50, RZ, PT ;  /* 0x000000ff3200720c */ /* 0x000fe20003f26270 */
[----:B------:R-:W-:Y:S01]  /*2330*/  @!P5 IMAD.IADD R44, R44, 0x1, -R0 ;  /* 0x000000012c2cd824 */ /* 0x000fe200078e0a00 */
[----:B------:R-:W-:Y:S01]  /*2340*/  LOP3.LUT R50, R6, 0x52, RZ, 0xfc, !PT ;  /* 0x0000005206327812 */ /* 0x000fe200078efcff */
[----:B------:R-:W-:Y:S01]  /*2350*/  IMAD.MOV R45, RZ, RZ, -R45 ;  /* 0x000000ffff2d7224 */ /* 0x000fe200078e0a2d */
[----:B------:R-:W-:Y:S01]  /*2360*/  @!P2 IADD3 R43, R43, -R0, RZ ;  /* 0x800000002b2ba210 */ /* 0x000fe20007ffe0ff */
[----:B------:R-:W-:Y:S01]  /*2370*/  IMAD.HI.U32 R46, R5, R53, RZ ;  /* 0x00000035052e7227 */ /* 0x000fe200078e00ff */
[----:B------:R-:W-:-:S02]  /*2380*/  ISETP.GT.U32.AND P5, PT, R0, R44, PT ;  /* 0x0000002c0000720c */ /* 0x000fc40003fa4070 */
[----:B------:R-:W-:Y:S01]  /*2390*/  @!P6 IADD3 R49, R49, -R0, RZ ;  /* 0x800000003131e210 */ /* 0x000fe20007ffe0ff */
[----:B------:R-:W-:Y:S01]  /*23a0*/  IMAD R45, R0, R45, R47 ;  /* 0x0000002d002d7224 */ /* 0x000fe200078e022f */
[----:B------:R-:W-:Y:S01]  /*23b0*/  ISETP.GE.AND P2, PT, R52, RZ, PT ;  /* 0x000000ff3400720c */ /* 0x000fe20003f46270 */
[----:B------:R-:W-:Y:S01]  /*23c0*/  @!P4 IMAD.IADD R51, R51, 0x1, -R0 ;  /* 0x000000013333c824 */ /* 0x000fe200078e0a00 */
[C---:B------:R-:W-:Y:S01]  /*23d0*/  ISETP.GT.U32.AND P4, PT, R0.reuse, R49, PT ;  /* 0x000000310000720c */ /* 0x040fe20003f84070 */
[----:B------:R-:W-:Y:S02]  /*23e0*/  IMAD.MOV R47, RZ, RZ, -R46 ;  /* 0x000000ffff2f7224 */ /* 0x000fe400078e0a2e */
[----:B------:R-:W-:Y:S01]  /*23f0*/  @!P3 IMAD.MOV R39, RZ, RZ, -R39 ;  /* 0x000000ffff27b224 */ /* 0x000fe200078e0a27 */
[C---:B------:R-:W-:Y:S01]  /*2400*/  ISETP.GT.U32.AND P3, PT, R0.reuse, R43, PT ;  /* 0x0000002b0000720c */ /* 0x040fe20003f64070 */
[----:B------:R-:W-:Y:S02]  /*2410*/  IMAD R53, R0, R47, R53 ;  /* 0x0000002f00357224 */ /* 0x000fe400078e0235 */
[----:B------:R-:W-:Y:S01]  /*2420*/  @!P5 IMAD.IADD R44, R44, 0x1, -R0 ;  /* 0x000000012c2cd824 */ /* 0x000fe200078e0a00 */
[----:B------:R-:W-:Y:S01]  /*2430*/  ISETP.GE.AND P5, PT, R55, RZ, PT ;  /* 0x000000ff3700720c */ /* 0x000fe20003fa6270 */
[----:B------:R-:W-:Y:S01]  /*2440*/  @!P0 IMAD.MOV R40, RZ, RZ, -R40 ;  /* 0x000000ffff288224 */ /* 0x000fe200078e0a28 */
[----:B------:R-:W-:Y:S01]  /*2450*/  IABS R55, R50 ;  /* 0x0000003200377213 */ /* 0x000fe20000000000 */
[----:B------:R-:W-:Y:S01]  /*2460*/  @!P2 IMAD.MOV R44, RZ, RZ, -R44 ;  /* 0x000000ffff2ca224 */ /* 0x000fe200078e0a2c */
[C---:B------:R-:W-:Y:S01]  /*2470*/  ISETP.GT.U32.AND P0, PT, R0.reuse, R45, PT ;  /* 0x0000002d0000720c */ /* 0x040fe20003f04070 */
[----:B------:R-:W-:Y:S01]  /*2480*/  @!P4 IMAD.IADD R49, R49, 0x1, -R0 ;  /* 0x000000013131c824 */ /* 0x000fe200078e0a00 */
[----:B------:R-:W-:Y:S01]  /*2490*/  ISETP.GT.U32.AND P4, PT, R0, R53, PT ;  /* 0x000000350000720c */ /* 0x000fe20003f84070 */
[----:B------:R-:W-:Y:S01]  /*24a0*/  IMAD.HI.U32 R46, R5, R55, RZ ;  /* 0x00000037052e7227 */ /* 0x000fe200078e00ff */
[----:B------:R-:W-:-:S02]  /*24b0*/  ISETP.GE.AND P2, PT, R48, RZ, PT ;  /* 0x000000ff3000720c */ /* 0x000fc40003f46270 */
[----:B------:R-:W-:Y:S01]  /*24c0*/  LOP3.LUT R48, R6, 0x54, RZ, 0xfc, !PT ;  /* 0x0000005406307812 */ /* 0x000fe200078efcff */
[----:B------:R-:W-:Y:S02]  /*24d0*/  IMAD.MOV R46, RZ, RZ, -R46 ;  /* 0x000000ffff2e7224 */ /* 0x000fe400078e0a2e */
[--C-:B------:R-:W-:Y:S01]  /*24e0*/  @!P3 IMAD.IADD R43, R43, 0x1, -R0.reuse ;  /* 0x000000012b2bb824 */ /* 0x100fe200078e0a00 */
[----:B------:R-:W-:Y:S01]  /*24f0*/  IABS R57, R48 ;  /* 0x0000003000397213 */ /* 0x000fe20000000000 */
[----:B------:R-:W-:Y:S01]  /*2500*/  IMAD R55, R0, R46, R55 ;  /* 0x0000002e00377224 */ /* 0x000fe200078e0237 */
[----:B------:R-:W-:Y:S01]  /*2510*/  ISETP.GE.AND P3, PT, R54, RZ, PT ;  /* 0x000000ff3600720c */ /* 0x000fe20003f66270 */
[--C-:B------:R-:W-:Y:S01]  /*2520*/  @!P0 IMAD.IADD R45, R45, 0x1, -R0.reuse ;  /* 0x000000012d2d8824 */ /* 0x100fe200078e0a00 */
[----:B------:R-:W-:Y:S01]  /*2530*/  ISETP.GE.AND P0, PT, R56, RZ, PT ;  /* 0x000000ff3800720c */ /* 0x000fe20003f06270 */
[----:B------:R-:W-:Y:S01]  /*2540*/  @!P4 IMAD.IADD R53, R53, 0x1, -R0 ;  /* 0x000000013535c824 */ /* 0x000fe200078e0a00 */
[C---:B------:R-:W-:Y:S01]  /*2550*/  ISETP.GT.U32.AND P4, PT, R0.reuse, R55, PT ;  /* 0x000000370000720c */ /* 0x040fe20003f84070 */
[----:B------:R-:W-:Y:S01]  /*2560*/  @!P1 IMAD.MOV R43, RZ, RZ, -R43 ;  /* 0x000000ffff2b9224 */ /* 0x000fe200078e0a2b */
[C---:B------:R-:W-:Y:S01]  /*2570*/  ISETP.GT.U32.AND P6, PT, R0.reuse, R45, PT ;  /* 0x0000002d0000720c */ /* 0x040fe20003fc4070 */
[----:B------:R-:W-:Y:S01]  /*2580*/  IMAD.HI.U32 R46, R5, R57, RZ ;  /* 0x00000039052e7227 */ /* 0x000fe200078e00ff */
[----:B------:R-:W-:-:S02]  /*2590*/  ISETP.GT.U32.AND P1, PT, R0, R51, PT ;  /* 0x000000330000720c */ /* 0x000fc40003f24070 */
[----:B------:R-:W-:Y:S01]  /*25a0*/  LOP3.LUT R56, R6, 0x58, RZ, 0xfc, !PT ;  /* 0x0000005806387812 */ /* 0x000fe200078efcff */
[----:B------:R-:W-:Y:S01]  /*25b0*/  @!P5 IMAD.MOV R49, RZ, RZ, -R49 ;  /* 0x000000ffff31d224 */ /* 0x000fe200078e0a31 */
[----:B------:R-:W-:Y:S02]  /*25c0*/  IADD3 R47, -R46, RZ, RZ ;  /* 0x000000ff2e2f7210 */ /* 0x000fe40007ffe1ff */
[----:B------:R-:W-:Y:S02]  /*25d0*/  IABS R61, R56 ;  /* 0x00000038003d7213 */ /* 0x000fe40000000000 */
[----:B------:R-:W-:Y:S01]  /*25e0*/  LOP3.LUT R54, R6, 0x56, RZ, 0xfc, !PT ;  /* 0x0000005606367812 */ /* 0x000fe200078efcff */
[--C-:B------:R-:W-:Y:S02]  /*25f0*/  @!P4 IMAD.IADD R55, R55, 0x1, -R0.reuse ;  /* 0x000000013737c824 */ /* 0x100fe400078e0a00 */
[----:B------:R-:W-:Y:S01]  /*2600*/  @!P6 IADD3 R45, R45, -R0, RZ ;  /* 0x800000002d2de210 */ /* 0x000fe20007ffe0ff */
[----:B------:R-:W-:Y:S01]  /*2610*/  IMAD R57, R0, R47, R57 ;  /* 0x0000002f00397224 */ /* 0x000fe200078e0239 */
[----:B------:R-:W-:Y:S01]  /*2620*/  ISETP.GE.AND P6, PT, R50, RZ, PT ;  /* 0x000000ff3200720c */ /* 0x000fe20003fc6270 */
[----:B------:R-:W-:Y:S01]  /*2630*/  @!P1 IMAD.IADD R51, R51, 0x1, -R0 ;  /* 0x0000000133339824 */ /* 0x000fe200078e0a00 */
[----:B------:R-:W-:Y:S01]  /*2640*/  ISETP.GE.AND P1, PT, R48, RZ, PT ;  /* 0x000000ff3000720c */ /* 0x000fe20003f26270 */
[----:B------:R-:W-:Y:S01]  /*2650*/  IMAD.HI.U32 R48, R5, R61, RZ ;  /* 0x0000003d05307227 */ /* 0x000fe200078e00ff */
[----:B------:R-:W-:-:S02]  /*2660*/  ISETP.GT.U32.AND P4, PT, R0, R55, PT ;  /* 0x000000370000720c */ /* 0x000fc40003f84070 */
[----:B------:R-:W-:Y:S01]  /*2670*/  IABS R50, R54 ;  /* 0x0000003600327213 */ /* 0x000fe20000000000 */
[----:B------:R-:W-:Y:S01]  /*2680*/  IMAD.MOV.U32 R47, RZ, RZ, R45 ;  /* 0x000000ffff2f7224 */ /* 0x000fe200078e002d */
[C---:B------:R-:W-:Y:S01]  /*2690*/  ISETP.GT.U32.AND P5, PT, R0.reuse, R57, PT ;  /* 0x000000390000720c */ /* 0x040fe20003fa4070 */
[----:B------:R-:W-:Y:S02]  /*26a0*/  IMAD.MOV R52, RZ, RZ, -R48 ;  /* 0x000000ffff347224 */ /* 0x000fe400078e0a30 */
[----:B------:R-:W-:Y:S01]  /*26b0*/  IMAD.HI.U32 R46, R5, R50, RZ ;  /* 0x00000032052e7227 */ /* 0x000fe200078e00ff */
[----:B------:R-:W-:Y:S02]  /*26c0*/  @!P3 IADD3 R47, -R47, RZ, RZ ;  /* 0x000000ff2f2fb210 */ /* 0x000fe40007ffe1ff */
[C---:B------:R-:W-:Y:S01]  /*26d0*/  ISETP.GT.U32.AND P3, PT, R0.reuse, R53, PT ;  /* 0x000000350000720c */ /* 0x040fe20003f64070 */
[----:B------:R-:W-:Y:S01]  /*26e0*/  IMAD R61, R0, R52, R61 ;  /* 0x00000034003d7224 */ /* 0x000fe200078e023d */
[----:B------:R-:W-:Y:S01]  /*26f0*/  LOP3.LUT R52, R6, 0x5e, RZ, 0xfc, !PT ;  /* 0x0000005e06347812 */ /* 0x000fe200078efcff */
[----:B------:R-:W-:-:S02]  /*2700*/  @!P4 IMAD.IADD R55, R55, 0x1, -R0 ;  /* 0x000000013737c824 */ /* 0x000fc400078e0a00 */
[----:B------:R-:W-:Y:S01]  /*2710*/  IMAD.MOV R59, RZ, RZ, -R46 ;  /* 0x000000ffff3b7224 */ /* 0x000fe200078e0a2e */
[----:B------:R-:W-:Y:S01]  /*2720*/  ISETP.GT.U32.AND P4, PT, R0, R61, PT ;  /* 0x0000003d0000720c */ /* 0x000fe20003f84070 */
[----:B------:R-:W-:Y:S01]  /*2730*/  IMAD.HI.U32 R46, R5, R63, RZ ;  /* 0x0000003f052e7227 */ /* 0x000fe200078e00ff */
[----:B------:R-:W-:-:S03]  /*2740*/  IABS R67, R52 ;  /* 0x0000003400437213 */ /* 0x000fc60000000000 */
[C---:B------:R-:W-:Y:S02]  /*2750*/  IMAD R45, R0.reuse, R59, R50 ;  /* 0x0000003b002d7224 */ /* 0x040fe400078e0232 */
[----:B------:R-:W-:Y:S01]  /*2760*/  @!P3 IADD3 R53, R53, -R0, RZ ;  /* 0x800000003535b210 */ /* 0x000fe20007ffe0ff */
[----:B------:R-:W-:Y:S02]  /*2770*/  IMAD.MOV R46, RZ, RZ, -R46 ;  /* 0x000000ffff2e7224 */ /* 0x000fe400078e0a2e */
[C---:B------:R-:W-:Y:S01]  /*2780*/  ISETP.GT.U32.AND P3, PT, R0.reuse, R45, PT ;  /* 0x0000002d0000720c */ /* 0x040fe20003f64070 */
[----:B------:R-:W-:Y:S01]  /*2790*/  @!P6 IMAD.MOV R55, RZ, RZ, -R55 ;  /* 0x000000ffff37e224 */ /* 0x000fe200078e0a37 */
[----:B------:R-:W-:Y:S01]  /*27a0*/  @!P2 IADD3 R53, -R53, RZ, RZ ;  /* 0x000000ff3535a210 */ /* 0x000fe20007ffe1ff */
[----:B------:R-:W-:Y:S02]  /*27b0*/  @!P4 IMAD.IADD R61, R61, 0x1, -R0 ;  /* 0x000000013d3dc824 */ /* 0x000fe400078e0a00 */
[----:B------:R-:W-:-:S02]  /*27c0*/  IMAD R63, R0, R46, R63 ;  /* 0x0000002e003f7224 */ /* 0x000fc400078e023f */
[----:B------:R-:W-:Y:S01]  /*27d0*/  IMAD.HI.U32 R46, R5, R67, RZ ;  /* 0x00000043052e7227 */ /* 0x000fe200078e00ff */
[C---:B------:R-:W-:Y:S02]  /*27e0*/  ISETP.GT.U32.AND P2, PT, R0.reuse, R61, PT ;  /* 0x0000003d0000720c */ /* 0x040fe40003f44070 */
[C---:B------:R-:W-:Y:S01]  /*27f0*/  ISETP.GT.U32.AND P6, PT, R0.reuse, R63, PT ;  /* 0x0000003f0000720c */ /* 0x040fe20003fc4070 */
[----:B------:R-:W-:Y:S02]  /*2800*/  IMAD.MOV R46, RZ, RZ, -R46 ;  /* 0x000000ffff2e7224 */ /* 0x000fe400078e0a2e */
[--C-:B------:R-:W-:Y:S02]  /*2810*/  @!P3 IMAD.IADD R45, R45, 0x1, -R0.reuse ;  /* 0x000000012d2db824 */ /* 0x100fe400078e0a00 */
[C---:B------:R-:W-:Y:S02]  /*2820*/  IMAD R67, R0.reuse, R46, R67 ;  /* 0x0000002e00437224 */ /* 0x040fe400078e0243 */
[----:B------:R-:W-:Y:S01]  /*2830*/  @!P0 IMAD.MOV R51, RZ, RZ, -R51 ;  /* 0x000000ffff338224 */ /* 0x000fe200078e0a33 */
[----:B------:R-:W-:Y:S01]  /*2840*/  ISETP.GT.U32.AND P4, PT, R0, R45, PT ;  /* 0x0000002d0000720c */ /* 0x000fe20003f84070 */
[----:B------:R-:W-:Y:S01]  /*2850*/  @!P5 IMAD.IADD R57, R57, 0x1, -R0 ;  /* 0x000000013939d824 */ /* 0x000fe200078e0a00 */
[----:B------:R-:W-:Y:S01]  /*2860*/  ISETP.GE.AND P0, PT, R54, RZ, PT ;  /* 0x000000ff3600720c */ /* 0x000fe20003f06270 */
[----:B------:R-:W-:Y:S01]  /*2870*/  IMAD.HI.U32 R48, R5, R65, RZ ;  /* 0x0000004105307227 */ /* 0x000fe200078e00ff */
[----:B------:R-:W-:-:S02]  /*2880*/  @!P2 IADD3 R61, R61, -R0, RZ ;  /* 0x800000003d3da210 */ /* 0x000fc40007ffe0ff */
[----:B------:R-:W-:Y:S01]  /*2890*/  ISETP.GT.U32.AND P2, PT, R0, R67, PT ;  /* 0x000000430000720c */ /* 0x000fe20003f44070 */
[----:B------:R-:W-:Y:S01]  /*28a0*/  @!P6 IMAD.IADD R63, R63, 0x1, -R0 ;  /* 0x000000013f3fe824 */ /* 0x000fe200078e0a00 */
[----:B------:R-:W-:Y:S01]  /*28b0*/  LOP3.LUT R54, R6, 0x60, RZ, 0xfc, !PT ;  /* 0x0000006006367812 */ /* 0x000fe200078efcff */
[----:B------:R-:W-:Y:S01]  /*28c0*/  IMAD.MOV R48, RZ, RZ, -R48 ;  /* 0x000000ffff307224 */ /* 0x000fe200078e0a30 */
[----:B------:R-:W-:Y:S02]  /*28d0*/  ISETP.GE.AND P5, PT, R56, RZ, PT ;  /* 0x000000ff3800720c */ /* 0x000fe40003fa6270 */
[----:B------:R-:W-:Y:S01]  /*28e0*/  IABS R69, R54 ;  /* 0x0000003600457213 */ /* 0x000fe20000000000 */
[----:B------:R-:W-:Y:S01]  /*28f0*/  @!P4 IMAD.IADD R45, R45, 0x1, -R0 ;  /* 0x000000012d2dc824 */ /* 0x000fe200078e0a00 */
[C---:B------:R-:W-:Y:S01]  /*2900*/  ISETP.GT.U32.AND P6, PT, R0.reuse, R63, PT ;  /* 0x0000003f0000720c */ /* 0x040fe20003fc4070 */
[----:B------:R-:W-:Y:S01]  /*2910*/  IMAD R65, R0, R48, R65 ;  /* 0x0000003000417224 */ /* 0x000fe200078e0241 */
[----:B------:R-:W-:Y:S01]  /*2920*/  ISETP.GE.AND P4, PT, R58, RZ, PT ;  /* 0x000000ff3a00720c */ /* 0x000fe20003f86270 */
[----:B------:R-:W-:Y:S01]  /*2930*/  IMAD.HI.U32 R46, R5, R69, RZ ;  /* 0x00000045052e7227 */ /* 0x000fe200078e00ff */
[----:B------:R-:W-:-:S02]  /*2940*/  LOP3.LUT R58, R6, 0x64, RZ, 0xfc, !PT ;  /* 0x00000064063a7812 */ /* 0x000fc400078efcff */
[----:B------:R-:W-:Y:S01]  /*2950*/  LOP3.LUT R56, R6, 0x62, RZ, 0xfc, !PT ;  /* 0x0000006206387812 */ /* 0x000fe200078efcff */
[----:B------:R-:W-:Y:S01]  /*2960*/  @!P2 IMAD.IADD R67, R67, 0x1, -R0 ;  /* 0x000000014343a824 */ /* 0x000fe200078e0a00 */
[C---:B------:R-:W-:Y:S01]  /*2970*/  ISETP.GT.U32.AND P3, PT, R0.reuse, R57, PT ;  /* 0x000000390000720c */ /* 0x040fe20003f64070 */
[----:B------:R-:W-:Y:S01]  /*2980*/  IMAD.MOV R46, RZ, RZ, -R46 ;  /* 0x000000ffff2e7224 */ /* 0x000fe200078e0a2e */
[----:B------:R-:W-:Y:S01]  /*2990*/  IABS R50, R58 ;  /* 0x0000003a00327213 */ /* 0x000fe20000000000 */
[----:B------:R-:W-:Y:S01]  /*29a0*/  IMAD.MOV.U32 R59, RZ, RZ, R45 ;  /* 0x000000ffff3b7224 */ /* 0x000fe200078e002d */
[C---:B------:R-:W-:Y:S01]  /*29b0*/  ISETP.GT.U32.AND P2, PT, R0.reuse, R67, PT ;  /* 0x000000430000720c */ /* 0x040fe20003f44070 */
[C---:B------:R-:W-:Y:S01]  /*29c0*/  IMAD R69, R0.reuse, R46, R69 ;  /* 0x0000002e00457224 */ /* 0x040fe200078e0245 */
[----:B------:R-:W-:Y:S01]  /*29d0*/  IABS R71, R56 ;  /* 0x0000003800477213 */ /* 0x000fe20000000000 */
[----:B------:R-:W-:Y:S01]  /*29e0*/  @!P6 IMAD.IADD R63, R63, 0x1, -R0 ;  /* 0x000000013f3fe824 */ /* 0x000fe200078e0a00 */
[----:B------:R-:W-:Y:S01]  /*29f0*/  MOV R46, R50 ;  /* 0x00000032002e7202 */ /* 0x000fe20000000f00 */
[----:B------:R-:W-:Y:S01]  /*2a00*/  @!P5 IMAD.MOV R61, RZ, RZ, -R61 ;  /* 0x000000ffff3dd224 */ /* 0x000fe200078e0a3d */
[----:B------:R-:W-:Y:S01]  /*2a10*/  @!P0 IADD3 R59, -R59, RZ, RZ ;  /* 0x000000ff3b3b8210 */ /* 0x000fe20007ffe1ff */
[----:B------:R-:W-:Y:S01]  /*2a20*/  IMAD.HI.U32 R48, R5, R71, RZ ;  /* 0x0000004705307227 */ /* 0x000fe200078e00ff */
[----:B------:R-:W-:-:S02]  /*2a30*/  ISETP.GT.U32.AND P0, PT, R0, R69, PT ;  /* 0x000000450000720c */ /* 0x000fc40003f04070 */
[----:B------:R-:W-:Y:S01]  /*2a40*/  ISETP.GE.AND P6, PT, R52, RZ, PT ;  /* 0x000000ff3400720c */ /* 0x000fe20003fc6270 */
[----:B------:R-:W-:Y:S01]  /*2a50*/  IMAD.HI.U32 R45, R5, R46, RZ ;  /* 0x0000002e052d7227 */ /* 0x000fe200078e00ff */
[----:B------:R-:W-:Y:S02]  /*2a60*/  LOP3.LUT R50, R6, 0x6a, RZ, 0xfc, !PT ;  /* 0x0000006a06327812 */ /* 0x000fe400078efcff */
[----:B------:R-:W-:Y:S01]  /*2a70*/  @!P2 IADD3 R67, R67, -R0, RZ ;  /* 0x800000004343a210 */ /* 0x000fe20007ffe0ff */
[----:B------:R-:W-:Y:S01]  /*2a80*/  @!P3 IMAD.IADD R57, R57, 0x1, -R0 ;  /* 0x000000013939b824 */ /* 0x000fe200078e0a00 */
[----:B------:R-:W-:Y:S01]  /*2a90*/  ISETP.GT.U32.AND P3, PT, R0, R65, PT ;  /* 0x000000410000720c */ /* 0x000fe20003f64070 */
[----:B------:R-:W-:Y:S01]  /*2aa0*/  IMAD.MOV R48, RZ, RZ, -R48 ;  /* 0x000000ffff307224 */ /* 0x000fe200078e0a30 */
[----:B------:R-:W-:Y:S01]  /*2ab0*/  IABS R79, R50 ;  /* 0x00000032004f7213 */ /* 0x000fe20000000000 */
[----:B------:R-:W-:Y:S01]  /*2ac0*/  IMAD.MOV R45, RZ, RZ, -R45 ;  /* 0x000000ffff2d7224 */ /* 0x000fe200078e0a2d */
[----:B------:R-:W-:Y:S01]  /*2ad0*/  ISETP.GE.AND P2, PT, R58, RZ, PT ;  /* 0x000000ff3a00720c */ /* 0x000fe20003f46270 */
[----:B------:R-:W-:Y:S01]  /*2ae0*/  IMAD R71, R0, R48, R71 ;  /* 0x0000003000477224 */ /* 0x000fe200078e0247 */
[----:B------:R-:W-:Y:S01]  /*2af0*/  LOP3.LUT R48, R6, 0x68, RZ, 0xfc, !PT ;  /* 0x0000006806307812 */ /* 0x000fe200078efcff */
[----:B------:R-:W-:Y:S01]  /*2b00*/  IMAD R45, R0, R45, R46 ;  /* 0x0000002d002d7224 */ /* 0x000fe200078e022e */
[----:B------:R-:W-:Y:S01]  /*2b10*/  LOP3.LUT R46, R6, 0x66, RZ, 0xfc, !PT ;  /* 0x00000066062e7812 */ /* 0x000fe200078efcff */
[--C-:B------:R-:W-:Y:S01]  /*2b20*/  @!P0 IMAD.IADD R69, R69, 0x1, -R0.reuse ;  /* 0x0000000145458824 */ /* 0x100fe200078e0a00 */
[C---:B------:R-:W-:Y:S01]  /*2b30*/  ISETP.GT.U32.AND P5, PT, R0.reuse, R71, PT ;  /* 0x000000470000720c */ /* 0x040fe20003fa4070 */
[----:B------:R-:W-:Y:S01]  /*2b40*/  @!P6 IMAD.MOV R67, RZ, RZ, -R67 ;  /* 0x000000ffff43e224 */ /* 0x000fe200078e0a43 */
[C---:B------:R-:W-:Y:S01]  /*2b50*/  ISETP.GT.U32.AND P6, PT, R0.reuse, R45, PT ;  /* 0x0000002d0000720c */ /* 0x040fe20003fc4070 */
[----:B------:R-:W-:Y:S01]  /*2b60*/  @!P3 IMAD.IADD R65, R65, 0x1, -R0 ;  /* 0x000000014141b824 */ /* 0x000fe200078e0a00 */
[----:B------:R-:W-:Y:S01]  /*2b70*/  ISETP.GT.U32.AND P0, PT, R0, R69, PT ;  /* 0x000000450000720c */ /* 0x000fe20003f04070 */
[----:B------:R-:W-:Y:S01]  /*2b80*/  @!P1 IMAD.MOV R57, RZ, RZ, -R57 ;  /* 0x000000ffff399224 */ /* 0x000fe200078e0a39 */
[----:B------:R-:W-:Y:S01]  /*2b90*/  ISETP.GE.AND P3, PT, R60, RZ, PT ;  /* 0x000000ff3c00720c */ /* 0x000fe20003f66270 */
[----:B------:R-:W-:Y:S01]  /*2ba0*/  @!P4 IMAD.MOV R63, RZ, RZ, -R63 ;  /* 0x000000ffff3fc224 */ /* 0x000fe200078e0a3f */
[----:B------:R-:W-:-:S02]  /*2bb0*/  ISETP.GT.U32.AND P1, PT, R0, R65, PT ;  /* 0x000000410000720c */ /* 0x000fc40003f24070 */
[----:B------:R-:W-:Y:S02]  /*2bc0*/  IABS R77, R48 ;  /* 0x00000030004d7213 */ /* 0x000fe40000000000 */
[----:B------:R-:W-:Y:S01]  /*2bd0*/  IABS R75, R46 ;  /* 0x0000002e004b7213 */ /* 0x000fe20000000000 */
[--C-:B------:R-:W-:Y:S01]  /*2be0*/  @!P5 IMAD.IADD R71, R71, 0x1, -R0.reuse ;  /* 0x000000014747d824 */ /* 0x100fe200078e0a00 */
[----:B------:R-:W-:Y:S01]  /*2bf0*/  ISETP.GE.AND P4, PT, R54, RZ, PT ;  /* 0x000000ff3600720c */ /* 0x000fe20003f86270 */
[--C-:B------:R-:W-:Y:S01]  /*2c00*/  @!P6 IMAD.IADD R45, R45, 0x1, -R0.reuse ;  /* 0x000000012d2de824 */ /* 0x100fe200078e0a00 */
[----:B------:R-:W-:Y:S02]  /*2c10*/  LOP3.LUT R54, R6, 0x6c, RZ, 0xfc, !PT ;  /* 0x0000006c06367812 */ /* 0x000fe400078efcff */
[----:B------:R-:W-:Y:S02]  /*2c20*/  @!P0 IADD3 R69, R69, -R0, RZ ;  /* 0x8000000045458210 */ /* 0x000fe40007ffe0ff */
[----:B------:R-:W-:Y:S01]  /*2c30*/  ISETP.GT.U32.AND P5, PT, R0, R71, PT ;  /* 0x000000470000720c */ /* 0x000fe20003fa4070 */
[----:B------:R-:W-:Y:S01]  /*2c40*/  @!P1 IMAD.IADD R65, R65, 0x1, -R0 ;  /* 0x0000000141419824 */ /* 0x000fe200078e0a00 */
[----:B------:R-:W-:Y:S01]  /*2c50*/  ISETP.GE.AND P0, PT, R48, RZ, PT ;  /* 0x000000ff3000720c */ /* 0x000fe20003f06270 */
[----:B------:R-:W-:Y:S01]  /*2c60*/  IMAD.HI.U32 R48, R5, R77, RZ ;  /* 0x0000004d05307227 */ /* 0x000fe200078e00ff */
[----:B------:R-:W-:-:S02]  /*2c70*/  ISETP.GT.U32.AND P6, PT, R0, R45, PT ;  /* 0x0000002d0000720c */ /* 0x000fc40003fc4070 */
[----:B------:R-:W-:Y:S01]  /*2c80*/  IABS R81, R54 ;  /* 0x0000003600517213 */ /* 0x000fe20000000000 */
[----:B------:R-:W-:Y:S01]  /*2c90*/  IMAD.MOV R52, RZ, RZ, -R48 ;  /* 0x000000ffff347224 */ /* 0x000fe200078e0a30 */
[----:B------:R-:W-:Y:S01]  /*2ca0*/  ISETP.GE.AND P1, PT, R56, RZ, PT ;  /* 0x000000ff3800720c */ /* 0x000fe20003f26270 */
[----:B------:R-:W-:Y:S01]  /*2cb0*/  @!P3 IMAD.MOV R65, RZ, RZ, -R65 ;  /* 0x000000ffff41b224 */ /* 0x000fe200078e0a41 */
[----:B------:R-:W-:Y:S01]  /*2cc0*/  ISETP.GE.AND P3, PT, R46, RZ, PT ;  /* 0x000000ff2e00720c */ /* 0x000fe20003f66270 */
[----:B------:R-:W-:Y:S01]  /*2cd0*/  IMAD R77, R0, R52, R77 ;  /* 0x00000034004d7224 */ /* 0x000fe200078e024d */
[C---:B------:R-:W-:Y:S01]  /*2ce0*/  LOP3.LUT R52, R6.reuse, 0x70, RZ, 0xfc, !PT ;  /* 0x0000007006347812 */ /* 0x040fe200078efcff */
[----:B------:R-:W-:Y:S01]  /*2cf0*/  IMAD.HI.U32 R46, R5, R75, RZ ;  /* 0x0000004b052e7227 */ /* 0x000fe200078e00ff */
[----:B------:R-:W-:Y:S02]  /*2d00*/  LOP3.LUT R56, R6, 0x74, RZ, 0xfc, !PT ;  /* 0x0000007406387812 */ /* 0x000fe400078efcff */
[----:B------:R-:W-:Y:S01]  /*2d10*/  IABS R85, R52 ;  /* 0x0000003400557213 */ /* 0x000fe20000000000 */
[--C-:B------:R-:W-:Y:S01]  /*2d20*/  @!P5 IMAD.IADD R71, R71, 0x1, -R0.reuse ;  /* 0x000000014747d824 */ /* 0x100fe200078e0a00 */
[----:B------:R-:W-:Y:S01]  /*2d30*/  ISETP.GE.AND P5, PT, R50, RZ, PT ;  /* 0x000000ff3200720c */ /* 0x000fe20003fa6270 */
[----:B------:R-:W-:Y:S01]  /*2d40*/  @!P6 IMAD.IADD R45, R45, 0x1, -R0 ;  /* 0x000000012d2de824 */ /* 0x000fe200078e0a00 */
[C---:B------:R-:W-:Y:S01]  /*2d50*/  ISETP.GT.U32.AND P6, PT, R0.reuse, R77, PT ;  /* 0x0000004d0000720c */ /* 0x040fe20003fc4070 */
[----:B------:R-:W-:Y:S01]  /*2d60*/  IMAD.MOV R50, RZ, RZ, -R46 ;  /* 0x000000ffff327224 */ /* 0x000fe200078e0a2e */
[----:B------:R-:W-:Y:S01]  /*2d70*/  IABS R89, R56 ;  /* 0x0000003800597213 */ /* 0x000fe20000000000 */
[----:B------:R-:W-:Y:S01]  /*2d80*/  @!P4 IMAD.MOV R69, RZ, RZ, -R69 ;  /* 0x000000ffff45c224 */ /* 0x000fe200078e0a45 */
[----:B------:R-:W-:Y:S01]  /*2d90*/  MOV R73, R45 ;  /* 0x0000002d00497202 */ /* 0x000fe20000000f00 */
[----:B------:R-:W-:Y:S01]  /*2da0*/  IMAD R75, R0, R50, R75 ;  /* 0x00000032004b7224 */ /* 0x000fe200078e024b */
[C---:B------:R-:W-:Y:S01]  /*2db0*/  LOP3.LUT R58, R6.reuse, 0x76, RZ, 0xfc, !PT ;  /* 0x00000076063a7812 */ /* 0x040fe200078efcff */
[----:B------:R-:W-:Y:S01]  /*2dc0*/  IMAD.HI.U32 R46, R5, R79, RZ ;  /* 0x0000004f052e7227 */ /* 0x000fe200078e00ff */
[----:B------:R-:W-:-:S02]  /*2dd0*/  LOP3.LUT R60, R6, 0x7a, RZ, 0xfc, !PT ;  /* 0x0000007a063c7812 */ /* 0x000fc400078efcff */
[----:B------:R-:W-:Y:S01]  /*2de0*/  ISETP.GT.U32.AND P4, PT, R0, R75, PT ;  /* 0x0000004b0000720c */ /* 0x000fe20003f84070 */
[----:B------:R-:W-:Y:S01]  /*2df0*/  IMAD.HI.U32 R48, R5, R81, RZ ;  /* 0x0000005105307227 */ /* 0x000fe200078e00ff */
[----:B------:R-:W-:Y:S02]  /*2e00*/  IADD3 R46, -R46, RZ, RZ ;  /* 0x000000ff2e2e7210 */ /* 0x000fe40007ffe1ff */
[----:B------:R-:W-:Y:S01]  /*2e10*/  IABS R91, R58 ;  /* 0x0000003a005b7213 */ /* 0x000fe20000000000 */
[----:B------:R-:W-:Y:S01]  /*2e20*/  @!P6 IMAD.IADD R77, R77, 0x1, -R0 ;  /* 0x000000014d4de824 */ /* 0x000fe200078e0a00 */
[----:B------:R-:W-:Y:S01]  /*2e30*/  IABS R95, R60 ;  /* 0x0000003c005f7213 */ /* 0x000fe20000000000 */
[----:B------:R-:W-:Y:S02]  /*2e40*/  IMAD.MOV R48, RZ, RZ, -R48 ;  /* 0x000000ffff307224 */ /* 0x000fe400078e0a30 */
[C---:B------:R-:W-:Y:S01]  /*2e50*/  IMAD R79, R0.reuse, R46, R79 ;  /* 0x0000002e004f7224 */ /* 0x040fe200078e024f */
[C---:B------:R-:W-:Y:S01]  /*2e60*/  ISETP.GT.U32.AND P6, PT, R0.reuse, R77, PT ;  /* 0x0000004d0000720c */ /* 0x040fe20003fc4070 */
[----:B------:R-:W-:Y:S01]  /*2e70*/  IMAD R81, R0, R48, R81 ;  /* 0x0000003000517224 */ /* 0x000fe200078e0251 */
[----:B------:R-:W-:Y:S01]  /*2e80*/  LOP3.LUT R46, R6, 0x6e, RZ, 0xfc, !PT ;  /* 0x0000006e062e7812 */ /* 0x000fe200078efcff */
[----:B------:R-:W-:-:S02]  /*2e90*/  @!P4 IMAD.IADD R75, R75, 0x1, -R0 ;  /* 0x000000014b4bc824 */ /* 0x000fc400078e0a00 */
[----:B------:R-:W-:Y:S01]  /*2ea0*/  @!P2 IMAD.MOV R73, RZ, RZ, -R73 ;  /* 0x000000ffff49a224 */ /* 0x000fe200078e0a49 */
[----:B------:R-:W-:Y:S01]  /*2eb0*/  ISETP.GE.AND P2, PT, R46, RZ, PT ;  /* 0x000000ff2e00720c */ /* 0x000fe20003f46270 */
[----:B------:R-:W-:Y:S01]  /*2ec0*/  @!P1 IMAD.MOV R71, RZ, RZ, -R71 ;  /* 0x000000ffff479224 */ /* 0x000fe200078e0a47 */
[----:B------:R-:W-:Y:S02]  /*2ed0*/  ISETP.GT.U32.AND P4, PT, R0, R75, PT ;  /* 0x0000004b0000720c */ /* 0x000fe40003f84070 */
[----:B------:R-:W-:Y:S01]  /*2ee0*/  IABS R50, R46 ;  /* 0x0000002e00327213 */ /* 0x000fe20000000000 */
[----:B------:R-:W-:Y:S01]  /*2ef0*/  IMAD.HI.U32 R46, R5, R85, RZ ;  /* 0x00000055052e7227 */ /* 0x000fe200078e00ff */
[----:B------:R-:W-:Y:S02]  /*2f00*/  ISETP.GE.AND P1, PT, R54, RZ, PT ;  /* 0x000000ff3600720c */ /* 0x000fe40003f26270 */
[----:B------:R-:W-:Y:S01]  /*2f10*/  LOP3.LUT R54, R6, 0x72, RZ, 0xfc, !PT ;  /* 0x0000007206367812 */ /* 0x000fe200078efcff */
[----:B------:R-:W-:Y:S01]  /*2f20*/  @!P6 IMAD.IADD R77, R77, 0x1, -R0 ;  /* 0x000000014d4de824 */ /* 0x000fe200078e0a00 */
[----:B------:R-:W-:Y:S01]  /*2f30*/  ISETP.GT.U32.AND P6, PT, R0, R81, PT ;  /* 0x000000510000720c */ /* 0x000fe20003fc4070 */
[----:B------:R-:W-:Y:S01]  /*2f40*/  IMAD.MOV R46, RZ, RZ, -R46 ;  /* 0x000000ffff2e7224 */ /* 0x000fe200078e0a2e */
[----:B------:R-:W-:Y:S01]  /*2f50*/  IABS R87, R54 ;  /* 0x0000003600577213 */ /* 0x000fe20000000000 */
[----:B------:R-:W-:-:S04]  /*2f60*/  IMAD.HI.U32 R45, R5, R50, RZ ;  /* 0x00000032052d7227 */ /* 0x000fc800078e00ff */
[----:B------:R-:W-:Y:S01]  /*2f70*/  @!P4 IMAD.IADD R75, R75, 0x1, -R0 ;  /* 0x000000014b4bc824 */ /* 0x000fe200078e0a00 */
[C---:B------:R-:W-:Y:S01]  /*2f80*/  ISETP.GT.U32.AND P4, PT, R0.reuse, R79, PT ;  /* 0x0000004f0000720c */ /* 0x040fe20003f84070 */
[----:B------:R-:W-:Y:S01]  /*2f90*/  IMAD R85, R0, R46, R85 ;  /* 0x0000002e00557224 */ /* 0x000fe200078e0255 */
[----:B------:R-:W-:Y:S01]  /*2fa0*/  IADD3 R45, -R45, RZ, RZ ;  /* 0x000000ff2d2d7210 */ /* 0x000fe20007ffe1ff */
[----:B------:R-:W-:Y:S01]  /*2fb0*/  IMAD.HI.U32 R48, R5, R87, RZ ;  /* 0x0000005705307227 */ /* 0x000fe200078e00ff */
[----:B------:R-:W-:-:S03]  /*2fc0*/  @!P3 IADD3 R75, -R75, RZ, RZ ;  /* 0x000000ff4b4bb210 */ /* 0x000fc60007ffe1ff */
[----:B------:R-:W-:Y:S01]  /*2fd0*/  @!P6 IMAD.IADD R81, R81, 0x1, -R0 ;  /* 0x000000015151e824 */ /* 0x000fe200078e0a00 */
[C---:B------:R-:W-:Y:S01]  /*2fe0*/  ISETP.GT.U32.AND P6, PT, R0.reuse, R85, PT ;  /* 0x000000550000720c */ /* 0x040fe20003fc4070 */
[----:B------:R-:W-:Y:S01]  /*2ff0*/  IMAD R45, R0, R45, R50 ;  /* 0x0000002d002d7224 */ /* 0x000fe200078e0232 */
[----:B------:R-:W-:Y:S01]  /*3000*/  LOP3.LUT R50, R6, 0x78, RZ, 0xfc, !PT ;  /* 0x0000007806327812 */ /* 0x000fe200078efcff */
[----:B------:R-:W-:-:S03]  /*3010*/  IMAD.HI.U32 R46, R5, R89, RZ ;  /* 0x00000059052e7227 */ /* 0x000fc600078e00ff */
[----:B------:R-:W-:Y:S01]  /*3020*/  IABS R93, R50 ;  /* 0x00000032005d7213 */ /* 0x000fe20000000000 */
[----:B------:R-:W-:Y:S01]  /*3030*/  @!P4 IMAD.IADD R79, R79, 0x1, -R0 ;  /* 0x000000014f4fc824 */ /* 0x000fe200078e0a00 */
[----:B------:R-:W-:Y:S01]  /*3040*/  ISETP.GT.U32.AND P4, PT, R0, R45, PT ;  /* 0x0000002d0000720c */ /* 0x000fe20003f84070 */
[----:B------:R-:W-:Y:S01]  /*3050*/  IMAD.MOV R48, RZ, RZ, -R48 ;  /* 0x000000ffff307224 */ /* 0x000fe200078e0a30 */
[----:B------:R-:W-:Y:S01]  /*3060*/  IADD3 R46, -R46, RZ, RZ ;  /* 0x000000ff2e2e7210 */ /* 0x000fe20007ffe1ff */
[----:B------:R-:W-:Y:S02]  /*3070*/  @!P0 IMAD.MOV R77, RZ, RZ, -R77 ;  /* 0x000000ffff4d8224 */ /* 0x000fe400078e0a4d */
[----:B------:R-:W-:Y:S01]  /*3080*/  @!P6 IMAD.IADD R85, R85, 0x1, -R0 ;  /* 0x000000015555e824 */ /* 0x000fe200078e0a00 */
[C---:B------:R-:W-:Y:S01]  /*3090*/  ISETP.GT.U32.AND P6, PT, R0.reuse, R81, PT ;  /* 0x000000510000720c */ /* 0x040fe20003fc4070 */
[C---:B------:R-:W-:Y:S02]  /*30a0*/  IMAD R87, R0.reuse, R48, R87 ;  /* 0x0000003000577224 */ /* 0x040fe400078e0257 */
[----:B------:R-:W-:Y:S01]  /*30b0*/  IMAD.HI.U32 R48, R5, R91, RZ ;  /* 0x0000005b05307227 */ /* 0x000fe200078e00ff */
[----:B------:R-:W-:-:S03]  /*30c0*/  ISETP.GT.U32.AND P3, PT, R0, R85, PT ;  /* 0x000000550000720c */ /* 0x000fc60003f64070 */
[----:B------:R-:W-:Y:S02]  /*30d0*/  IMAD.MOV R48, RZ, RZ, -R48 ;  /* 0x000000ffff307224 */ /* 0x000fe400078e0a30 */
[C---:B------:R-:W-:Y:S02]  /*30e0*/  IMAD R89, R0.reuse, R46, R89 ;  /* 0x0000002e00597224 */ /* 0x040fe400078e0259 */
[----:B------:R-:W-:Y:S01]  /*30f0*/  @!P4 IMAD.IADD R45, R45, 0x1, -R0 ;  /* 0x000000012d2dc824 */ /* 0x000fe200078e0a00 */
[C---:B------:R-:W-:Y:S01]  /*3100*/  ISETP.GT.U32.AND P4, PT, R0.reuse, R79, PT ;  /* 0x0000004f0000720c */ /* 0x040fe20003f84070 */
[----:B------:R-:W-:Y:S01]  /*3110*/  IMAD R91, R0, R48, R91 ;  /* 0x00000030005b7224 */ /* 0x000fe200078e025b */
[----:B------:R-:W-:Y:S01]  /*3120*/  @!P6 IADD3 R81, R81, -R0, RZ ;  /* 0x800000005151e210 */ /* 0x000fe20007ffe0ff */
[C---:B------:R-:W-:Y:S01]  /*3130*/  IMAD.HI.U32 R46, R5.reuse, R93, RZ ;  /* 0x0000005d052e7227 */ /* 0x040fe200078e00ff */
[----:B------:R-:W-:Y:S02]  /*3140*/  LOP3.LUT R48, R6, 0x7c, RZ, 0xfc, !PT ;  /* 0x0000007c06307812 */ /* 0x000fe400078efcff */
[C---:B------:R-:W-:Y:S01]  /*3150*/  ISETP.GT.U32.AND P6, PT, R0.reuse, R89, PT ;  /* 0x000000590000720c */ /* 0x040fe20003fc4070 */
[----:B------:R-:W-:Y:S01]  /*3160*/  IMAD.HI.U32 R6, R5, R95, RZ ;  /* 0x0000005f05067227 */ /* 0x000fe200078e00ff */
[----:B------:R-:W-:-:S02]  /*3170*/  ISETP.GT.U32.AND P0, PT, R0, R45, PT ;  /* 0x0000002d0000720c */ /* 0x000fc40003f04070 */
[----:B------:R-:W-:Y:S01]  /*3180*/  IABS R97, R48 ;  /* 0x0000003000617213 */ /* 0x000fe20000000000 */
[----:B------:R-:W-:Y:S02]  /*3190*/  IMAD.MOV R6, RZ, RZ, -R6 ;  /* 0x000000ffff067224 */ /* 0x000fe400078e0a06 */
[----:B------:R-:W-:Y:S01]  /*31a0*/  @!P4 IMAD.IADD R79, R79, 0x1, -R0 ;  /* 0x000000014f4fc824 */ /* 0x000fe200078e0a00 */
[C---:B------:R-:W-:Y:S01]  /*31b0*/  ISETP.GT.U32.AND P4, PT, R0.reuse, R87, PT ;  /* 0x000000570000720c */ /* 0x040fe20003f84070 */
[----:B------:R-:W-:Y:S01]  /*31c0*/  IMAD R95, R0, R6, R95 ;  /* 0x00000006005f7224 */ /* 0x000fe200078e025f */
[----:B------:R-:W-:Y:S01]  /*31d0*/  IADD3 R6, R252, -0x1, RZ ;  /* 0xfffffffffc067810 */ /* 0x000fe20007ffe0ff */
[----:B------:R-:W-:Y:S02]  /*31e0*/  IMAD.MOV R46, RZ, RZ, -R46 ;  /* 0x000000ffff2e7224 */ /* 0x000fe400078e0a2e */
[----:B------:R-:W-:Y:S01]  /*31f0*/  @!P6 IADD3 R89, R89, -R0, RZ ;  /* 0x800000005959e210 */ /* 0x000fe20007ffe0ff */
[----:B------:R-:W-:Y:S01]  /*3200*/  @!P3 IMAD.IADD R85, R85, 0x1, -R0 ;  /* 0x000000015555b824 */ /* 0x000fe200078e0a00 */
[C---:B------:R-:W-:Y:S01]  /*3210*/  ISETP.GT.U32.AND P6, PT, R0.reuse, R95, PT ;  /* 0x0000005f0000720c */ /* 0x040fe20003fc4070 */
[----:B------:R-:W-:-:S02]  /*3220*/  IMAD R93, R0, R46, R93 ;  /* 0x0000002e005d7224 */ /* 0x000fc400078e025d */
[----:B------:R-:W-:Y:S01]  /*3230*/  @!P0 IMAD.IADD R45, R45, 0x1, -R0 ;  /* 0x000000012d2d8824 */ /* 0x000fe200078e0a00 */
[C---:B------:R-:W-:Y:S01]  /*3240*/  ISETP.GT.U32.AND P0, PT, R0.reuse, R91, PT ;  /* 0x0000005b0000720c */ /* 0x040fe20003f04070 */
[----:B------:R-:W-:Y:S01]  /*3250*/  IMAD.HI.U32 R5, R5, R97, RZ ;  /* 0x0000006105057227 */ /* 0x000fe200078e00ff */
[----:B------:R-:W-:-:S03]  /*3260*/  ISETP.GT.U32.AND P3, PT, R0, R93, PT ;  /* 0x0000005d0000720c */ /* 0x000fc60003f64070 */
[--C-:B------:R-:W-:Y:S01]  /*3270*/  @!P4 IMAD.IADD R87, R87, 0x1, -R0.reuse ;  /* 0x000000015757c824 */ /* 0x100fe200078e0a00 */
[----:B------:R-:W-:Y:S01]  /*3280*/  ISETP.GE.AND P4, PT, R52, RZ, PT ;  /* 0x000000ff3400720c */ /* 0x000fe20003f86270 */
[----:B------:R-:W-:Y:S02]  /*3290*/  IMAD.MOV.U32 R83, RZ, RZ, R45 ;  /* 0x000000ffff537224 */ /* 0x000fe400078e002d */
[----:B------:R-:W-:Y:S01]  /*32a0*/  @!P6 IADD3 R95, R95, -R0, RZ ;  /* 0x800000005f5fe210 */ /* 0x000fe20007ffe0ff */
[----:B------:R-:W-:Y:S01]  /*32b0*/  IMAD.MOV R5, RZ, RZ, -R5 ;  /* 0x000000ffff057224 */ /* 0x000fe200078e0a05 */
[----:B------:R-:W-:Y:S01]  /*32c0*/  ISETP.GT.U32.AND P6, PT, R0, R87, PT ;  /* 0x000000570000720c */ /* 0x000fe20003fc4070 */
[----:B------:R-:W-:Y:S02]  /*32d0*/  @!P2 IMAD.MOV R83, RZ, RZ, -R83 ;  /* 0x000000ffff53a224 */ /* 0x000fe400078e0a53 */
[--C-:B------:R-:W-:Y:S01]  /*32e0*/  @!P0 IMAD.IADD R91, R91, 0x1, -R0.reuse ;  /* 0x000000015b5b8824 */ /* 0x100fe200078e0a00 */
[----:B------:R-:W-:Y:S01]  /*32f0*/  ISETP.GE.AND P0, PT, R54, RZ, PT ;  /* 0x000000ff3600720c */ /* 0x000fe20003f06270 */
[----:B------:R-:W-:Y:S01]  /*3300*/  @!P3 IMAD.IADD R93, R93, 0x1, -R0 ;  /* 0x000000015d5db824 */ /* 0x000fe200078e0a00 */
[----:B------:R-:W-:Y:S01]  /*3310*/  ISETP.GE.AND P3, PT, R56, RZ, PT ;  /* 0x000000ff3800720c */ /* 0x000fe20003f66270 */
[C---:B------:R-:W-:Y:S01]  /*3320*/  IMAD R97, R0.reuse, R5, R97 ;  /* 0x0000000500617224 */ /* 0x040fe200078e0261 */
[----:B------:R-:W-:Y:S01]  /*3330*/  ISETP.GT.U32.AND P2, PT, R0, R91, PT ;  /* 0x0000005b0000720c */ /* 0x000fe20003f44070 */
[----:B------:R-:W-:Y:S01]  /*3340*/  IMAD.HI.U32 R5, R8, R99, RZ ;  /* 0x0000006308057227 */ /* 0x000fe200078e00ff */
[----:B------:R-:W-:-:S02]  /*3350*/  @!P4 IADD3 R85, -R85, RZ, RZ ;  /* 0x000000ff5555c210 */ /* 0x000fc40007ffe1ff */
[C---:B------:R-:W-:Y:S01]  /*3360*/  ISETP.GT.U32.AND P4, PT, R0.reuse, R93, PT ;  /* 0x0000005d0000720c */ /* 0x040fe20003f84070 */
[----:B------:R-:W-:Y:S01]  /*3370*/  @!P6 IMAD.IADD R87, R87, 0x1, -R0 ;  /* 0x000000015757e824 */ /* 0x000fe200078e0a00 */
[----:B------:R-:W-:Y:S01]  /*3380*/  ISETP.GT.U32.AND P6, PT, R0, R97, PT ;  /* 0x000000610000720c */ /* 0x000fe20003fc4070 */
[----:B------:R-:W-:-:S04]  /*3390*/  IMAD.HI.U32 R8, R8, R101, RZ ;  /* 0x0000006508087227 */ /* 0x000fc800078e00ff */
[----:B------:R-:W-:Y:S02]  /*33a0*/  IMAD.MOV R5, RZ, RZ, -R5 ;  /* 0x000000ffff057224 */ /* 0x000fe400078e0a05 */
[----:B------:R-:W-:Y:S01]  /*33b0*/  @!P5 IMAD.MOV R79, RZ, RZ, -R79 ;  /* 0x000000ffff4fd224 */ /* 0x000fe200078e0a4f */
[----:B------:R-:W-:Y:S01]  /*33c0*/  ISETP.GT.U32.AND P5, PT, R0, R95, PT ;  /* 0x0000005f0000720c */ /* 0x000fe20003fa4070 */
[----:B------:R-:W-:Y:S01]  /*33d0*/  IMAD.MOV R8, RZ, RZ, -R8 ;  /* 0x000000ffff087224 */ /* 0x000fe200078e0a08 */
[----:B------:R-:W-:Y:S01]  /*33e0*/  @!P2 IADD3 R91, R91, -R0, RZ ;  /* 0x800000005b5ba210 */ /* 0x000fe20007ffe0ff */
[----:B------:R-:W-:Y:S01]  /*33f0*/  IMAD R5, R2, R5, R99 ;  /* 0x0000000502057224 */ /* 0x000fe200078e0263 */
[----:B------:R-:W-:Y:S01]  /*3400*/  IADD3 R99, R252, -0x11, RZ ;  /* 0xffffffeffc637810 */ /* 0x000fe20007ffe0ff */
[----:B------:R-:W-:Y:S01]  /*3410*/  IMAD R45, R2, R8, R101 ;  /* 0x00000008022d7224 */ /* 0x000fe200078e0265 */
[----:B------:R-:W-:Y:S01]  /*3420*/  IADD3 R8, R252, -0x9, RZ ;  /* 0xfffffff7fc087810 */ /* 0x000fe20007ffe0ff */
[--C-:B------:R-:W-:Y:S01]  /*3430*/  @!P4 IMAD.IADD R93, R93, 0x1, -R0.reuse ;  /* 0x000000015d5dc824 */ /* 0x100fe200078e0a00 */
[C---:B------:R-:W-:Y:S01]  /*3440*/  ISETP.GT.U32.AND P2, PT, R2.reuse, R5, PT ;  /* 0x000000050200720c */ /* 0x040fe20003f44070 */
[--C-:B------:R-:W-:Y:S01]  /*3450*/  @!P6 IMAD.IADD R97, R97, 0x1, -R0.reuse ;  /* 0x000000016161e824 */ /* 0x100fe200078e0a00 */
[----:B------:R-:W-:Y:S01]  /*3460*/  ISETP.GT.U32.AND P4, PT, R2, R45, PT ;  /* 0x0000002d0200720c */ /* 0x000fe20003f84070 */
[----:B------:R-:W-:Y:S01]  /*3470*/  @!P1 IMAD.MOV R81, RZ, RZ, -R81 ;  /* 0x000000ffff519224 */ /* 0x000fe200078e0a51 */
[C---:B------:R-:W-:Y:S01]  /*3480*/  ISETP.GT.U32.AND P1, PT, R0.reuse, R89, PT ;  /* 0x000000590000720c */ /* 0x040fe20003f24070 */
[----:B------:R-:W-:Y:S01]  /*3490*/  @!P5 IMAD.IADD R95, R95, 0x1, -R0 ;  /* 0x000000015f5fd824 */ /* 0x000fe200078e0a00 */
[----:B------:R-:W-:Y:S01]  /*34a0*/  ISETP.GT.U32.AND P6, PT, R0, R97, PT ;  /* 0x000000610000720c */ /* 0x000fe20003fc4070 */
[----:B------:R-:W-:Y:S01]  /*34b0*/  @!P0 IMAD.MOV R87, RZ, RZ, -R87 ;  /* 0x000000ffff578224 */ /* 0x000fe200078e0a57 */
[----:B------:R-:W-:-:S02]  /*34c0*/  ISETP.GE.AND P5, PT, R58, RZ, PT ;  /* 0x000000ff3a00720c */ /* 0x000fc40003fa6270 */
[----:B------:R-:W-:-:S03]  /*34d0*/  ISETP.GE.AND P0, PT, R50, RZ, PT ;  /* 0x000000ff3200720c */ /* 0x000fc60003f06270 */
[--C-:B------:R-:W-:Y:S01]  /*34e0*/  @!P2 IMAD.IADD R5, R5, 0x1, -R2.reuse ;  /* 0x000000010505a824 */ /* 0x100fe200078e0a02 */
[----:B------:R-:W-:Y:S01]  /*34f0*/  ISETP.GE.AND P2, PT, R48, RZ, PT ;  /* 0x000000ff3000720c */ /* 0x000fe20003f46270 */
[----:B------:R-:W-:Y:S02]  /*3500*/  @!P4 IMAD.IADD R45, R45, 0x1, -R2 ;  /* 0x000000012d2dc824 */ /* 0x000fe400078e0a02 */
[----:B------:R-:W-:Y:S01]  /*3510*/  @!P1 IMAD.IADD R89, R89, 0x1, -R0 ;  /* 0x0000000159599824 */ /* 0x000fe200078e0a00 */
[----:B------:R-:W-:Y:S02]  /*3520*/  ISETP.GT.U32.AND P4, PT, R2, R5, PT ;  /* 0x000000050200720c */ /* 0x000fe40003f84070 */
[----:B------:R-:W-:Y:S01]  /*3530*/  @!P6 IADD3 R97, R97, -R0, RZ ;  /* 0x800000006161e210 */ /* 0x000fe20007ffe0ff */
[----:B------:R-:W-:Y:S01]  /*3540*/  @!P5 IMAD.MOV R91, RZ, RZ, -R91 ;  /* 0x000000ffff5bd224 */ /* 0x000fe200078e0a5b */
[----:B------:R-:W-:Y:S01]  /*3550*/  ISETP.GE.AND P6, PT, R64, RZ, PT ;  /* 0x000000ff4000720c */ /* 0x000fe20003fc6270 */
[----:B------:R-:W-:Y:S01]  /*3560*/  @!P0 IMAD.MOV R93, RZ, RZ, -R93 ;  /* 0x000000ffff5d8224 */ /* 0x000fe200078e0a5d */
[----:B------:R-:W-:-:S02]  /*3570*/  ISETP.GT.U32.AND P5, PT, R2, R45, PT ;  /* 0x0000002d0200720c */ /* 0x000fc40003fa4070 */
[----:B------:R-:W-:Y:S01]  /*3580*/  @!P3 IADD3 R89, -R89, RZ, RZ ;  /* 0x000000ff5959b210 */ /* 0x000fe20007ffe1ff */
[----:B------:R-:W-:Y:S01]  /*3590*/  @!P2 IMAD.MOV R97, RZ, RZ, -R97 ;  /* 0x000000ffff61a224 */ /* 0x000fe200078e0a61 */
[----:B------:R-:W-:Y:S02]  /*35a0*/  ISETP.GE.AND P3, PT, R60, RZ, PT ;  /* 0x000000ff3c00720c */ /* 0x000fe40003f66270 */
[----:B------:R-:W-:Y:S01]  /*35b0*/  ISETP.GE.U32.AND P1, PT, R6, 0x7fffffc0, PT ;  /* 0x7fffffc00600780c */ /* 0x000fe20003f26070 */
[--C-:B------:R-:W-:Y:S01]  /*35c0*/  @!P4 IMAD.IADD R5, R5, 0x1, -R2.reuse ;  /* 0x000000010505c824 */ /* 0x100fe200078e0a02 */
[C---:B------:R-:W-:Y:S02]  /*35d0*/  IADD3 R6, R252.reuse, -0x5, RZ ;  /* 0xfffffffbfc067810 */ /* 0x040fe40007ffe0ff */
[----:B------:R-:W-:Y:S02]  /*35e0*/  IADD3 R0, R252, -0xd, RZ ;  /* 0xfffffff3fc007810 */ /* 0x000fe40007ffe0ff */
[----:B------:R-:W-:Y:S01]  /*35f0*/  ISETP.GE.U32.AND P0, PT, R6, 0x7fffffbc, PT ;  /* 0x7fffffbc0600780c */ /* 0x000fe20003f06070 */
[----:B------:R-:W-:Y:S01]  /*3600*/  @!P5 IMAD.IADD R45, R45, 0x1, -R2 ;  /* 0x000000012d2dd824 */ /* 0x000fe200078e0a02 */
[----:B------:R-:W-:-:S02]  /*3610*/  LOP3.LUT R6, R229, 0x3f, RZ, 0xc0, !PT ;  /* 0x0000003fe5067812 */ /* 0x000fc400078ec0ff */
[----:B------:R-:W-:Y:S01]  /*3620*/  @!P6 IADD3 R5, -R5, RZ, RZ ;  /* 0x000000ff0505e210 */ /* 0x000fe20007ffe1ff */
[----:B------:R-:W-:Y:S01]  /*3630*/  @!P3 IMAD.MOV R95, RZ, RZ, -R95 ;  /* 0x000000ffff5fb224 */ /* 0x000fe200078e0a5f */
[----:B------:R-:W-:Y:S01]  /*3640*/  ISETP.GE.U32.AND P4, PT, R0, 0x7fffffb4, PT ;  /* 0x7fffffb40000780c */ /* 0x000fe20003f86070 */
[----:B------:R-:W-:Y:S01]  /*3650*/  IMAD R6, R6, c[0x0][0x18c], RZ ;  /* 0x0000630006067a24 */ /* 0x000fe200078e02ff */
[----:B------:R-:W-:Y:S02]  /*3660*/  ISETP.GE.AND P6, PT, R62, RZ, PT ;  /* 0x000000ff3e00720c */ /* 0x000fe40003fc6270 */
[----:B------:R-:W-:Y:S02]  /*3670*/  ISETP.NE.AND P5, PT, RZ, c[0x0][0x17c], PT ;  /* 0x00005f00ff007a0c */ /* 0x000fe40003fa5270 */
[----:B------:R-:W-:Y:S02]  /*3680*/  LOP3.LUT R0, RZ, c[0x0][0x17c], RZ, 0x33, !PT ;  /* 0x00005f00ff007a12 */ /* 0x000fe400078e33ff */
[----:B------:R-:W-:-:S02]  /*3690*/  ISETP.GE.U32.AND P3, PT, R8, 0x7fffffb8, PT ;  /* 0x7fffffb80800780c */ /* 0x000fc40003f66070 */
[----:B------:R-:W-:Y:S02]  /*36a0*/  ISETP.NE.AND P2, PT, RZ, c[0x0][0x178], PT ;  /* 0x00005e00ff007a0c */ /* 0x000fe40003f45270 */
[----:B------:R-:W-:Y:S02]  /*36b0*/  LOP3.LUT R2, RZ, c[0x0][0x178], RZ, 0x33, !PT ;  /* 0x00005e00ff027a12 */ /* 0x000fe400078e33ff */
[C---:B------:R-:W-:Y:S01]  /*36c0*/  SEL R8, R0.reuse, R4, !P5 ;  /* 0x0000000400087207 */ /* 0x040fe20006800000 */
[----:B------:R-:W-:Y:S01]  /*36d0*/  @!P6 IMAD.MOV R45, RZ, RZ, -R45 ;  /* 0x000000ffff2de224 */ /* 0x000fe200078e0a2d */
[C---:B------:R-:W-:Y:S02]  /*36e0*/  SEL R10, R0.reuse, R7, !P5 ;  /* 0x00000007000a7207 */ /* 0x040fe40006800000 */
[C---:B------:R-:W-:Y:S02]  /*36f0*/  SEL R9, R0.reuse, R9, !P5 ;  /* 0x0000000900097207 */ /* 0x040fe40006800000 */
[----:B------:R-:W-:-:S02]  /*3700*/  SEL R11, R0, R11, !P5 ;  /* 0x0000000b000b7207 */ /* 0x000fc40006800000 */
[C---:B------:R-:W-:Y:S02]  /*3710*/  SEL R12, R0.reuse, R12, !P5 ;  /* 0x0000000c000c7207 */ /* 0x040fe40006800000 */
[C---:B------:R-:W-:Y:S01]  /*3720*/  SEL R13, R0.reuse, R13, !P5 ;  /* 0x0000000d000d7207 */ /* 0x040fe20006800000 */
[----:B------:R-:W-:Y:S01]  /*3730*/  IMAD R11, R11, c[0x0][0x190], RZ ;  /* 0x000064000b0b7a24 */ /* 0x000fe200078e02ff */
[----:B------:R-:W-:Y:S01]  /*3740*/  SEL R14, R0, R14, !P5 ;  /* 0x0000000e000e7207 */ /* 0x000fe20006800000 */
[----:B------:R-:W-:Y:S01]  /*3750*/  IMAD R12, R12, c[0x0][0x190], RZ ;  /* 0x000064000c0c7a24 */ /* 0x000fe200078e02ff */
        /* <DEDUP_REMOVED lines=24> */
[----:B-1----:R-:W-:Y:S01]  /*38e0*/  SEL R62, R0, R27, !P5 ;  /* 0x0000001b003e7207 */ /* 0x002fe20006800000 */
[----:B------:R-:W-:Y:S01]  /*38f0*/  IMAD R26, R58, c[0x0][0x190], RZ ;  /* 0x000064003a1a7a24 */ /* 0x000fe200078e02ff */
[----:B------:R-:W-:Y:S01]  /*3900*/  SEL R64, R0, R28, !P5 ;  /* 0x0000001c00407207 */ /* 0x000fe20006800000 */
[----:B------:R-:W-:Y:S01]  /*3910*/  IMAD R27, R60, c[0x0][0x190], RZ ;  /* 0x000064003c1b7a24 */ /* 0x000fe200078e02ff */
[----:B------:R-:W-:Y:S01]  /*3920*/  SEL R66, R0, R29, !P5 ;  /* 0x0000001d00427207 */ /* 0x000fe20006800000 */
[----:B------:R-:W-:Y:S01]  /*3930*/  IMAD R28, R62, c[0x0][0x190], RZ ;  /* 0x000064003e1c7a24 */ /* 0x000fe200078e02ff */
[----:B------:R-:W-:Y:S01]  /*3940*/  SEL R30, R0, R30, !P5 ;  /* 0x0000001e001e7207 */ /* 0x000fe20006800000 */
[----:B------:R-:W-:Y:S01]  /*3950*/  IMAD R29, R64, c[0x0][0x190], RZ ;  /* 0x00006400401d7a24 */ /* 0x000fe200078e02ff */
[----:B------:R-:W-:-:S02]  /*3960*/  SEL R31, R0, R31, !P5 ;  /* 0x0000001f001f7207 */ /* 0x000fc40006800000 */
[----:B------:R-:W-:Y:S01]  /*3970*/  SEL R68, R0, R32, !P5 ;  /* 0x0000002000447207 */ /* 0x000fe20006800000 */
        /* <DEDUP_REMOVED lines=16> */
[C---:B------:R-:W-:Y:S02]  /*3a80*/  SEL R41, R0.reuse, R41, !P5 ;  /* 0x0000002900297207 */ /* 0x040fe40006800000 */
        /* <DEDUP_REMOVED lines=58> */
[----:B------:R-:W-:Y:S01]  /*3e30*/  SEL R4, R0, R3, !P5 ;  /* 0x0000000300047207 */ /* 0x000fe20006800000 */
[----:B------:R-:W-:Y:S01]  /*3e40*/  IMAD R79, R93, c[0x0][0x190], RZ ;  /* 0x000064005d4f7a24 */ /* 0x000fe200078e02ff */
[----:B------:R-:W-:Y:S01]  /*3e50*/  LEA R0, P5, R6, c[0x0][0x168], 0x2 ;  /* 0x00005a0006007a11 */ /* 0x000fe200078a10ff */
[----:B------:R-:W-:Y:S01]  /*3e60*/  IMAD R77, R89, c[0x0][0x190], RZ ;  /* 0x00006400594d7a24 */ /* 0x000fe200078e02ff */
[----:B------:R-:W-:Y:S01]  /*3e70*/  SEL R7, R2, R5, !P2 ;  /* 0x0000000502077207 */ /* 0x000fe20005000000 */
[----:B------:R-:W-:Y:S01]  /*3e80*/  IMAD R5, R8, c[0x0][0x190], RZ ;  /* 0x0000640008057a24 */ /* 0x000fe200078e02ff */
[----:B------:R-:W-:Y:S01]  /*3e90*/  LEA.HI.X.SX32 R3, R6, c[0x0][0x16c], 0x2, P5 ;  /* 0x00005b0006037a11 */ /* 0x000fe200028f16ff */
[----:B------:R-:W-:Y:S01]  /*3ea0*/  IMAD R6, R10, c[0x0][0x190], RZ ;  /* 0x000064000a067a24 */ /* 0x000fe200078e02ff */
[----:B------:R-:W-:Y:S01]  /*3eb0*/  SEL R2, R2, R45, !P2 ;  /* 0x0000002d02027207 */ /* 0x000fe20005000000 */
[----:B------:R-:W-:Y:S01]  /*3ec0*/  IMAD R10, R9, c[0x0][0x190], RZ ;  /* 0x00006400090a7a24 */ /* 0x000fe200078e02ff */
[CC--:B------:R-:W-:Y:S01]  /*3ed0*/  LEA R8, P5, R5.reuse, R0.reuse, 0x2 ;  /* 0x0000000005087211 */ /* 0x0c0fe200078a10ff */
[----:B------:R-:W-:Y:S01]  /*3ee0*/  IMAD R98, R4, c[0x0][0x190], RZ ;  /* 0x0000640004627a24 */ /* 0x000fe200078e02ff */
[-C--:B------:R-:W-:Y:S01]  /*3ef0*/  LEA R132, P2, R6, R0.reuse, 0x2 ;  /* 0x0000000006847211 */ /* 0x080fe200078410ff */
[----:B------:R-:W-:Y:S01]  /*3f00*/  IMAD R45, R40, c[0x0][0x190], RZ ;  /* 0x00006400282d7a24 */ /* 0x000fe200078e02ff */
[-C--:B------:R-:W-:Y:S01]  /*3f10*/  LEA.HI.X.SX32 R9, R5, R3.reuse, 0x2, P5 ;  /* 0x0000000305097211 */ /* 0x080fe200028f16ff */
[----:B------:R-:W-:Y:S01]  /*3f20*/  IMAD R97, R97, c[0x0][0x190], RZ ;  /* 0x0000640061617a24 */ /* 0x000fe200078e02ff */
[-C--:B------:R-:W-:Y:S01]  /*3f30*/  LEA R156, P5, R10, R0.reuse, 0x2 ;  /* 0x000000000a9c7211 */ /* 0x080fe200078a10ff */
[----:B------:R-:W-:Y:S01]  /*3f40*/  IMAD R96, R96, c[0x0][0x190], RZ ;  /* 0x0000640060607a24 */ /* 0x000fe200078e02ff */
[-C--:B------:R-:W-:Y:S01]  /*3f50*/  LEA R4, P6, R11, R0.reuse, 0x2 ;  /* 0x000000000b047211 */ /* 0x080fe200078c10ff */
[----:B------:R-:W-:Y:S01]  /*3f60*/  IMAD R2, R2, c[0x0][0x184], RZ ;  /* 0x0000610002027a24 */ /* 0x000fe200078e02ff */
[----:B------:R-:W-:Y:S01]  /*3f70*/  LEA.HI.X.SX32 R133, R6, R3, 0x2, P2 ;  /* 0x0000000306857211 */ /* 0x000fe200010f16ff */
[----:B------:R-:W-:Y:S01]  /*3f80*/  IMAD R7, R7, c[0x0][0x184], RZ ;  /* 0x0000610007077a24 */ /* 0x000fe200078e02ff */
[----:B------:R-:W-:-:S02]  /*3f90*/  LEA R166, P2, R12, R0, 0x2 ;  /* 0x000000000ca67211 */ /* 0x000fc400078410ff */
[-C--:B------:R-:W-:Y:S02]  /*3fa0*/  LEA.HI.X.SX32 R157, R10, R3.reuse, 0x2, P5 ;  /* 0x000000030a9d7211 */ /* 0x080fe400028f16ff */
[-C--:B------:R-:W-:Y:S02]  /*3fb0*/  LEA R168, P5, R13, R0.reuse, 0x2 ;  /* 0x000000000da87211 */ /* 0x080fe400078a10ff */
[-C--:B------:R-:W-:Y:S02]  /*3fc0*/  LEA.HI.X.SX32 R5, R11, R3.reuse, 0x2, P6 ;  /* 0x000000030b057211 */ /* 0x080fe400030f16ff */
[-C--:B------:R-:W-:Y:S02]  /*3fd0*/  LEA R162, P6, R14, R0.reuse, 0x2 ;  /* 0x000000000ea27211 */ /* 0x080fe400078c10ff */
[----:B------:R-:W-:Y:S02]  /*3fe0*/  LEA.HI.X.SX32 R167, R12, R3, 0x2, P2 ;  /* 0x000000030ca77211 */ /* 0x000fe400010f16ff */
        /* <DEDUP_REMOVED lines=47> */
[----:B------:R-:W-:Y:S01]  /*42e0*/  LEA.HI.X.SX32 R121, R39, R3, 0x2, P2 ;  /* 0x0000000327797211 */ /* 0x000fe200010f16ff */
[----:B------:R-:W-:Y:S01]  /*42f0*/  IMAD R39, R249, 0x24, RZ ;  /* 0x00000024f9277824 */ /* 0x000fe200078e02ff */
        /* <DEDUP_REMOVED lines=20> */
[-C--:B------:R-:W-:Y:S01]  /*4440*/  LEA.HI.X.SX32 R207, R51, R3.reuse, 0x2, P5 ;  /* 0x0000000333cf7211 */ /* 0x080fe200028f16ff */
[----:B------:R-:W-:Y:S01]  /*4450*/  IMAD R51, R249, 0x2c, RZ ;  /* 0x0000002cf9337824 */ /* 0x000fe200078e02ff */
        /* <DEDUP_REMOVED lines=33> */
[-C--:B------:R-:W-:Y:S01]  /*4670*/  LEA.HI.X.SX32 R89, R73, R3.reuse, 0x2, P6 ;  /* 0x0000000349597211 */ /* 0x080fe200030f16ff */
[----:B------:R-:W-:Y:S01]  /*4680*/  IMAD R73, R249, 0x38, RZ ;  /* 0x00000038f9497824 */ /* 0x000fe200078e02ff */
[-C--:B------:R-:W-:Y:S02]  /*4690*/  LEA R236, P6, R76, R0.reuse, 0x2 ;  /* 0x000000004cec7211 */ /* 0x080fe400078c10ff */
[----:B------:R-:W-:Y:S02]  /*46a0*/  LEA.HI.X.SX32 R107, R74, R3, 0x2, P2 ;  /* 0x000000034a6b7211 */ /* 0x000fe400010f16ff */
[----:B------:R-:W-:-:S02]  /*46b0*/  LEA R230, P2, R77, R0, 0x2 ;  /* 0x000000004de67211 */ /* 0x000fc400078410ff */
[-C--:B------:R-:W-:Y:S01]  /*46c0*/  LEA.HI.X.SX32 R241, R75, R3.reuse, 0x2, P5 ;  /* 0x000000034bf17211 */ /* 0x080fe200028f16ff */
[----:B------:R-:W-:Y:S01]  /*46d0*/  STL.64 [R1+0x198], R106 ;  /* 0x0001986a01007387 */ /* 0x000fe20000100a00 */
[-C--:B------:R-:W-:Y:S02]  /*46e0*/  LEA R10, P5, R78, R0.reuse, 0x2 ;  /* 0x000000004e0a7211 */ /* 0x080fe400078a10ff */
[-C--:B------:R-:W-:Y:S01]  /*46f0*/  LEA.HI.X.SX32 R237, R76, R3.reuse, 0x2, P6 ;  /* 0x000000034ced7211 */ /* 0x080fe200030f16ff */
[----:B------:R-:W-:Y:S01]  /*4700*/  STL.64 [R1+0x1a8], R240 ;  /* 0x0001a8f001007387 */ /* 0x000fe20000100a00 */
[-C--:B------:R-:W-:Y:S02]  /*4710*/  LEA.HI.X.SX32 R231, R77, R3.reuse, 0x2, P2 ;  /* 0x000000034de77211 */ /* 0x080fe400010f16ff */
[----:B------:R-:W-:Y:S01]  /*4720*/  LEA.HI.X.SX32 R11, R78, R3, 0x2, P5 ;  /* 0x000000034e0b7211 */ /* 0x000fe200028f16ff */
[----:B------:R-:W-:Y:S01]  /*4730*/  STL.64 [R1+0x1b0], R236 ;  /* 0x0001b0ec01007387 */ /* 0x000fe20000100a00 */
[----:B------:R-:W-:-:S02]  /*4740*/  LEA R238, P6, R79, R0, 0x2 ;  /* 0x000000004fee7211 */ /* 0x000fc400078c10ff */
[-C--:B------:R-:W-:Y:S01]  /*4750*/  LEA R232, P5, R97, R0.reuse, 0x2 ;  /* 0x0000000061e87211 */ /* 0x080fe200078a10ff */
[----:B------:R-:W-:Y:S01]  /*4760*/  STL.64 [R1+0x1b8], R230 ;  /* 0x0001b8e601007387 */ /* 0x000fe20000100a00 */
[-C--:B------:R-:W-:Y:S01]  /*4770*/  LEA.HI.X.SX32 R239, R79, R3.reuse, 0x2, P6 ;  /* 0x000000034fef7211 */ /* 0x080fe200030f16ff */
[----:B------:R-:W-:Y:S01]  /*4780*/  IMAD R79, R249, 0x3c, RZ ;  /* 0x0000003cf94f7824 */ /* 0x000fe200078e02ff */
[C---:B------:R-:W-:Y:S01]  /*4790*/  LEA R234, P2, R96.reuse, R0, 0x2 ;  /* 0x0000000060ea7211 */ /* 0x040fe200078410ff */
[----:B------:R1:W-:Y:S01]  /*47a0*/  STL.64 [R1+0x1c8], R10 ;  /* 0x0001c80a01007387 */ /* 0x0003e20000100a00 */
[-C--:B------:R-:W-:Y:S02]  /*47b0*/  LEA.HI.X.SX32 R233, R97, R3.reuse, 0x2, P5 ;  /* 0x0000000361e97211 */ /* 0x080fe400028f16ff */
[----:B------:R-:W-:Y:S01]  /*47c0*/  LEA.HI.X.SX32 R235, R96, R3, 0x2, P2 ;  /* 0x0000000360eb7211 */ /* 0x000fe200010f16ff */
[----:B------:R-:W-:Y:S01]  /*47d0*/  STL.64 [R1+0x1d0], R238 ;  /* 0x0001d0ee01007387 */ /* 0x000fe20000100a00 */
[----:B------:R-:W-:-:S02]  /*47e0*/  LEA R138, P5, R2, c[0x0][0x160], 0x2 ;  /* 0x00005800028a7a11 */ /* 0x000fc400078a10ff */
[----:B------:R-:W-:Y:S01]  /*47f0*/  ISETP.GE.U32.AND P2, PT, R99, 0x7fffffb0, PT ;  /* 0x7fffffb06300780c */ /* 0x000fe20003f46070 */
[----:B------:R-:W-:Y:S01]  /*4800*/  STL.64 [R1+0x1d8], R234 ;  /* 0x0001d8ea01007387 */ /* 0x000fe20000100a00 */
[----:B------:R-:W-:Y:S02]  /*4810*/  LEA.HI.X.SX32 R139, R2, c[0x0][0x164], 0x2, P5 ;  /* 0x00005900028b7a11 */ /* 0x000fe400028f16ff */
[----:B------:R-:W-:Y:S01]  /*4820*/  IADD3 R2, R252, -0x1a, RZ ;  /* 0xffffffe6fc027810 */ /* 0x000fe20007ffe0ff */
[----:B------:R-:W-:Y:S01]  /*4830*/  STL.64 [R1+0x1e8], R232 ;  /* 0x0001e8e801007387 */ /* 0x000fe20000100a00 */
[----:B-1----:R-:W-:Y:S01]  /*4840*/  LEA R10, P6, R98, R0, 0x2 ;  /* 0x00000000620a7211 */ /* 0x002fe200078c10ff */
[----:B------:R-:W-:Y:S01]  /*4850*/  IMAD.WIDE R96, R249, 0x4, R138 ;  /* 0x00000004f9607825 */ /* 0x000fe200078e028a */
[----:B------:R-:W-:Y:S02]  /*4860*/  IADD3 R0, R252, -0x15, RZ ;  /* 0xffffffebfc007810 */ /* 0x000fe40007ffe0ff */
[----:B------:R-:W-:-:S02]  /*4870*/  LEA.HI.X.SX32 R11, R98, R3, 0x2, P6 ;  /* 0x00000003620b7211 */ /* 0x000fc400030f16ff */
[C---:B------:R-:W-:Y:S02]  /*4880*/  LEA R6, P6, R7.reuse, c[0x0][0x160], 0x2 ;  /* 0x0000580007067a11 */ /* 0x040fe400078c10ff */
[----:B------:R-:W-:Y:S01]  /*4890*/  IADD3 R3, R252, -0x19, RZ ;  /* 0xffffffe7fc037810 */ /* 0x000fe20007ffe0ff */
[----:B------:R1:W-:Y:S01]  /*48a0*/  STL.64 [R1+0x1f0], R10 ;  /* 0x0001f00a01007387 */ /* 0x0003e20000100a00 */
[----:B------:R-:W-:Y:S02]  /*48b0*/  LEA.HI.X.SX32 R7, R7, c[0x0][0x164], 0x2, P6 ;  /* 0x0000590007077a11 */ /* 0x000fe400030f16ff */
[----:B------:R-:W-:Y:S01]  /*48c0*/  ISETP.GE.U32.AND P5, PT, R3, 0x7fffffa8, PT ;  /* 0x7fffffa80300780c */ /* 0x000fe20003fa6070 */
[----:B------:R-:W-:Y:S01]  /*48d0*/  IMAD.SHL.U32 R3, R249, 0x4, RZ ;  /* 0x00000004f9037824 */ /* 0x000fe200078e00ff */
[----:B------:R-:W-:Y:S01]  /*48e0*/  ISETP.GE.U32.AND P6, PT, R0, 0x7fffffac, PT ;  /* 0x7fffffac0000780c */ /* 0x000fe20003fc6070 */
[----:B------:R2:W-:Y:S01]  /*48f0*/  LDGSTS.E [R225], [R6.64], !P1 ;  /* 0x0000000006e17fae */ /* 0x0005e2000c921844 */
[----:B------:R-:W-:Y:S01]  /*4900*/  IADD3 R0, R252, -0x1d, RZ ;  /* 0xffffffe3fc007810 */ /* 0x000fe20007ffe0ff */
[----:B------:R-:W-:-:S02]  /*4910*/  IMAD.WIDE R24, R3, 0x4, R6 ;  /* 0x0000000403187825 */ /* 0x000fc400078e0206 */
[----:B------:R2:W-:Y:S01]  /*4920*/  LDGSTS.E [R225+0x200], [R138.64], !P1 ;  /* 0x002000008ae17fae */ /* 0x0005e2000c921844 */
[----:B------:R-:W-:Y:S01]  /*4930*/  ISETP.GE.U32.AND P1, PT, R0, 0x7fffffa4, PT ;  /* 0x7fffffa40000780c */ /* 0x000fe20003f26070 */
[----:B-1----:R-:W-:Y:S01]  /*4940*/  IMAD.WIDE R10, R3, 0x4, R138 ;  /* 0x00000004030a7825 */ /* 0x002fe200078e028a */
[----:B------:R-:W-:Y:S01]  /*4950*/  SHF.L.U32 R3, R249, 0x3, RZ ;  /* 0x00000003f9037819 */ /* 0x000fe200000006ff */
[----:B------:R-:W-:Y:S01]  /*4960*/  STL.64 [R1+0x160], R24 ;  /* 0x0001601801007387 */ /* 0x000fe20000100a00 */
[----:B------:R-:W-:Y:S01]  /*4970*/  IADD3 R0, R252, -0x21, RZ ;  /* 0xffffffdffc007810 */ /* 0x000fe20007ffe0ff */
[--C-:B------:R-:W-:Y:S02]  /*4980*/  IMAD.WIDE R36, R39, 0x4, R6.reuse ;  /* 0x0000000427247825 */ /* 0x100fe400078e0206 */
[----:B------:R1:W-:Y:S02]  /*4990*/  LDGSTS.E [R225+0x1000], [R24.64], !P0 ;  /* 0x0100000018e17fae */ /* 0x0003e4000c121844 */
[----:B------:R-:W-:-:S02]  /*49a0*/  IMAD.WIDE R34, R3, 0x4, R6 ;  /* 0x0000000403227825 */ /* 0x000fc400078e0206 */
[----:B------:R3:W-:Y:S02]  /*49b0*/  STL.64 [R1+0x158], R10 ;  /* 0x0001580a01007387 */ /* 0x0007e40000100a00 */
[--C-:B------:R-:W-:Y:S02]  /*49c0*/  IMAD.WIDE R32, R3, 0x4, R138.reuse ;  /* 0x0000000403207825 */ /* 0x100fe400078e028a */
[----:B------:R3:W-:Y:S01]  /*49d0*/  LDGSTS.E [R225+0x1200], [R10.64], !P0 ;  /* 0x012000000ae17fae */ /* 0x0007e2000c121844 */
[----:B------:R-:W-:Y:S01]  /*49e0*/  ISETP.GE.U32.AND P0, PT, R0, 0x7fffffa0, PT ;  /* 0x7fffffa00000780c */ /* 0x000fe20003f06070 */
[----:B------:R-:W-:Y:S01]  /*49f0*/  IMAD.SHL.U32 R3, R249, 0x10, RZ ;  /* 0x00000010f9037824 */ /* 0x000fe200078e00ff */
[----:B------:R-:W-:Y:S01]  /*4a00*/  IADD3 R0, R252, -0x25, RZ ;  /* 0xffffffdbfc007810 */ /* 0x000fe20007ffe0ff */
[----:B------:R4:W-:Y:S01]  /*4a10*/  LDGSTS.E [R225+0x2000], [R34.64], !P3 ;  /* 0x0200000022e17fae */ /* 0x0009e2000d921844 */
[----:B------:R-:W-:-:S03]  /*4a20*/  IMAD.WIDE R38, R39, 0x4, R138 ;  /* 0x0000000427267825 */ /* 0x000fc600078e028a */
[----:B------:R5:W-:Y:S01]  /*4a30*/  LDGSTS.E [R225+0x2200], [R32.64], !P3 ;  /* 0x0220000020e17fae */ /* 0x000be2000d921844 */
[----:B------:R-:W-:Y:S01]  /*4a40*/  ISETP.GE.U32.AND P3, PT, R0, 0x7fffff9c, PT ;  /* 0x7fffff9c0000780c */ /* 0x000fe20003f66070 */
[----:B------:R-:W-:Y:S01]  /*4a50*/  IMAD.WIDE R44, R47, 0x4, R6 ;  /* 0x000000042f2c7825 */ /* 0x000fe200078e0206 */
[----:B------:R-:W-:Y:S01]  /*4a60*/  IADD3 R0, R252, -0x29, RZ ;  /* 0xffffffd7fc007810 */ /* 0x000fe20007ffe0ff */
[----:B------:R4:W-:Y:S02]  /*4a70*/  STL.64 [R1+0x120], R34 ;  /* 0x0001202201007387 */ /* 0x0009e40000100a00 */
[----:B---3--:R-:W-:Y:S02]  /*4a80*/  IMAD R11, R249, 0xc, RZ ;  /* 0x0000000cf90b7824 */ /* 0x008fe400078e02ff */
[----:B------:R5:W-:Y:S01]  /*4a90*/  STL.64 [R1+0x118], R32 ;  /* 0x0001182001007387 */ /* 0x000be20000100a00 */
[----:B------:R-:W-:-:S04]  /*4aa0*/  IMAD.WIDE R46, R47, 0x4, R138 ;  /* 0x000000042f2e7825 */ /* 0x000fc800078e028a */
[----:B------:R-:W-:-:S04]  /*4ab0*/  IMAD.WIDE R26, R11, 0x4, R6 ;  /* 0x000000040b1a7825 */ /* 0x000fc800078e0206 */
[----:B-1----:R-:W-:Y:S01]  /*4ac0*/  IMAD.WIDE R24, R11, 0x4, R138 ;  /* 0x000000040b187825 */ /* 0x002fe200078e028a */
[----:B------:R1:W-:Y:S03]  /*4ad0*/  LDGSTS.E [R225+0x3000], [R26.64], !P4 ;  /* 0x030000001ae17fae */ /* 0x0003e6000e121844 */
[----:B----4-:R-:W-:Y:S01]  /*4ae0*/  IMAD.WIDE R34, R3, 0x4, R6 ;  /* 0x0000000403227825 */ /* 0x010fe200078e0206 */
[----:B------:R3:W-:Y:S01]  /*4af0*/  LDGSTS.E [R225+0x3200], [R24.64], !P4 ;  /* 0x0320000018e17fae */ /* 0x0007e2000e121844 */
[----:B------:R-:W-:Y:S02]  /*4b00*/  ISETP.GE.U32.AND P4, PT, R0, 0x7fffff98, PT ;  /* 0x7fffff980000780c */ /* 0x000fe40003f86070 */
[----:B------:R-:W-:Y:S01]  /*4b10*/  IMAD R11, R249, 0x14, RZ ;  /* 0x00000014f90b7824 */ /* 0x000fe200078e02ff */
[----:B------:R-:W-:Y:S01]  /*4b20*/  IADD3 R0, R252, -0x2d, RZ ;  /* 0xffffffd3fc007810 */ /* 0x000fe20007ffe0ff */
[----:B-----5:R-:W-:Y:S01]  /*4b30*/  IMAD.WIDE R32, R3, 0x4, R138 ;  /* 0x0000000403207825 */ /* 0x020fe200078e028a */
[----:B------:R1:W-:Y:S03]  /*4b40*/  STL.64 [R1+0xe0], R26 ;  /* 0x0000e01a01007387 */ /* 0x0003e60000100a00 */
[----:B------:R-:W-:Y:S01]  /*4b50*/  IMAD R3, R249, 0x18, RZ ;  /* 0x00000018f9037824 */ /* 0x000fe200078e02ff */
[----:B------:R3:W-:Y:S01]  /*4b60*/  STL.64 [R1+0xd8], R24 ;  /* 0x0000d81801007387 */ /* 0x0007e20000100a00 */
[----:B------:R-:W-:-:S03]  /*4b70*/  IMAD.WIDE R48, R51, 0x4, R6 ;  /* 0x0000000433307825 */ /* 0x000fc600078e0206 */
[----:B------:R4:W-:Y:S01]  /*4b80*/  LDGSTS.E [R225+0x4000], [R34.64], !P2 ;  /* 0x0400000022e17fae */ /* 0x0009e2000d121844 */
[----:B------:R-:W-:-:S03]  /*4b90*/  IMAD.WIDE R50, R51, 0x4, R138 ;  /* 0x0000000433327825 */ /* 0x000fc600078e028a */
[----:B------:R5:W-:Y:S01]  /*4ba0*/  LDGSTS.E [R225+0x4200], [R32.64], !P2 ;  /* 0x0420000020e17fae */ /* 0x000be2000d121844 */
[C---:B-1----:R-:W-:Y:S01]  /*4bb0*/  IMAD.WIDE R26, R11.reuse, 0x4, R6 ;  /* 0x000000040b1a7825 */ /* 0x042fe200078e0206 */
[----:B------:R-:W-:Y:S02]  /*4bc0*/  ISETP.GE.U32.AND P2, PT, R0, 0x7fffff94, PT ;  /* 0x7fffff940000780c */ /* 0x000fe40003f46070 */
[----:B------:R4:W-:Y:S01]  /*4bd0*/  STL.64 [R1+0xa0], R34 ;  /* 0x0000a02201007387 */ /* 0x0009e20000100a00 */
[--C-:B---3--:R-:W-:Y:S01]  /*4be0*/  IMAD.WIDE R24, R11, 0x4, R138.reuse ;  /* 0x000000040b187825 */ /* 0x108fe200078e028a */
[----:B------:R-:W-:Y:S02]  /*4bf0*/  IADD3 R0, R252, -0x31, RZ ;  /* 0xffffffcffc007810 */ /* 0x000fe40007ffe0ff */
[----:B------:R5:W-:Y:S01]  /*4c00*/  STL.64 [R1+0x98], R32 ;  /* 0x0000982001007387 */ /* 0x000be20000100a00 */
[----:B------:R-:W-:-:S03]  /*4c10*/  IMAD.WIDE R10, R3, 0x4, R138 ;  /* 0x00000004030a7825 */ /* 0x000fc600078e028a */
[----:B------:R1:W-:Y:S01]  /*4c20*/  STL.64 [R1+0x60], R26 ;  /* 0x0000601a01007387 */ /* 0x0003e20000100a00 */
[----:B------:R-:W-:-:S03]  /*4c30*/  IMAD.WIDE R56, R59, 0x4, R6 ;  /* 0x000000043b387825 */ /* 0x000fc600078e0206 */
[----:B------:R1:W-:Y:S01]  /*4c40*/  LDGSTS.E [R225+0x5000], [R26.64], !P6 ;  /* 0x050000001ae17fae */ /* 0x0003e2000f121844 */
[----:B----4-:R-:W-:Y:S02]  /*4c50*/  IMAD.SHL.U32 R35, R249, 0x20, RZ ;  /* 0x00000020f9237824 */ /* 0x010fe400078e00ff */
[----:B------:R-:W-:Y:S01]  /*4c60*/  IMAD.WIDE R58, R59, 0x4, R138 ;  /* 0x000000043b3a7825 */ /* 0x000fe200078e028a */
[----:B------:R3:W-:Y:S01]  /*4c70*/  LDGSTS.E [R225+0x5200], [R24.64], !P6 ;  /* 0x0520000018e17fae */ /* 0x0007e2000f121844 */
[----:B------:R-:W-:Y:S02]  /*4c80*/  ISETP.GE.U32.AND P6, PT, R0, 0x7fffff90, PT ;  /* 0x7fffff900000780c */ /* 0x000fe40003fc6070 */
[--C-:B-----5:R-:W-:Y:S01]  /*4c90*/  IMAD.WIDE R32, R3, 0x4, R6.reuse ;  /* 0x0000000403207825 */ /* 0x120fe200078e0206 */
[----:B------:R-:W-:Y:S01]  /*4ca0*/  IADD3 R0, R252, -0x35, RZ ;  /* 0xffffffcbfc007810 */ /* 0x000fe20007ffe0ff */
[----:B------:R3:W-:Y:S02]  /*4cb0*/  STL.64 [R1+0x58], R24 ;  /* 0x0000581801007387 */ /* 0x0007e40000100a00 */
[----:B------:R-:W-:-:S02]  /*4cc0*/  IMAD.WIDE R62, R65, 0x4, R6 ;  /* 0x00000004413e7825 */ /* 0x000fc400078e0206 */
[----:B------:R4:W-:Y:S02]  /*4cd0*/  LDGSTS.E [R225+0x6000], [R32.64], !P5 ;  /* 0x0600000020e17fae */ /* 0x0009e4000e921844 */
[----:B-1----:R-:W-:Y:S02]  /*4ce0*/  IMAD R27, R249, 0x1c, RZ ;  /* 0x0000001cf91b7824 */ /* 0x002fe400078e02ff */
[----:B------:R1:W-:Y:S01]  /*4cf0*/  LDGSTS.E [R225+0x6200], [R10.64], !P5 ;  /* 0x062000000ae17fae */ /* 0x0003e2000e921844 */
[----:B------:R-:W-:Y:S01]  /*4d00*/  ISETP.GE.U32.AND P5, PT, R0, 0x7fffff8c, PT ;  /* 0x7fffff8c0000780c */ /* 0x000fe20003fa6070 */
[----:B------:R-:W-:Y:S01]  /*4d10*/  IMAD.WIDE R64, R65, 0x4, R138 ;  /* 0x0000000441407825 */ /* 0x000fe200078e028a */
[----:B------:R-:W-:Y:S01]  /*4d20*/  IADD3 R0, R252, -0x39, RZ ;  /* 0xffffffc7fc007810 */ /* 0x000fe20007ffe0ff */
[----:B------:R4:W-:Y:S02]  /*4d30*/  STL.64 [R1+0x20], R32 ;  /* 0x0000202001007387 */ /* 0x0009e40000100a00 */
[----:B---3--:R-:W-:-:S02]  /*4d40*/  IMAD.WIDE R24, R27, 0x4, R6 ;  /* 0x000000041b187825 */ /* 0x008fc400078e0206 */
[----:B------:R1:W-:Y:S02]  /*4d50*/  STL.64 [R1+0x18], R10 ;  /* 0x0000180a01007387 */ /* 0x0003e40000100a00 */
[----:B------:R-:W-:Y:S02]  /*4d60*/  IMAD.WIDE R26, R27, 0x4, R138 ;  /* 0x000000041b1a7825 */ /* 0x000fe400078e028a */
[----:B------:R3:W-:Y:S02]  /*4d70*/  LDGSTS.E [R225+0x7000], [R24.64], !P1 ;  /* 0x0700000018e17fae */ /* 0x0007e4000c921844 */
[--C-:B------:R-:W-:Y:S02]  /*4d80*/  IMAD.WIDE R70, R73, 0x4, R6.reuse ;  /* 0x0000000449467825 */ /* 0x100fe400078e0206 */
[----:B------:R5:W-:Y:S01]  /*4d90*/  LDGSTS.E [R225+0x7200], [R26.64], !P1 ;  /* 0x072000001ae17fae */ /* 0x000be2000c921844 */
[----:B------:R-:W-:Y:S01]  /*4da0*/  ISETP.GE.U32.AND P1, PT, R0, 0x7fffff88, PT ;  /* 0x7fffff880000780c */ /* 0x000fe20003f26070 */
[----:B----4-:R-:W-:Y:S01]  /*4db0*/  IMAD.WIDE R32, R35, 0x4, R6 ;  /* 0x0000000423207825 */ /* 0x010fe200078e0206 */
[----:B------:R-:W-:Y:S01]  /*4dc0*/  IADD3 R0, R252, -0x3d, RZ ;  /* 0xffffffc3fc007810 */ /* 0x000fe20007ffe0ff */
[----:B------:R3:W-:Y:S01]  /*4dd0*/  STL.64 [R1+0x9b0], R24 ;  /* 0x0009b01801007387 */ /* 0x0007e20000100a00 */
[----:B-1----:R-:W-:Y:S01]  /*4de0*/  LOP3.LUT R10, R225, 0x20, RZ, 0x3c, !PT ;  /* 0x00000020e10a7812 */ /* 0x002fe200078e3cff */
[----:B------:R-:W-:-:S02]  /*4df0*/  IMAD.WIDE R34, R35, 0x4, R138 ;  /* 0x0000000423227825 */ /* 0x000fc400078e028a */
[----:B------:R1:W-:Y:S02]  /*4e00*/  LDGSTS.E [R225+0x8000], [R32.64], !P0 ;  /* 0x0800000020e17fae */ /* 0x0003e4000c121844 */
[----:B------:R-:W-:Y:S02]  /*4e10*/  IMAD.WIDE R72, R73, 0x4, R138 ;  /* 0x0000000449487825 */ /* 0x000fe400078e028a */
[----:B------:R4:W-:Y:S01]  /*4e20*/  LDGSTS.E [R225+0x8200], [R34.64], !P0 ;  /* 0x0820000022e17fae */ /* 0x0009e2000c121844 */
[----:B------:R-:W-:Y:S01]  /*4e30*/  ISETP.GE.U32.AND P0, PT, R0, 0x7fffff84, PT ;  /* 0x7fffff840000780c */ /* 0x000fe20003f06070 */
[C---:B------:R-:W-:Y:S01]  /*4e40*/  IMAD.WIDE R76, R79.reuse, 0x4, R6 ;  /* 0x000000044f4c7825 */ /* 0x040fe200078e0206 */
[----:B------:R-:W-:Y:S01]  /*4e50*/  IADD3 R0, R252, -0x2, RZ ;  /* 0xfffffffefc007810 */ /* 0x000fe20007ffe0ff */
[----:B------:R1:W-:Y:S02]  /*4e60*/  LDGSTS.E [R225+0x9000], [R36.64], !P3 ;  /* 0x0900000024e17fae */ /* 0x0003e4000d921844 */
[----:B------:R-:W-:-:S02]  /*4e70*/  IMAD.WIDE R78, R79, 0x4, R138 ;  /* 0x000000044f4e7825 */ /* 0x000fc400078e028a */
[----:B------:R1:W-:Y:S01]  /*4e80*/  LDGSTS.E [R225+0x9200], [R38.64], !P3 ;  /* 0x0920000026e17fae */ /* 0x0003e2000d921844 */
[----:B------:R-:W-:Y:S01]  /*4e90*/  ISETP.GE.U32.AND P3, PT, R0, 0x7fffffbf, PT ;  /* 0x7fffffbf0000780c */ /* 0x000fe20003f66070 */
[C-C-:B------:R-:W-:Y:S01]  /*4ea0*/  IMAD.WIDE R98, R249.reuse, 0x4, R6.reuse ;  /* 0x00000004f9627825 */ /* 0x140fe200078e0206 */
[----:B------:R-:W-:Y:S01]  /*4eb0*/  IADD3 R0, R252, -0x6, RZ ;  /* 0xfffffffafc007810 */ /* 0x000fe20007ffe0ff */
[----:B------:R1:W-:Y:S02]  /*4ec0*/  LDGSTS.E [R225+0xa000], [R44.64], !P4 ;  /* 0x0a0000002ce17fae */ /* 0x0003e4000e121844 */
[----:B------:R-:W-:Y:S02]  /*4ed0*/  IMAD R3, R249, 0x5, RZ ;  /* 0x00000005f9037824 */ /* 0x000fe400078e02ff */
        /* <DEDUP_REMOVED lines=8> */
[C---:B------:R-:W-:Y:S01]  /*4f60*/  IMAD R3, R249.reuse, 0x9, RZ ;  /* 0x00000009f9037824 */ /* 0x040fe200078e02ff */
[----:B------:R-:W-:Y:S01]  /*4f70*/  IADD3 R0, R252, -0xe, RZ ;  /* 0xfffffff2fc007810 */ /* 0x000fe20007ffe0ff */
[----:B------:R2:W-:Y:S01]  /*4f80*/  LDGSTS.E [R225+0xc000], [R56.64], !P6 ;  /* 0x0c00000038e17fae */ /* 0x0005e2000f121844 */
[----:B------:R-:W-:Y:S02]  /*4f90*/  IMAD R11, R249, 0xd, RZ ;  /* 0x0000000df90b7824 */ /* 0x000fe400078e02ff */
[----:B------:R-:W-:Y:S01]  /*4fa0*/  IMAD.WIDE R106, R109, 0x4, R6 ;  /* 0x000000046d6a7825 */ /* 0x000fe200078e0206 */
[----:B------:R2:W-:Y:S01]  /*4fb0*/  LDGSTS.E [R225+0xc200], [R58.64], !P6 ;  /* 0x0c2000003ae17fae */ /* 0x0005e2000f121844 */
[----:B------:R-:W-:Y:S02]  /*4fc0*/  ISETP.GE.U32.AND P6, PT, R0, 0x7fffffb3, PT ;  /* 0x7fffffb30000780c */ /* 0x000fe40003fc6070 */
[----:B------:R-:W-:Y:S01]  /*4fd0*/  IADD3 R0, R252, -0x12, RZ ;  /* 0xffffffeefc007810 */ /* 0x000fe20007ffe0ff */
[----:B------:R2:W-:Y:S01]  /*4fe0*/  LDGSTS.E [R225+0xd000], [R62.64], !P5 ;  /* 0x0d0000003ee17fae */ /* 0x0005e2000e921844 */
[----:B---3--:R-:W-:-:S03]  /*4ff0*/  IMAD.WIDE R24, R11, 0x4, R138 ;  /* 0x000000040b187825 */ /* 0x008fc600078e028a */
[----:B------:R2:W-:Y:S01]  /*5000*/  LDGSTS.E [R225+0xd200], [R64.64], !P5 ;  /* 0x0d20000040e17fae */ /* 0x0005e2000e921844 */
[----:B------:R-:W-:Y:S01]  /*5010*/  ISETP.GE.U32.AND P5, PT, R0, 0x7fffffaf, PT ;  /* 0x7fffffaf0000780c */ /* 0x000fe20003fa6070 */
[----:B------:R-:W-:Y:S01]  /*5020*/  IMAD.WIDE R108, R109, 0x4, R138 ;  /* 0x000000046d6c7825 */ /* 0x000fe200078e028a */
[----:B------:R-:W-:Y:S01]  /*5030*/  IADD3 R0, R252, -0x16, RZ ;  /* 0xffffffeafc007810 */ /* 0x000fe20007ffe0ff */
[----:B------:R2:W-:Y:S02]  /*5040*/  LDGSTS.E [R225+0xe000], [R70.64], !P1 ;  /* 0x0e00000046e17fae */ /* 0x0005e4000c921844 */
[C---:B------:R-:W-:Y:S02]  /*5050*/  IMAD.WIDE R114, R117.reuse, 0x4, R6 ;  /* 0x0000000475727825 */ /* 0x040fe400078e0206 */
[----:B------:R2:W-:Y:S01]  /*5060*/  LDGSTS.E [R225+0xe200], [R72.64], !P1 ;  /* 0x0e20000048e17fae */ /* 0x0005e2000c921844 */
[----:B------:R-:W-:Y:S01]  /*5070*/  ISETP.GE.U32.AND P1, PT, R0, 0x7fffffab, PT ;  /* 0x7fffffab0000780c */ /* 0x000fe20003f26070 */
[----:B------:R-:W-:Y:S01]  /*5080*/  IMAD.WIDE R116, R117, 0x4, R138 ;  /* 0x0000000475747825 */ /* 0x000fe200078e028a */
[----:B------:R-:W-:Y:S01]  /*5090*/  IADD3 R0, R252, -0x1e, RZ ;  /* 0xffffffe2fc007810 */ /* 0x000fe20007ffe0ff */
[----:B------:R2:W-:Y:S02]  /*50a0*/  LDGSTS.E [R225+0xf000], [R76.64], !P0 ;  /* 0x0f0000004ce17fae */ /* 0x0005e4000c121844 */
[----:B------:R-:W-:-:S02]  /*50b0*/  IMAD.WIDE R122, R125, 0x4, R6 ;  /* 0x000000047d7a7825 */ /* 0x000fc400078e0206 */
[----:B------:R2:W-:Y:S01]  /*50c0*/  LDGSTS.E [R225+0xf200], [R78.64], !P0 ;  /* 0x0f2000004ee17fae */ /* 0x0005e2000c121844 */
[----:B------:R-:W-:Y:S01]  /*50d0*/  ISETP.GE.U32.AND P0, PT, R2, 0x7fffffa7, PT ;  /* 0x7fffffa70200780c */ /* 0x000fe20003f06070 */
[----:B------:R-:W-:Y:S01]  /*50e0*/  IMAD.WIDE R124, R125, 0x4, R138 ;  /* 0x000000047d7c7825 */ /* 0x000fe200078e028a */
[----:B------:R-:W-:Y:S01]  /*50f0*/  IADD3 R2, R252, -0x1b, RZ ;  /* 0xffffffe5fc027810 */ /* 0x000fe20007ffe0ff */
[----:B------:R5:W-:Y:S02]  /*5100*/  STL.64 [R1+0x9b8], R26 ;  /* 0x0009b81a01007387 */ /* 0x000be40000100a00 */
[C---:B------:R-:W-:Y:S02]  /*5110*/  IMAD.WIDE R128, R131.reuse, 0x4, R6 ;  /* 0x0000000483807825 */ /* 0x040fe400078e0206 */
[----:B------:R3:W-:Y:S02]  /*5120*/  LDGSTS.E [R10+0x400], [R98.64], !P3 ;  /* 0x00400000620a7fae */ /* 0x0007e4000d921844 */
[----:B------:R-:W-:-:S02]  /*5130*/  IMAD.WIDE R130, R131, 0x4, R138 ;  /* 0x0000000483827825 */ /* 0x000fc400078e028a */
[----:B------:R1:W-:Y:S02]  /*5140*/  STL.64 [R1+0x9c0], R32 ;  /* 0x0009c02001007387 */ /* 0x0003e40000100a00 */
[--C-:B------:R-:W-:Y:S02]  /*5150*/  IMAD.WIDE R134, R137, 0x4, R6.reuse ;  /* 0x0000000489867825 */ /* 0x100fe400078e0206 */
[----:B------:R2:W-:Y:S01]  /*5160*/  LDGSTS.E [R10+0x600], [R96.64], !P3 ;  /* 0x00600000600a7fae */ /* 0x0005e2000d921844 */
[----:B------:R-:W-:Y:S01]  /*5170*/  ISETP.GE.U32.AND P3, PT, R0, 0x7fffffa3, PT ;  /* 0x7fffffa30000780c */ /* 0x000fe20003f66070 */
[----:B-----5:R-:W-:Y:S01]  /*5180*/  IMAD.WIDE R26, R11, 0x4, R6 ;  /* 0x000000040b1a7825 */ /* 0x020fe200078e0206 */
[----:B------:R-:W-:Y:S01]  /*5190*/  IADD3 R0, R252, -0x22, RZ ;  /* 0xffffffdefc007810 */ /* 0x000fe20007ffe0ff */
[----:B------:R4:W-:Y:S02]  /*51a0*/  STL.64 [R1+0x9c8], R34 ;  /* 0x0009c82201007387 */ /* 0x0009e40000100a00 */
[----:B------:R-:W-:-:S02]  /*51b0*/  IMAD R11, R249, 0x15, RZ ;  /* 0x00000015f90b7824 */ /* 0x000fc400078e02ff */
[----:B------:R5:W-:Y:S01]  /*51c0*/  STL.64 [R1+0x9d0], R36 ;  /* 0x0009d02401007387 */ /* 0x000be20000100a00 */
[----:B-1----:R-:W-:-:S03]  /*51d0*/  IMAD.WIDE R32, R3, 0x4, R138 ;  /* 0x0000000403207825 */ /* 0x002fc600078e028a */
[----:B------:R1:W-:Y:S01]  /*51e0*/  STL.64 [R1+0x9d8], R38 ;  /* 0x0009d82601007387 */ /* 0x0003e20000100a00 */
[----:B------:R-:W-:-:S03]  /*51f0*/  IMAD.WIDE R136, R137, 0x4, R138 ;  /* 0x0000000489887825 */ /* 0x000fc600078e028a */
[----:B------:R-:W-:Y:S01]  /*5200*/  STL.64 [R1+0x9e0], R44 ;  /* 0x0009e02c01007387 */ /* 0x000fe20000100a00 */
[----:B----4-:R-:W-:-:S03]  /*5210*/  IMAD.WIDE R34, R3, 0x4, R6 ;  /* 0x0000000403227825 */ /* 0x010fc600078e0206 */
[----:B------:R4:W-:Y:S01]  /*5220*/  LDGSTS.E [R10+0x1400], [R74.64], !P4 ;  /* 0x014000004a0a7fae */ /* 0x0009e2000e121844 */
[----:B------:R-:W-:Y:S01]  /*5230*/  IMAD R3, R249, 0x11, RZ ;  /* 0x00000011f9037824 */ /* 0x000fe200078e02ff */
[----:B-----5:R-:W-:Y:S01]  /*5240*/  LOP3.LUT R36, R225, 0x60, RZ, 0x3c, !PT ;  /* 0x00000060e1247812 */ /* 0x020fe200078e3cff */
[C---:B------:R-:W-:Y:S01]  /*5250*/  IMAD.WIDE R140, R142.reuse, 0x4, R6 ;  /* 0x000000048e8c7825 */ /* 0x040fe200078e0206 */
[----:B------:R5:W-:Y:S01]  /*5260*/  STL.64 [R1+0x9e8], R46 ;  /* 0x0009e82e01007387 */ /* 0x000be20000100a00 */
[----:B-1----:R-:W-:Y:S02]  /*5270*/  MOV R38, R230 ;  /* 0x000000e600267202 */ /* 0x002fe40000000f00 */
[----:B------:R-:W-:Y:S01]  /*5280*/  IMAD.WIDE R142, R142, 0x4, R138 ;  /* 0x000000048e8e7825 */ /* 0x000fe200078e028a */
[----:B------:R1:W-:Y:S01]  /*5290*/  LDGSTS.E [R10+0x1600], [R60.64], !P4 ;  /* 0x016000003c0a7fae */ /* 0x0003e2000e121844 */
[----:B------:R-:W-:Y:S02]  /*52a0*/  ISETP.GE.U32.AND P4, PT, R0, 0x7fffff9f, PT ;  /* 0x7fffff9f0000780c */ /* 0x000fe40003f86070 */
[----:B------:R-:W-:Y:S01]  /*52b0*/  IADD3 R0, R252, -0x26, RZ ;  /* 0xffffffdafc007810 */ /* 0x000fe20007ffe0ff */
[----:B------:R-:W-:Y:S01]  /*52c0*/  STL.64 [R1+0x9f0], R48 ;  /* 0x0009f03001007387 */ /* 0x000fe20000100a00 */
[----:B------:R-:W-:Y:S01]  /*52d0*/  IMAD.WIDE R144, R146, 0x4, R6 ;  /* 0x0000000492907825 */ /* 0x000fe200078e0206 */
[----:B------:R-:W-:-:S02]  /*52e0*/  IADD3 R37, R228, c[0x0][0x180], RZ ;  /* 0x00006000e4257a10 */ /* 0x000fc40007ffe0ff */
[----:B------:R-:W-:Y:S01]  /*52f0*/  STL.64 [R1+0x9f8], R50 ;  /* 0x0009f83201007387 */ /* 0x000fe20000100a00 */
[----:B------:R-:W-:Y:S01]  /*5300*/  IMAD.WIDE R146, R146, 0x4, R138 ;  /* 0x0000000492927825 */ /* 0x000fe200078e028a */
[----:B-----5:R-:W-:Y:S02]  /*5310*/  MOV R46, R240 ;  /* 0x000000f0002e7202 */ /* 0x020fe40000000f00 */
[----:B------:R-:W-:Y:S01]  /*5320*/  STL.64 [R1+0xa00], R56 ;  /* 0x000a003801007387 */ /* 0x000fe20000100a00 */
[----:B------:R-:W-:-:S03]  /*5330*/  IMAD.WIDE R148, R150, 0x4, R6 ;  /* 0x0000000496947825 */ /* 0x000fc600078e0206 */
[----:B------:R-:W-:Y:S01]  /*5340*/  STL.64 [R1+0x190], R98 ;  /* 0x0001906201007387 */ /* 0x000fe20000100a00 */
[----:B------:R-:W-:-:S03]  /*5350*/  IMAD.WIDE R150, R150, 0x4, R138 ;  /* 0x0000000496967825 */ /* 0x000fc600078e028a */
[----:B------:R5:W-:Y:S01]  /*5360*/  LDGSTS.E [R10+0x2400], [R34.64], !P2 ;  /* 0x02400000220a7fae */ /* 0x000be2000d121844 */
[----:B------:R-:W-:-:S03]  /*5370*/  IMAD.WIDE R152, R154, 0x4, R6 ;  /* 0x000000049a987825 */ /* 0x000fc600078e0206 */
[----:B------:R-:W-:Y:S01]  /*5380*/  STL.64 [R1+0x188], R96 ;  /* 0x0001886001007387 */ /* 0x000fe20000100a00 */
[----:B------:R-:W-:-:S03]  /*5390*/  IMAD.WIDE R154, R154, 0x4, R138 ;  /* 0x000000049a9a7825 */ /* 0x000fc600078e028a */
[----:B------:R1:W-:Y:S01]  /*53a0*/  LDGSTS.E [R10+0x2600], [R32.64], !P2 ;  /* 0x02600000200a7fae */ /* 0x0003e2000d121844 */
[----:B------:R-:W-:Y:S01]  /*53b0*/  ISETP.GE.U32.AND P2, PT, R0, 0x7fffff9b, PT ;  /* 0x7fffff9b0000780c */ /* 0x000fe20003f46070 */
[----:B------:R-:W-:Y:S01]  /*53c0*/  IMAD.WIDE R184, R186, 0x4, R6 ;  /* 0x00000004bab87825 */ /* 0x000fe200078e0206 */
[----:B------:R-:W-:Y:S01]  /*53d0*/  IADD3 R0, R252, -0x2a, RZ ;  /* 0xffffffd6fc007810 */ /* 0x000fe20007ffe0ff */
[----:B------:R-:W-:Y:S02]  /*53e0*/  STL.64 [R1+0x150], R74 ;  /* 0x0001504a01007387 */ /* 0x000fe40000100a00 */
[----:B------:R-:W-:Y:S02]  /*53f0*/  IMAD.WIDE R186, R186, 0x4, R138 ;  /* 0x00000004baba7825 */ /* 0x000fe400078e028a */
[----:B------:R-:W-:Y:S02]  /*5400*/  STL.64 [R1+0x148], R60 ;  /* 0x0001483c01007387 */ /* 0x000fe40000100a00 */
[----:B------:R-:W-:-:S02]  /*5410*/  IMAD.WIDE R192, R194, 0x4, R6 ;  /* 0x00000004c2c07825 */ /* 0x000fc400078e0206 */
[----:B------:R5:W-:Y:S02]  /*5420*/  STL.64 [R1+0x110], R34 ;  /* 0x0001102201007387 */ /* 0x000be40000100a00 */
[----:B------:R-:W-:Y:S02]  /*5430*/  IMAD.WIDE R194, R194, 0x4, R138 ;  /* 0x00000004c2c27825 */ /* 0x000fe400078e028a */
[----:B------:R1:W-:Y:S02]  /*5440*/  STL.64 [R1+0x108], R32 ;  /* 0x0001082001007387 */ /* 0x0003e40000100a00 */
[C---:B------:R-:W-:Y:S02]  /*5450*/  IMAD.WIDE R200, R202.reuse, 0x4, R6 ;  /* 0x00000004cac87825 */ /* 0x040fe400078e0206 */
[----:B------:R2:W-:Y:S02]  /*5460*/  LDGSTS.E [R10+0x3400], [R26.64], !P6 ;  /* 0x034000001a0a7fae */ /* 0x0005e4000f121844 */
[----:B------:R-:W-:-:S02]  /*5470*/  IMAD.WIDE R202, R202, 0x4, R138 ;  /* 0x00000004caca7825 */ /* 0x000fc400078e028a */
[----:B------:R2:W-:Y:S01]  /*5480*/  LDGSTS.E [R10+0x3600], [R24.64], !P6 ;  /* 0x03600000180a7fae */ /* 0x0005e2000f121844 */
[----:B------:R-:W-:Y:S01]  /*5490*/  ISETP.GE.U32.AND P6, PT, R0, 0x7fffff97, PT ;  /* 0x7fffff970000780c */ /* 0x000fe20003fc6070 */
[C---:B-----5:R-:W-:Y:S01]  /*54a0*/  IMAD.WIDE R34, R3.reuse, 0x4, R6 ;  /* 0x0000000403227825 */ /* 0x060fe200078e0206 */
[----:B------:R-:W-:Y:S01]  /*54b0*/  IADD3 R0, R252, -0x2e, RZ ;  /* 0xffffffd2fc007810 */ /* 0x000fe20007ffe0ff */
[----:B------:R2:W-:Y:S02]  /*54c0*/  STL.64 [R1+0xd0], R26 ;  /* 0x0000d01a01007387 */ /* 0x0005e40000100a00 */
[----:B-1----:R-:W-:Y:S02]  /*54d0*/  IMAD.WIDE R32, R3, 0x4, R138 ;  /* 0x0000000403207825 */ /* 0x002fe400078e028a */
[----:B------:R1:W-:Y:S02]  /*54e0*/  STL.64 [R1+0xc8], R24 ;  /* 0x0000c81801007387 */ /* 0x0003e40000100a00 */
[----:B------:R-:W-:-:S02]  /*54f0*/  IMAD R3, R249, 0x19, RZ ;  /* 0x00000019f9037824 */ /* 0x000fc400078e02ff */
[----:B------:R5:W-:Y:S01]  /*5500*/  LDGSTS.E [R10+0x4400], [R34.64], !P5 ;  /* 0x04400000220a7fae */ /* 0x000be2000e921844 */
[----:B------:R-:W-:-:S03]  /*5510*/  IMAD.WIDE R208, R210, 0x4, R6 ;  /* 0x00000004d2d07825 */ /* 0x000fc600078e0206 */
[----:B------:R3:W-:Y:S01]  /*5520*/  LDGSTS.E [R10+0x4600], [R32.64], !P5 ;  /* 0x04600000200a7fae */ /* 0x0007e2000e921844 */
[C---:B--2---:R-:W-:Y:S01]  /*5530*/  IMAD.WIDE R26, R11.reuse, 0x4, R6 ;  /* 0x000000040b1a7825 */ /* 0x044fe200078e0206 */
[----:B------:R-:W-:Y:S02]  /*5540*/  ISETP.GE.U32.AND P5, PT, R0, 0x7fffff93, PT ;  /* 0x7fffff930000780c */ /* 0x000fe40003fa6070 */
[----:B------:R-:W-:Y:S01]  /*5550*/  STL.64 [R1+0x90], R34 ;  /* 0x0000902201007387 */ /* 0x000fe20000100a00 */
[--C-:B-1----:R-:W-:Y:S01]  /*5560*/  IMAD.WIDE R24, R11, 0x4, R138.reuse ;  /* 0x000000040b187825 */ /* 0x102fe200078e028a */
[----:B------:R-:W-:Y:S02]  /*5570*/  IADD3 R0, R252, -0x32, RZ ;  /* 0xffffffcefc007810 */ /* 0x000fe40007ffe0ff */
[----:B------:R-:W-:Y:S01]  /*5580*/  STL.64 [R1+0x88], R32 ;  /* 0x0000882001007387 */ /* 0x000fe20000100a00 */
[----:B------:R-:W-:-:S03]  /*5590*/  IMAD.WIDE R210, R210, 0x4, R138 ;  /* 0x00000004d2d27825 */ /* 0x000fc600078e028a */
[----:B------:R1:W-:Y:S01]  /*55a0*/  STL.64 [R1+0x50], R26 ;  /* 0x0000501a01007387 */ /* 0x0003e20000100a00 */
[----:B------:R-:W-:-:S03]  /*55b0*/  IMAD.WIDE R216, R218, 0x4, R6 ;  /* 0x00000004dad87825 */ /* 0x000fc600078e0206 */
[----:B------:R1:W-:Y:S01]  /*55c0*/  LDGSTS.E [R10+0x5400], [R26.64], !P1 ;  /* 0x054000001a0a7fae */ /* 0x0003e2000c921844 */
[----:B------:R-:W-:-:S03]  /*55d0*/  IMAD.WIDE R218, R218, 0x4, R138 ;  /* 0x00000004dada7825 */ /* 0x000fc600078e028a */
[----:B------:R2:W-:Y:S01]  /*55e0*/  STL.64 [R1+0x48], R24 ;  /* 0x0000481801007387 */ /* 0x0005e20000100a00 */
[----:B---3--:R-:W-:Y:S02]  /*55f0*/  IMAD R98, R249, 0x36, RZ ;  /* 0x00000036f9627824 */ /* 0x008fe400078e02ff */
[--C-:B------:R-:W-:Y:S01]  /*5600*/  IMAD.WIDE R96, R104, 0x4, R6.reuse ;  /* 0x0000000468607825 */ /* 0x100fe200078e0206 */
[----:B------:R2:W-:Y:S01]  /*5610*/  LDGSTS.E [R10+0x5600], [R24.64], !P1 ;  /* 0x05600000180a7fae */ /* 0x0005e2000c921844 */
[----:B------:R-:W-:Y:S02]  /*5620*/  ISETP.GE.U32.AND P1, PT, R0, 0x7fffff8f, PT ;  /* 0x7fffff8f0000780c */ /* 0x000fe40003f26070 */
[----:B------:R-:W-:Y:S01]  /*5630*/  IADD3 R0, R252, -0x36, RZ ;  /* 0xffffffcafc007810 */ /* 0x000fe20007ffe0ff */
[----:B-1----:R-:W-:-:S04]  /*5640*/  IMAD.WIDE R26, R3, 0x4, R6 ;  /* 0x00000004031a7825 */ /* 0x002fc800078e0206 */
[C---:B----4-:R-:W-:Y:S01]  /*5650*/  IMAD.WIDE R74, R98.reuse, 0x4, R6 ;  /* 0x00000004624a7825 */ /* 0x050fe200078e0206 */
[----:B------:R1:W-:Y:S03]  /*5660*/  LDGSTS.E [R10+0x6400], [R26.64], !P0 ;  /* 0x064000001a0a7fae */ /* 0x0003e6000c121844 */
[--C-:B--2---:R-:W-:Y:S01]  /*5670*/  IMAD.WIDE R24, R3, 0x4, R138.reuse ;  /* 0x0000000403187825 */ /* 0x104fe200078e028a */
[----:B------:R1:W-:Y:S03]  /*5680*/  STL.64 [R1+0x10], R26 ;  /* 0x0000101a01007387 */ /* 0x0003e60000100a00 */
[----:B------:R-:W-:Y:S01]  /*5690*/  IMAD.WIDE R98, R98, 0x4, R138 ;  /* 0x0000000462627825 */ /* 0x000fe200078e028a */
[----:B------:R2:W-:Y:S01]  /*56a0*/  LDGSTS.E [R10+0x6600], [R24.64], !P0 ;  /* 0x06600000180a7fae */ /* 0x0005e2000c121844 */
[----:B------:R-:W-:-:S02]  /*56b0*/  ISETP.GE.U32.AND P0, PT, R0, 0x7fffff8b, PT ;  /* 0x7fffff8b0000780c */ /* 0x000fc40003f06070 */
[----:B------:R-:W-:Y:S01]  /*56c0*/  IADD3 R0, R252, -0x3a, RZ ;  /* 0xffffffc6fc007810 */ /* 0x000fe20007ffe0ff */
[----:B------:R3:W-:Y:S01]  /*56d0*/  LDGSTS.E [R10+0x7400], [R106.64], !P3 ;  /* 0x074000006a0a7fae */ /* 0x0007e2000d921844 */
[----:B------:R-:W-:-:S03]  /*56e0*/  IMAD.WIDE R104, R104, 0x4, R138 ;  /* 0x0000000468687825 */ /* 0x000fc600078e028a */
[----:B------:R3:W-:Y:S01]  /*56f0*/  LDGSTS.E [R10+0x7600], [R108.64], !P3 ;  /* 0x076000006c0a7fae */ /* 0x0007e2000d921844 */
[----:B------:R-:W-:Y:S01]  /*5700*/  ISETP.GE.U32.AND P3, PT, R0, 0x7fffff87, PT ;  /* 0x7fffff870000780c */ /* 0x000fe20003f66070 */
[----:B------:R-:W-:Y:S01]  /*5710*/  IMAD.WIDE R246, R244, 0x4, R6 ;  /* 0x00000004f4f67825 */ /* 0x000fe200078e0206 */
[----:B------:R-:W-:Y:S01]  /*5720*/  IADD3 R0, R252, -0x3e, RZ ;  /* 0xffffffc2fc007810 */ /* 0x000fe20007ffe0ff */
[----:B------:R3:W-:Y:S02]  /*5730*/  LDGSTS.E [R10+0x8400], [R114.64], !P4 ;  /* 0x08400000720a7fae */ /* 0x0007e4000e121844 */
[----:B------:R-:W-:Y:S02]  /*5740*/  IMAD R230, R249, 0x23, RZ ;  /* 0x00000023f9e67824 */ /* 0x000fe400078e02ff */
[----:B------:R3:W-:Y:S01]  /*5750*/  LDGSTS.E [R10+0x8600], [R116.64], !P4 ;  /* 0x08600000740a7fae */ /* 0x0007e2000e121844 */
[----:B------:R-:W-:Y:S01]  /*5760*/  ISETP.GE.U32.AND P4, PT, R0, 0x7fffff83, PT ;  /* 0x7fffff830000780c */ /* 0x000fe20003f86070 */
[----:B------:R-:W-:Y:S01]  /*5770*/  IMAD.WIDE R244, R244, 0x4, R138 ;  /* 0x00000004f4f47825 */ /* 0x000fe200078e028a */
[----:B------:R-:W-:Y:S01]  /*5780*/  IADD3 R0, R252, -0x3, RZ ;  /* 0xfffffffdfc007810 */ /* 0x000fe20007ffe0ff */
[----:B------:R3:W-:Y:S02]  /*5790*/  LDGSTS.E [R10+0x9400], [R122.64], !P2 ;  /* 0x094000007a0a7fae */ /* 0x0007e4000d121844 */
[----:B------:R-:W-:-:S02]  /*57a0*/  IMAD.MOV.U32 R39, RZ, RZ, R231 ;  /* 0x000000ffff277224 */ /* 0x000fc400078e00e7 */
[----:B------:R3:W-:Y:S01]  /*57b0*/  LDGSTS.E [R10+0x9600], [R124.64], !P2 ;  /* 0x096000007c0a7fae */ /* 0x0007e2000d121844 */
[----:B------:R-:W-:Y:S01]  /*57c0*/  ISETP.GE.U32.AND P2, PT, R0, 0x7fffffbe, PT ;  /* 0x7fffffbe0000780c */ /* 0x000fe20003f46070 */
[----:B------:R-:W-:Y:S01]  /*57d0*/  IMAD.MOV.U32 R44, RZ, RZ, R238 ;  /* 0x000000ffff2c7224 */ /* 0x000fe200078e00ee */
[----:B------:R-:W-:Y:S01]  /*57e0*/  IADD3 R0, R252, -0x7, RZ ;  /* 0xfffffff9fc007810 */ /* 0x000fe20007ffe0ff */
[----:B------:R3:W-:Y:S01]  /*57f0*/  LDGSTS.E [R10+0xa400], [R128.64], !P6 ;  /* 0x0a400000800a7fae */ /* 0x0007e2000f121844 */
[----:B------:R-:W-:Y:S02]  /*5800*/  IMAD R238, R249, 0x2b, RZ ;  /* 0x0000002bf9ee7824 */ /* 0x000fe400078e02ff */
[----:B------:R-:W-:Y:S01]  /*5810*/  IMAD.MOV.U32 R45, RZ, RZ, R239 ;  /* 0x000000ffff2d7224 */ /* 0x000fe200078e00ef */
[----:B------:R3:W-:Y:S01]  /*5820*/  LDGSTS.E [R10+0xa600], [R130.64], !P6 ;  /* 0x0a600000820a7fae */ /* 0x0007e2000f121844 */
[----:B------:R-:W-:Y:S01]  /*5830*/  ISETP.GE.U32.AND P6, PT, R0, 0x7fffffba, PT ;  /* 0x7fffffba0000780c */ /* 0x000fe20003fc6070 */
[----:B------:R-:W-:Y:S01]  /*5840*/  IMAD.MOV.U32 R47, RZ, RZ, R241 ;  /* 0x000000ffff2f7224 */ /* 0x000fe200078e00f1 */
[----:B------:R-:W-:Y:S01]  /*5850*/  IADD3 R0, R252, -0xb, RZ ;  /* 0xfffffff5fc007810 */ /* 0x000fe20007ffe0ff */
[----:B------:R3:W-:Y:S01]  /*5860*/  LDGSTS.E [R10+0xb400], [R134.64], !P5 ;  /* 0x0b400000860a7fae */ /* 0x0007e2000e921844 */
[----:B------:R-:W-:-:S03]  /*5870*/  IMAD.WIDE R240, R242, 0x4, R6 ;  /* 0x00000004f2f07825 */ /* 0x000fc600078e0206 */
[----:B------:R3:W-:Y:S01]  /*5880*/  LDGSTS.E [R10+0xb600], [R136.64], !P5 ;  /* 0x0b600000880a7fae */ /* 0x0007e2000e921844 */
[----:B------:R-:W-:Y:S01]  /*5890*/  ISETP.GE.U32.AND P5, PT, R0, 0x7fffffb6, PT ;  /* 0x7fffffb60000780c */ /* 0x000fe20003fa6070 */
[----:B------:R-:W-:Y:S01]  /*58a0*/  IMAD.WIDE R242, R242, 0x4, R138 ;  /* 0x00000004f2f27825 */ /* 0x000fe200078e028a */
[----:B------:R-:W-:Y:S01]  /*58b0*/  IADD3 R0, R252, -0xf, RZ ;  /* 0xfffffff1fc007810 */ /* 0x000fe20007ffe0ff */
[----:B------:R3:W-:Y:S04]  /*58c0*/  LDGSTS.E [R10+0xc400], [R140.64], !P1 ;  /* 0x0c4000008c0a7fae */ /* 0x0007e8000c921844 */
[----:B------:R3:W-:Y:S01]  /*58d0*/  LDGSTS.E [R10+0xc600], [R142.64], !P1 ;  /* 0x0c6000008e0a7fae */ /* 0x0007e2000c921844 */
[----:B------:R-:W-:Y:S02]  /*58e0*/  ISETP.GE.U32.AND P1, PT, R0, 0x7fffffb2, PT ;  /* 0x7fffffb20000780c */ /* 0x000fe40003f26070 */
[----:B------:R-:W-:Y:S01]  /*58f0*/  IADD3 R0, R252, -0x13, RZ ;  /* 0xffffffedfc007810 */ /* 0x000fe20007ffe0ff */
[----:B------:R3:W-:Y:S04]  /*5900*/  LDGSTS.E [R10+0xd400], [R144.64], !P0 ;  /* 0x0d400000900a7fae */ /* 0x0007e8000c121844 */
[----:B------:R3:W-:Y:S01]  /*5910*/  LDGSTS.E [R10+0xd600], [R146.64], !P0 ;  /* 0x0d600000920a7fae */ /* 0x0007e2000c121844 */
[----:B------:R-:W-:-:S02]  /*5920*/  ISETP.GE.U32.AND P0, PT, R0, 0x7fffffae, PT ;  /* 0x7fffffae0000780c */ /* 0x000fc40003f06070 */
[----:B------:R-:W-:Y:S01]  /*5930*/  IADD3 R0, R252, -0x17, RZ ;  /* 0xffffffe9fc007810 */ /* 0x000fe20007ffe0ff */
[----:B------:R3:W-:Y:S04]  /*5940*/  LDGSTS.E [R10+0xe400], [R148.64], !P3 ;  /* 0x0e400000940a7fae */ /* 0x0007e8000d921844 */
[----:B------:R3:W-:Y:S01]  /*5950*/  LDGSTS.E [R10+0xe600], [R150.64], !P3 ;  /* 0x0e600000960a7fae */ /* 0x0007e2000d921844 */
[----:B------:R-:W-:Y:S01]  /*5960*/  ISETP.GE.U32.AND P3, PT, R0, 0x7fffffaa, PT ;  /* 0x7fffffaa0000780c */ /* 0x000fe20003f66070 */
[----:B------:R-:W-:Y:S02]  /*5970*/  IMAD.SHL.U32 R0, R249, 0x2, RZ ;  /* 0x00000002f9007824 */ /* 0x000fe400078e00ff */
[----:B------:R3:W-:Y:S02]  /*5980*/  LDGSTS.E [R10+0xf400], [R152.64], !P4 ;  /* 0x0f400000980a7fae */ /* 0x0007e4000e121844 */
[----:B-----5:R-:W-:-:S02]  /*5990*/  IMAD.WIDE R34, R0, 0x4, R6 ;  /* 0x0000000400227825 */ /* 0x020fc400078e0206 */
[----:B------:R2:W-:Y:S02]  /*59a0*/  STL.64 [R1+0x8], R24 ;  /* 0x0000081801007387 */ /* 0x0005e40000100a00 */
[----:B------:R-:W-:Y:S01]  /*59b0*/  IMAD.WIDE R32, R0, 0x4, R138 ;  /* 0x0000000400207825 */ /* 0x000fe200078e028a */
[----:B------:R-:W-:Y:S01]  /*59c0*/  IADD3 R0, R252, -0x1f, RZ ;  /* 0xffffffe1fc007810 */ /* 0x000fe20007ffe0ff */
[----:B------:R3:W-:Y:S01]  /*59d0*/  LDGSTS.E [R10+0xf600], [R154.64], !P4 ;  /* 0x0f6000009a0a7fae */ /* 0x0007e2000e121844 */
[----:B------:R-:W-:Y:S01]  /*59e0*/  ISETP.GE.U32.AND P4, PT, R2, 0x7fffffa6, PT ;  /* 0x7fffffa60200780c */ /* 0x000fe20003f86070 */
[----:B------:R-:W-:Y:S02]  /*59f0*/  IMAD R2, R249, 0x6, RZ ;  /* 0x00000006f9027824 */ /* 0x000fe400078e02ff */
[----:B------:R4:W-:Y:S02]  /*5a00*/  STL.64 [R1+0x180], R34 ;  /* 0x0001802201007387 */ /* 0x0009e40000100a00 */
[C---:B-1----:R-:W-:Y:S01]  /*5a10*/  IMAD.WIDE R26, R2.reuse, 0x4, R6 ;  /* 0x00000004021a7825 */ /* 0x042fe200078e0206 */
[----:B--2---:R-:W-:Y:S01]  /*5a20*/  LOP3.LUT R24, R225, 0x40, RZ, 0x3c, !PT ;  /* 0x00000040e1187812 */ /* 0x004fe200078e3cff */
[----:B------:R1:W-:Y:S02]  /*5a30*/  STL.64 [R1+0x178], R32 ;  /* 0x0001782001007387 */ /* 0x0003e40000100a00 */
[----:B---3--:R-:W-:-:S02]  /*5a40*/  IMAD.WIDE R10, R2, 0x4, R138 ;  /* 0x00000004020a7825 */ /* 0x008fc400078e028a */
[----:B------:R4:W-:Y:S01]  /*5a50*/  LDGSTS.E [R24+0x800], [R34.64], !P2 ;  /* 0x0080000022187fae */ /* 0x0009e2000d121844 */
[----:B------:R-:W-:-:S03]  /*5a60*/  IADD3 R2, R252, -0x23, RZ ;  /* 0xffffffddfc027810 */ /* 0x000fc60007ffe0ff */
[----:B------:R1:W-:Y:S01]  /*5a70*/  LDGSTS.E [R24+0xa00], [R32.64], !P2 ;  /* 0x00a0000020187fae */ /* 0x0003e2000d121844 */
[----:B------:R-:W-:Y:S01]  /*5a80*/  ISETP.GE.U32.AND P2, PT, R0, 0x7fffffa2, PT ;  /* 0x7fffffa20000780c */ /* 0x000fe20003f46070 */
[----:B------:R-:W-:Y:S02]  /*5a90*/  IMAD R0, R249, 0xa, RZ ;  /* 0x0000000af9007824 */ /* 0x000fe400078e02ff */
[----:B------:R2:W-:Y:S04]  /*5aa0*/  LDGSTS.E [R24+0x1800], [R26.64], !P6 ;  /* 0x018000001a187fae */ /* 0x0005e8000f121844 */
[----:B------:R3:W-:Y:S01]  /*5ab0*/  LDGSTS.E [R24+0x1a00], [R10.64], !P6 ;  /* 0x01a000000a187fae */ /* 0x0007e2000f121844 */
[----:B------:R-:W-:Y:S01]  /*5ac0*/  ISETP.GE.U32.AND P6, PT, R2, 0x7fffff9e, PT ;  /* 0x7fffff9e0200780c */ /* 0x000fe20003fc6070 */
[----:B----4-:R-:W-:-:S02]  /*5ad0*/  IMAD.WIDE R34, R0, 0x4, R6 ;  /* 0x0000000400227825 */ /* 0x010fc400078e0206 */
[----:B------:R2:W-:Y:S02]  /*5ae0*/  STL.64 [R1+0x140], R26 ;  /* 0x0001401a01007387 */ /* 0x0005e40000100a00 */
[----:B------:R-:W-:Y:S02]  /*5af0*/  IMAD R2, R249, 0xe, RZ ;  /* 0x0000000ef9027824 */ /* 0x000fe400078e02ff */
[----:B-1----:R-:W-:Y:S01]  /*5b00*/  IMAD.WIDE R32, R0, 0x4, R138 ;  /* 0x0000000400207825 */ /* 0x002fe200078e028a */
[----:B------:R-:W-:Y:S01]  /*5b10*/  IADD3 R0, R252, -0x27, RZ ;  /* 0xffffffd9fc007810 */ /* 0x000fe20007ffe0ff */
[----:B------:R3:W-:Y:S04]  /*5b20*/  STL.64 [R1+0x138], R10 ;  /* 0x0001380a01007387 */ /* 0x0007e80000100a00 */
[----:B------:R1:W-:Y:S01]  /*5b30*/  LDGSTS.E [R24+0x2800], [R34.64], !P5 ;  /* 0x0280000022187fae */ /* 0x0003e2000e921844 */
[----:B--2---:R-:W-:-:S03]  /*5b40*/  IMAD.WIDE R26, R2, 0x4, R6 ;  /* 0x00000004021a7825 */ /* 0x004fc600078e0206 */
[----:B------:R2:W-:Y:S01]  /*5b50*/  LDGSTS.E [R24+0x2a00], [R32.64], !P5 ;  /* 0x02a0000020187fae */ /* 0x0005e2000e921844 */
[----:B------:R-:W-:Y:S01]  /*5b60*/  ISETP.GE.U32.AND P5, PT, R0, 0x7fffff9a, PT ;  /* 0x7fffff9a0000780c */ /* 0x000fe20003fa6070 */
[C---:B------:R-:W-:Y:S02]  /*5b70*/  IMAD R0, R249.reuse, 0x12, RZ ;  /* 0x00000012f9007824 */ /* 0x040fe400078e02ff */
[----:B---3--:R-:W-:Y:S01]  /*5b80*/  IMAD.WIDE R10, R2, 0x4, R138 ;  /* 0x00000004020a7825 */ /* 0x008fe200078e028a */
[----:B------:R-:W-:Y:S01]  /*5b90*/  IADD3 R2, R252, -0x2b, RZ ;  /* 0xffffffd5fc027810 */ /* 0x000fe20007ffe0ff */
[----:B------:R3:W-:Y:S04]  /*5ba0*/  LDGSTS.E [R24+0x3800], [R26.64], !P1 ;  /* 0x038000001a187fae */ /* 0x0007e8000c921844 */
[----:B------:R1:W-:Y:S04]  /*5bb0*/  STL.64 [R1+0x100], R34 ;  /* 0x0001002201007387 */ /* 0x0003e80000100a00 */
[----:B------:R4:W-:Y:S01]  /*5bc0*/  LDGSTS.E [R24+0x3a00], [R10.64], !P1 ;  /* 0x03a000000a187fae */ /* 0x0009e2000c921844 */
[----:B------:R-:W-:Y:S01]  /*5bd0*/  ISETP.GE.U32.AND P1, PT, R2, 0x7fffff96, PT ;  /* 0x7fffff960200780c */ /* 0x000fe20003f26070 */
[----:B------:R-:W-:-:S02]  /*5be0*/  IMAD R2, R249, 0x16, RZ ;  /* 0x00000016f9027824 */ /* 0x000fc400078e02ff */
[----:B------:R2:W-:Y:S01]  /*5bf0*/  STL.64 [R1+0xf8], R32 ;  /* 0x0000f82001007387 */ /* 0x0005e20000100a00 */
[----:B-1----:R-:W-:-:S03]  /*5c00*/  IMAD.WIDE R34, R0, 0x4, R6 ;  /* 0x0000000400227825 */ /* 0x002fc600078e0206 */
[----:B------:R3:W-:Y:S04]  /*5c10*/  STL.64 [R1+0xc0], R26 ;  /* 0x0000c01a01007387 */ /* 0x0007e80000100a00 */
[----:B------:R4:W-:Y:S01]  /*5c20*/  STL.64 [R1+0xb8], R10 ;  /* 0x0000b80a01007387 */ /* 0x0009e20000100a00 */
[----:B--2---:R-:W-:Y:S01]  /*5c30*/  IMAD.WIDE R32, R0, 0x4, R138 ;  /* 0x0000000400207825 */ /* 0x004fe200078e028a */
[----:B------:R-:W-:Y:S02]  /*5c40*/  IADD3 R0, R252, -0x2f, RZ ;  /* 0xffffffd1fc007810 */ /* 0x000fe40007ffe0ff */
[----:B------:R1:W-:Y:S01]  /*5c50*/  LDGSTS.E [R24+0x4800], [R34.64], !P0 ;  /* 0x0480000022187fae */ /* 0x0003e2000c121844 */
[----:B---3--:R-:W-:-:S03]  /*5c60*/  IMAD.WIDE R26, R2, 0x4, R6 ;  /* 0x00000004021a7825 */ /* 0x008fc600078e0206 */
[----:B------:R2:W-:Y:S01]  /*5c70*/  LDGSTS.E [R24+0x4a00], [R32.64], !P0 ;  /* 0x04a0000020187fae */ /* 0x0005e2000c121844 */
[----:B------:R-:W-:Y:S01]  /*5c80*/  ISETP.GE.U32.AND P0, PT, R0, 0x7fffff92, PT ;  /* 0x7fffff920000780c */ /* 0x000fe20003f06070 */
[----:B----4-:R-:W-:Y:S01]  /*5c90*/  IMAD.WIDE R10, R2, 0x4, R138 ;  /* 0x00000004020a7825 */ /* 0x010fe200078e028a */
[----:B------:R-:W-:Y:S01]  /*5ca0*/  IADD3 R0, R252, -0x33, RZ ;  /* 0xffffffcdfc007810 */ /* 0x000fe20007ffe0ff */
[----:B------:R3:W-:Y:S02]  /*5cb0*/  LDGSTS.E [R24+0x5800], [R26.64], !P3 ;  /* 0x058000001a187fae */ /* 0x0007e4000d921844 */
[----:B------:R-:W-:Y:S02]  /*5cc0*/  IMAD.WIDE R2, R250, 0x4, R6 ;  /* 0x00000004fa027825 */ /* 0x000fe400078e0206 */
[----:B------:R4:W-:Y:S01]  /*5cd0*/  LDGSTS.E [R24+0x5a00], [R10.64], !P3 ;  /* 0x05a000000a187fae */ /* 0x0009e2000d921844 */
[----:B------:R-:W-:Y:S01]  /*5ce0*/  ISETP.GE.U32.AND P3, PT, R0, 0x7fffff8e, PT ;  /* 0x7fffff8e0000780c */ /* 0x000fe20003f66070 */
[----:B------:R-:W-:Y:S01]  /*5cf0*/  IMAD.WIDE R250, R250, 0x4, R138 ;  /* 0x00000004fafa7825 */ /* 0x000fe200078e028a */
[----:B------:R-:W-:Y:S01]  /*5d00*/  IADD3 R0, R252, -0x37, RZ ;  /* 0xffffffc9fc007810 */ /* 0x000fe20007ffe0ff */
[----:B------:R5:W-:Y:S04]  /*5d10*/  LDGSTS.E [R24+0x6800], [R2.64], !P4 ;  /* 0x0680000002187fae */ /* 0x000be8000e121844 */
[----:B------:R1:W-:Y:S01]  /*5d20*/  LDGSTS.E [R24+0x6a00], [R250.64], !P4 ;  /* 0x06a00000fa187fae */ /* 0x0003e2000e121844 */
[----:B------:R-:W-:-:S02]  /*5d30*/  ISETP.GE.U32.AND P4, PT, R0, 0x7fffff8a, PT ;  /* 0x7fffff8a0000780c */ /* 0x000fc40003f86070 */
        /* <DEDUP_REMOVED lines=10> */
[----:B------:R-:W-:Y:S04]  /*5de0*/  STL.64 [R1+0x80], R34 ;  /* 0x0000802201007387 */ /* 0x000fe80000100a00 */
[----:B------:R1:W-:Y:S01]  /*5df0*/  LDGSTS.E [R24+0x9a00], [R202.64], !P5 ;  /* 0x09a00000ca187fae */ /* 0x0003e2000e921844 */
[----:B------:R-:W-:-:S02]  /*5e00*/  ISETP.GE.U32.AND P5, PT, R0, 0x7fffffbd, PT ;  /* 0x7fffffbd0000780c */ /* 0x000fc40003fa6070 */
[----:B------:R-:W-:Y:S01]  /*5e10*/  IADD3 R0, R252, -0x8, RZ ;  /* 0xfffffff8fc007810 */ /* 0x000fe20007ffe0ff */
[----:B------:R-:W-:Y:S04]  /*5e20*/  STL.64 [R1+0x78], R32 ;  /* 0x0000782001007387 */ /* 0x000fe80000100a00 */
[----:B------:R-:W-:Y:S04]  /*5e30*/  STL.64 [R1+0x40], R26 ;  /* 0x0000401a01007387 */ /* 0x000fe80000100a00 */
[----:B------:R4:W-:Y:S04]  /*5e40*/  STL.64 [R1+0x38], R10 ;  /* 0x0000380a01007387 */ /* 0x0009e80000100a00 */
[----:B------:R5:W-:Y:S04]  /*5e50*/  STL.64 [R1], R2 ;  /* 0x0000000201007387 */ /* 0x000be80000100a00 */
[----:B------:R1:W-:Y:S04]  /*5e60*/  LDGSTS.E [R24+0xa800], [R208.64], !P1 ;  /* 0x0a800000d0187fae */ /* 0x0003e8000c921844 */
[----:B------:R1:W-:Y:S01]  /*5e70*/  LDGSTS.E [R24+0xaa00], [R210.64], !P1 ;  /* 0x0aa00000d2187fae */ /* 0x0003e2000c921844 */
[----:B------:R-:W-:Y:S01]  /*5e80*/  ISETP.GE.U32.AND P1, PT, R0, 0x7fffffb9, PT ;  /* 0x7fffffb90000780c */ /* 0x000fe20003f26070 */
[----:B----4-:R-:W-:Y:S01]  /*5e90*/  IMAD.WIDE R10, R118, 0x4, R6 ;  /* 0x00000004760a7825 */ /* 0x010fe200078e0206 */
[----:B------:R-:W-:Y:S01]  /*5ea0*/  IADD3 R0, R252, -0xc, RZ ;  /* 0xfffffff4fc007810 */ /* 0x000fe20007ffe0ff */
[----:B------:R4:W-:Y:S02]  /*5eb0*/  LDGSTS.E [R24+0xb800], [R216.64], !P0 ;  /* 0x0b800000d8187fae */ /* 0x0009e4000c121844 */
[----:B-----5:R-:W-:-:S02]  /*5ec0*/  IMAD R2, R249, 0x32, RZ ;  /* 0x00000032f9027824 */ /* 0x020fc400078e02ff */
[----:B------:R4:W-:Y:S01]  /*5ed0*/  LDGSTS.E [R24+0xba00], [R218.64], !P0 ;  /* 0x0ba00000da187fae */ /* 0x0009e2000c121844 */
[----:B------:R-:W-:Y:S01]  /*5ee0*/  ISETP.GE.U32.AND P0, PT, R0, 0x7fffffb5, PT ;  /* 0x7fffffb50000780c */ /* 0x000fe20003f06070 */
[----:B------:R-:W-:Y:S01]  /*5ef0*/  IMAD.WIDE R60, R2, 0x4, R6 ;  /* 0x00000004023c7825 */ /* 0x000fe200078e0206 */
[----:B------:R-:W-:-:S03]  /*5f00*/  IADD3 R0, R252, -0x10, RZ ;  /* 0xfffffff0fc007810 */ /* 0x000fc60007ffe0ff */
[--C-:B------:R-:W-:Y:S01]  /*5f10*/  IMAD.WIDE R2, R2, 0x4, R138.reuse ;  /* 0x0000000402027825 */ /* 0x100fe200078e028a */
[----:B------:R4:W-:Y:S03]  /*5f20*/  LDGSTS.E [R24+0xc800], [R60.64], !P3 ;  /* 0x0c8000003c187fae */ /* 0x0009e6000d921844 */
[----:B------:R-:W-:Y:S01]  /*5f30*/  IMAD.WIDE R118, R118, 0x4, R138 ;  /* 0x0000000476767825 */ /* 0x000fe200078e028a */
        /* <DEDUP_REMOVED lines=10> */
[----:B------:R-:W-:Y:S02]  /*5fe0*/  IMAD R0, R249, 0x3, RZ ;  /* 0x00000003f9007824 */ /* 0x000fe400078e02ff */
[----:B------:R4:W-:Y:S02]  /*5ff0*/  LDGSTS.E [R24+0xf800], [R10.64], !P6 ;  /* 0x0f8000000a187fae */ /* 0x0009e4000f121844 */
[----:B-1----:R-:W-:-:S02]  /*6000*/  IMAD.WIDE R34, R0, 0x4, R6 ;  /* 0x0000000400227825 */ /* 0x002fc400078e0206 */
[----:B------:R4:W-:Y:S01]  /*6010*/  LDGSTS.E [R24+0xfa00], [R118.64], !P6 ;  /* 0x0fa0000076187fae */ /* 0x0009e2000f121844 */
[----:B------:R-:W-:Y:S01]  /*6020*/  ISETP.GE.U32.AND P6, PT, R224, 0x7fffffa5, PT ;  /* 0x7fffffa5e000780c */ /* 0x000fe20003fc6070 */
[C---:B------:R-:W-:Y:S02]  /*6030*/  IMAD R224, R249.reuse, 0x7, RZ ;  /* 0x00000007f9e07824 */ /* 0x040fe400078e02ff */
[----:B--2---:R-:W-:Y:S01]  /*6040*/  IMAD.WIDE R32, R0, 0x4, R138 ;  /* 0x0000000400207825 */ /* 0x004fe200078e028a */
[----:B------:R-:W-:Y:S01]  /*6050*/  IADD3 R0, R252, -0x20, RZ ;  /* 0xffffffe0fc007810 */ /* 0x000fe20007ffe0ff */
[----:B------:R1:W-:Y:S02]  /*6060*/  LDGSTS.E [R36+0xc00], [R34.64], !P5 ;  /* 0x00c0000022247fae */ /* 0x0003e4000e921844 */
[----:B---3--:R-:W-:Y:S02]  /*6070*/  IMAD.WIDE R26, R224, 0x4, R6 ;  /* 0x00000004e01a7825 */ /* 0x008fe400078e0206 */
[----:B------:R2:W-:Y:S01]  /*6080*/  LDGSTS.E [R36+0xe00], [R32.64], !P5 ;  /* 0x00e0000020247fae */ /* 0x0005e2000e921844 */
[----:B------:R-:W-:Y:S01]  /*6090*/  ISETP.GE.U32.AND P5, PT, R0, 0x7fffffa1, PT ;  /* 0x7fffffa10000780c */ /* 0x000fe20003fa6070 */
[----:B----4-:R-:W-:Y:S01]  /*60a0*/  IMAD.WIDE R24, R224, 0x4, R138 ;  /* 0x00000004e0187825 */ /* 0x010fe200078e028a */
[----:B------:R-:W-:Y:S01]  /*60b0*/  IADD3 R224, R252, -0x24, RZ ;  /* 0xffffffdcfce07810 */ /* 0x000fe20007ffe0ff */
[----:B------:R3:W-:Y:S02]  /*60c0*/  LDGSTS.E [R36+0x1c00], [R26.64], !P1 ;  /* 0x01c000001a247fae */ /* 0x0007e4000c921844 */
[----:B------:R-:W-:-:S02]  /*60d0*/  IMAD R0, R249, 0xb, RZ ;  /* 0x0000000bf9007824 */ /* 0x000fc400078e02ff */
[----:B------:R4:W-:Y:S01]  /*60e0*/  LDGSTS.E [R36+0x1e00], [R24.64], !P1 ;  /* 0x01e0000018247fae */ /* 0x0009e2000c921844 */
[----:B------:R-:W-:Y:S01]  /*60f0*/  ISETP.GE.U32.AND P1, PT, R224, 0x7fffff9d, PT ;  /* 0x7fffff9de000780c */ /* 0x000fe20003f26070 */
[----:B------:R-:W-:Y:S02]  /*6100*/  IMAD R224, R249, 0xf, RZ ;  /* 0x0000000ff9e07824 */ /* 0x000fe400078e02ff */
[----:B------:R1:W-:Y:S04]  /*6110*/  STL.64 [R1+0x170], R34 ;  /* 0x0001702201007387 */ /* 0x0003e80000100a00 */
[----:B------:R2:W-:Y:S04]  /*6120*/  STL.64 [R1+0x168], R32 ;  /* 0x0001682001007387 */ /* 0x0005e80000100a00 */
[----:B------:R3:W-:Y:S01]  /*6130*/  STL.64 [R1+0x130], R26 ;  /* 0x0001301a01007387 */ /* 0x0007e20000100a00 */
[----:B-1----:R-:W-:-:S03]  /*6140*/  IMAD.WIDE R34, R0, 0x4, R6 ;  /* 0x0000000400227825 */ /* 0x002fc600078e0206 */
[----:B------:R4:W-:Y:S01]  /*6150*/  STL.64 [R1+0x128], R24 ;  /* 0x0001281801007387 */ /* 0x0009e20000100a00 */
[----:B--2---:R-:W-:Y:S01]  /*6160*/  IMAD.WIDE R32, R0, 0x4, R138 ;  /* 0x0000000400207825 */ /* 0x004fe200078e028a */
[----:B------:R-:W-:Y:S02]  /*6170*/  IADD3 R0, R252, -0x28, RZ ;  /* 0xffffffd8fc007810 */ /* 0x000fe40007ffe0ff */
[----:B------:R1:W-:Y:S01]  /*6180*/  LDGSTS.E [R36+0x2c00], [R34.64], !P0 ;  /* 0x02c0000022247fae */ /* 0x0003e2000c121844 */
[----:B---3--:R-:W-:-:S03]  /*6190*/  IMAD.WIDE R26, R224, 0x4, R6 ;  /* 0x00000004e01a7825 */ /* 0x008fc600078e0206 */
[----:B------:R2:W-:Y:S01]  /*61a0*/  LDGSTS.E [R36+0x2e00], [R32.64], !P0 ;  /* 0x02e0000020247fae */ /* 0x0005e2000c121844 */
[----:B------:R-:W-:Y:S01]  /*61b0*/  ISETP.GE.U32.AND P0, PT, R0, 0x7fffff99, PT ;  /* 0x7fffff990000780c */ /* 0x000fe20003f06070 */
[C---:B------:R-:W-:Y:S02]  /*61c0*/  IMAD R0, R249.reuse, 0x13, RZ ;  /* 0x00000013f9007824 */ /* 0x040fe400078e02ff */
[----:B----4-:R-:W-:Y:S01]  /*61d0*/  IMAD.WIDE R24, R224, 0x4, R138 ;  /* 0x00000004e0187825 */ /* 0x010fe200078e028a */
[----:B------:R-:W-:Y:S01]  /*61e0*/  IADD3 R224, R252, -0x2c, RZ ;  /* 0xffffffd4fce07810 */ /* 0x000fe20007ffe0ff */
[----:B------:R3:W-:Y:S04]  /*61f0*/  LDGSTS.E [R36+0x3c00], [R26.64], !P3 ;  /* 0x03c000001a247fae */ /* 0x0007e8000d921844 */
[----:B------:R4:W-:Y:S01]  /*6200*/  LDGSTS.E [R36+0x3e00], [R24.64], !P3 ;  /* 0x03e0000018247fae */ /* 0x0009e2000d921844 */
[----:B------:R-:W-:Y:S01]  /*6210*/  ISETP.GE.U32.AND P3, PT, R224, 0x7fffff95, PT ;  /* 0x7fffff95e000780c */ /* 0x000fe20003f66070 */
[----:B------:R-:W-:-:S02]  /*6220*/  IMAD R224, R249, 0x17, RZ ;  /* 0x00000017f9e07824 */ /* 0x000fc400078e02ff */
[----:B------:R1:W-:Y:S04]  /*6230*/  STL.64 [R1+0xf0], R34 ;  /* 0x0000f02201007387 */ /* 0x0003e80000100a00 */
[----:B------:R2:W-:Y:S04]  /*6240*/  STL.64 [R1+0xe8], R32 ;  /* 0x0000e82001007387 */ /* 0x0005e80000100a00 */
[----:B------:R3:W-:Y:S01]  /*6250*/  STL.64 [R1+0xb0], R26 ;  /* 0x0000b01a01007387 */ /* 0x0007e20000100a00 */
[----:B-1----:R-:W-:-:S03]  /*6260*/  IMAD.WIDE R34, R0, 0x4, R6 ;  /* 0x0000000400227825 */ /* 0x002fc600078e0206 */
[----:B------:R4:W-:Y:S01]  /*6270*/  STL.64 [R1+0xa8], R24 ;  /* 0x0000a81801007387 */ /* 0x0009e20000100a00 */
[----:B--2---:R-:W-:Y:S01]  /*6280*/  IMAD.WIDE R32, R0, 0x4, R138 ;  /* 0x0000000400207825 */ /* 0x004fe200078e028a */
[----:B------:R-:W-:Y:S02]  /*6290*/  IADD3 R0, R252, -0x30, RZ ;  /* 0xffffffd0fc007810 */ /* 0x000fe40007ffe0ff */
[----:B------:R1:W-:Y:S01]  /*62a0*/  STL.64 [R1+0x70], R34 ;  /* 0x0000702201007387 */ /* 0x0003e20000100a00 */
[----:B---3--:R-:W-:-:S03]  /*62b0*/  IMAD.WIDE R26, R224, 0x4, R6 ;  /* 0x00000004e01a7825 */ /* 0x008fc600078e0206 */
[----:B------:R1:W-:Y:S01]  /*62c0*/  LDGSTS.E [R36+0x4c00], [R34.64], !P4 ;  /* 0x04c0000022247fae */ /* 0x0003e2000e121844 */
[----:B----4-:R-:W-:-:S03]  /*62d0*/  IMAD.WIDE R24, R224, 0x4, R138 ;  /* 0x00000004e0187825 */ /* 0x010fc600078e028a */
[----:B------:R2:W-:Y:S01]  /*62e0*/  STL.64 [R1+0x68], R32 ;  /* 0x0000682001007387 */ /* 0x0005e20000100a00 */
[----:B------:R-:W-:-:S03]  /*62f0*/  IMAD.WIDE R224, R226, 0x4, R6 ;  /* 0x00000004e2e07825 */ /* 0x000fc600078e0206 */
[----:B------:R2:W-:Y:S01]  /*6300*/  LDGSTS.E [R36+0x4e00], [R32.64], !P4 ;  /* 0x04e0000020247fae */ /* 0x0005e2000e121844 */
[----:B------:R-:W-:Y:S01]  /*6310*/  ISETP.GE.U32.AND P4, PT, R0, 0x7fffff91, PT ;  /* 0x7fffff910000780c */ /* 0x000fe20003f86070 */
[----:B------:R-:W-:Y:S02]  /*6320*/  IMAD.WIDE R226, R226, 0x4, R138 ;  /* 0x00000004e2e27825 */ /* 0x000fe400078e028a */
[----:B------:R3:W-:Y:S01]  /*6330*/  STL.64 [R1+0x30], R26 ;  /* 0x0000301a01007387 */ /* 0x0007e20000100a00 */
[----:B------:R-:W-:Y:S01]  /*6340*/  IADD3 R0, R252, -0x34, RZ ;  /* 0xffffffccfc007810 */ /* 0x000fe20007ffe0ff */
[----:B-1----:R-:W-:Y:S02]  /*6350*/  IMAD.MOV.U32 R34, RZ, RZ, R234 ;  /* 0x000000ffff227224 */ /* 0x002fe400078e00ea */
[----:B------:R3:W-:Y:S01]  /*6360*/  LDGSTS.E [R36+0x5c00], [R26.64], !P2 ;  /* 0x05c000001a247fae */ /* 0x0007e2000d121844 */
[----:B------:R-:W-:Y:S02]  /*6370*/  IMAD R234, R249, 0x27, RZ ;  /* 0x00000027f9ea7824 */ /* 0x000fe400078e02ff */
[----:B------:R-:W-:Y:S01]  /*6380*/  IMAD.MOV.U32 R35, RZ, RZ, R235 ;  /* 0x000000ffff237224 */ /* 0x000fe200078e00eb */
[----:B------:R1:W-:Y:S01]  /*6390*/  LDGSTS.E [R36+0x5e00], [R24.64], !P2 ;  /* 0x05e0000018247fae */ /* 0x0003e2000d121844 */
[----:B------:R-:W-:Y:S01]  /*63a0*/  ISETP.GE.U32.AND P2, PT, R0, 0x7fffff8d, PT ;  /* 0x7fffff8d0000780c */ /* 0x000fe20003f46070 */
[----:B--2---:R-:W-:Y:S01]  /*63b0*/  IMAD.MOV.U32 R32, RZ, RZ, R236 ;  /* 0x000000ffff207224 */ /* 0x004fe200078e00ec */
[----:B------:R-:W-:Y:S01]  /*63c0*/  IADD3 R0, R252, -0x40, RZ ;  /* 0xffffffc0fc007810 */ /* 0x000fe20007ffe0ff */
[----:B------:R2:W-:Y:S01]  /*63d0*/  LDGSTS.E [R36+0x6c00], [R246.64], !P6 ;  /* 0x06c00000f6247fae */ /* 0x0005e2000f121844 */
[----:B------:R-:W-:Y:S01]  /*63e0*/  MOV R33, R237 ;  /* 0x000000ed00217202 */ /* 0x000fe20000000f00 */
[--C-:B------:R-:W-:Y:S01]  /*63f0*/  IMAD.WIDE R236, R238, 0x4, R6.reuse ;  /* 0x00000004eeec7825 */ /* 0x100fe200078e0206 */
[----:B---3--:R-:W-:Y:S01]  /*6400*/  LOP3.LUT R26, R229, 0x3f, RZ, 0xc0, !PT ;  /* 0x0000003fe51a7812 */ /* 0x008fe200078ec0ff */
[----:B------:R1:W-:Y:S02]  /*6410*/  STL.64 [R1+0x28], R24 ;  /* 0x0000281801007387 */ /* 0x0003e40000100a00 */
[----:B------:R-:W-:Y:S01]  /*6420*/  IMAD.WIDE R228, R230, 0x4, R6 ;  /* 0x00000004e6e47825 */ /* 0x000fe200078e0206 */
[----:B------:R-:W-:Y:S01]  /*6430*/  IADD3 R27, R252, -0x3c, RZ ;  /* 0xffffffc4fc1b7810 */ /* 0x000fe20007ffe0ff */
[----:B------:R2:W-:Y:S02]  /*6440*/  LDGSTS.E [R36+0x6e00], [R244.64], !P6 ;  /* 0x06e00000f4247fae */ /* 0x0005e4000f121844 */
[--C-:B------:R-:W-:Y:S01]  /*6450*/  IMAD.WIDE R230, R230, 0x4, R138.reuse ;  /* 0x00000004e6e67825 */ /* 0x100fe200078e028a */
[----:B------:R-:W-:Y:S01]  /*6460*/  ISETP.GE.U32.AND P6, PT, R0, 0x7fffff81, PT ;  /* 0x7fffff810000780c */ /* 0x000fe20003fc6070 */
[----:B------:R2:W-:Y:S02]  /*6470*/  LDGSTS.E [R36+0x7c00], [R224.64], !P5 ;  /* 0x07c00000e0247fae */ /* 0x0005e4000e921844 */
[----:B------:R-:W-:-:S02]  /*6480*/  IMAD.WIDE R238, R238, 0x4, R138 ;  /* 0x00000004eeee7825 */ /* 0x000fc400078e028a */
[----:B------:R2:W-:Y:S02]  /*6490*/  LDGSTS.E [R36+0x7e00], [R226.64], !P5 ;  /* 0x07e00000e2247fae */ /* 0x0005e4000e921844 */
[----:B-1----:R-:W-:Y:S01]  /*64a0*/  IMAD.MOV.U32 R24, RZ, RZ, R232 ;  /* 0x000000ffff187224 */ /* 0x002fe200078e00e8 */
[----:B------:R-:W-:Y:S01]  /*64b0*/  ISETP.GE.AND P5, PT, R26, R0, PT ;  /* 0x000000001a00720c */ /* 0x000fe20003fa6270 */
[----:B------:R-:W-:Y:S01]  /*64c0*/  IMAD.MOV.U32 R25, RZ, RZ, R233 ;  /* 0x000000ffff197224 */ /* 0x000fe200078e00e9 */
[----:B------:R2:W-:Y:S01]  /*64d0*/  LDGSTS.E [R36+0x8c00], [R228.64], !P1 ;  /* 0x08c00000e4247fae */ /* 0x0005e2000c921844 */
[----:B------:R-:W-:-:S03]  /*64e0*/  IMAD.WIDE R232, R234, 0x4, R6 ;  /* 0x00000004eae87825 */ /* 0x000fc600078e0206 */
[----:B------:R2:W-:Y:S01]  /*64f0*/  LDGSTS.E [R36+0x8e00], [R230.64], !P1 ;  /* 0x08e00000e6247fae */ /* 0x0005e2000c921844 */
[----:B------:R-:W-:Y:S01]  /*6500*/  IMAD.WIDE R234, R234, 0x4, R138 ;  /* 0x00000004eaea7825 */ /* 0x000fe200078e028a */
[----:B------:R-:W-:Y:S02]  /*6510*/  ISETP.GT.AND P1, PT, R37, 0x3f, PT ;  /* 0x0000003f2500780c */ /* 0x000fe40003f24270 */
[----:B------:R2:W-:Y:S02]  /*6520*/  LDGSTS.E [R36+0x9c00], [R232.64], !P0 ;  /* 0x09c00000e8247fae */ /* 0x0005e4000c121844 */
[----:B------:R-:W-:Y:S02]  /*6530*/  SEL R0, RZ, 0x4, !P1 ;  /* 0x00000004ff007807 */ /* 0x000fe40004800000 */
[----:B------:R2:W-:Y:S01]  /*6540*/  LDGSTS.E [R36+0x9e00], [R234.64], !P0 ;  /* 0x09e00000ea247fae */ /* 0x0005e2000c121844 */
[----:B------:R-:W-:-:S03]  /*6550*/  ISETP.GE.AND P0, PT, R26, c[0x0][0x180], PT ;  /* 0x000060001a007a0c */ /* 0x000fc60003f06270 */
[----:B------:R2:W-:Y:S01]  /*6560*/  LDGSTS.E [R36+0xac00], [R236.64], !P3 ;  /* 0x0ac00000ec247fae */ /* 0x0005e2000d921844 */
[----:B------:R-:W-:Y:S02]  /*6570*/  SEL R0, R0, RZ, !P0 ;  /* 0x000000ff00007207 */ /* 0x000fe40004000000 */
[----:B------:R-:W-:Y:S01]  /*6580*/  ISETP.GE.AND P0, PT, R26, R248, PT ;  /* 0x000000f81a00720c */ /* 0x000fe20003f06270 */
[----:B------:R2:W-:Y:S01]  /*6590*/  LDGSTS.E [R36+0xae00], [R238.64], !P3 ;  /* 0x0ae00000ee247fae */ /* 0x0005e2000d921844 */
[----:B------:R-:W-:-:S03]  /*65a0*/  ISETP.GE.U32.AND P3, PT, R248, 0x7fffff41, PT ;  /* 0x7fffff41f800780c */ /* 0x000fc60003f66070 */
[----:B------:R2:W-:Y:S04]  /*65b0*/  LDGSTS.E [R36+0xbc00], [R240.64], !P4 ;  /* 0x0bc00000f0247fae */ /* 0x0005e8000e121844 */
[----:B------:R2:W-:Y:S01]  /*65c0*/  LDGSTS.E [R36+0xbe00], [R242.64], !P4 ;  /* 0x0be00000f2247fae */ /* 0x0005e2000e121844 */
[----:B------:R-:W-:Y:S01]  /*65d0*/  ISETP.NE.U32.AND P4, PT, R0, RZ, PT ;  /* 0x000000ff0000720c */ /* 0x000fe20003f85070 */
[----:B------:R-:W-:-:S04]  /*65e0*/  IMAD R0, R249, 0x33, RZ ;  /* 0x00000033f9007824 */ /* 0x000fc800078e02ff */
[----:B------:R-:W-:-:S04]  /*65f0*/  IMAD.WIDE R50, R0, 0x4, R6 ;  /* 0x0000000400327825 */ /* 0x000fc800078e0206 */
[----:B------:R-:W-:Y:S01]  /*6600*/  IMAD.WIDE R48, R0, 0x4, R138 ;  /* 0x0000000400307825 */ /* 0x000fe200078e028a */
[----:B------:R-:W-:Y:S01]  /*6610*/  IADD3 R0, R252, -0x38, RZ ;  /* 0xffffffc8fc007810 */ /* 0x000fe20007ffe0ff */
[----:B------:R1:W-:Y:S04]  /*6620*/  LDGSTS.E [R36+0xcc00], [R50.64], !P2 ;  /* 0x0cc0000032247fae */ /* 0x0003e8000d121844 */
[----:B------:R3:W-:Y:S01]  /*6630*/  LDGSTS.E [R36+0xce00], [R48.64], !P2 ;  /* 0x0ce0000030247fae */ /* 0x0007e2000d121844 */
[----:B------:R-:W-:Y:S02]  /*6640*/  ISETP.GE.U32.AND P2, PT, R0, 0x7fffff89, PT ;  /* 0x7fffff890000780c */ /* 0x000fe40003f46070 */
[----:B------:R-:W-:Y:S01]  /*6650*/  SEL R0, RZ, 0x4, P5 ;  /* 0x00000004ff007807 */ /* 0x000fe20002800000 */
[----:B------:R1:W-:Y:S01]  /*6660*/  STL.64 [R1+0x1a0], R50 ;  /* 0x0001a03201007387 */ /* 0x0003e20000100a00 */
[----:B------:R-:W-:-:S03]  /*6670*/  ISETP.GT.AND P5, PT, R37, 0x7f, PT ;  /* 0x0000007f2500780c */ /* 0x000fc60003fa4270 */
[----:B------:R3:W-:Y:S01]  /*6680*/  STL.64 [R1+0x1c0], R48 ;  /* 0x0001c03001007387 */ /* 0x0007e20000100a00 */
[----:B------:R-:W-:Y:S02]  /*6690*/  SEL R248, R0, RZ, P5 ;  /* 0x000000ff00f87207 */ /* 0x000fe40002800000 */
[----:B------:R-:W-:Y:S01]  /*66a0*/  ISETP.GE.U32.AND P5, PT, R27, 0x7fffff85, PT ;  /* 0x7fffff851b00780c */ /* 0x000fe20003fa6070 */
[----:B------:R-:W-:Y:S01]  /*66b0*/  IMAD R27, R249, 0x37, RZ ;  /* 0x00000037f91b7824 */ /* 0x000fe200078e02ff */
[----:B------:R-:W-:Y:S02]  /*66c0*/  SEL R0, RZ, 0x4, P0 ;  /* 0x00000004ff007807 */ /* 0x000fe40000000000 */
[----:B------:R-:W-:Y:S01]  /*66d0*/  ISETP.GT.AND P0, PT, R37, 0xbf, PT ;  /* 0x000000bf2500780c */ /* 0x000fe20003f04270 */
[----:B-1----:R-:W-:-:S03]  /*66e0*/  IMAD.WIDE R50, R27, 0x4, R6 ;  /* 0x000000041b327825 */ /* 0x002fc600078e0206 */
[----:B------:R-:W-:Y:S01]  /*66f0*/  SEL R0, R0, RZ, P0 ;  /* 0x000000ff00007207 */ /* 0x000fe20000000000 */
[----:B---3--:R-:W-:Y:S01]  /*6700*/  IMAD.WIDE R48, R27, 0x4, R138 ;  /* 0x000000041b307825 */ /* 0x008fe200078e028a */
[----:B------:R1:W-:Y:S01]  /*6710*/  LDGSTS.E [R36+0xdc00], [R50.64], !P2 ;  /* 0x0dc0000032247fae */ /* 0x0003e2000d121844 */
[----:B------:R-:W-:Y:S02]  /*6720*/  ISETP.NE.U32.AND P0, PT, R248, RZ, PT ;  /* 0x000000fff800720c */ /* 0x000fe40003f05070 */
[----:B------:R-:W-:Y:S01]  /*6730*/  IMAD.MOV.U32 R37, RZ, RZ, R33 ;  /* 0x000000ffff257224 */ /* 0x000fe200078e0021 */
[----:B------:R-:W3:Y:S04]  /*6740*/  S2R R27, SR_TID.X ;  /* 0x00000000001b7919 */ /* 0x000ee80000002100 */
[----:B------:R4:W-:Y:S01]  /*6750*/  LDGSTS.E [R36+0xde00], [R48.64], !P2 ;  /* 0x0de0000030247fae */ /* 0x0009e2000d121844 */
[----:B------:R-:W-:Y:S01]  /*6760*/  ISETP.NE.U32.AND P2, PT, R0, RZ, PT ;  /* 0x000000ff0000720c */ /* 0x000fe20003f45070 */
[----:B------:R-:W-:-:S02]  /*6770*/  IMAD R0, R249, 0x3b, RZ ;  /* 0x0000003bf9007824 */ /* 0x000fc400078e02ff */
[----:B------:R1:W-:Y:S04]  /*6780*/  STL.64 [R1+0x1e0], R50 ;  /* 0x0001e03201007387 */ /* 0x0003e80000100a00 */
[----:B------:R4:W-:Y:S01]  /*6790*/  STL.64 [R1+0x1f8], R48 ;  /* 0x0001f83001007387 */ /* 0x0009e20000100a00 */
[----:B-1----:R-:W-:-:S04]  /*67a0*/  IMAD.WIDE R50, R0, 0x4, R6 ;  /* 0x0000000400327825 */ /* 0x002fc800078e0206 */
[----:B----4-:R-:W-:Y:S01]  /*67b0*/  IMAD.WIDE R48, R0, 0x4, R138 ;  /* 0x0000000400307825 */ /* 0x010fe200078e028a */
[----:B------:R-:W-:Y:S01]  /*67c0*/  IADD3 R0, R252, -0x41, RZ ;  /* 0xffffffbffc007810 */ /* 0x000fe20007ffe0ff */
[----:B------:R1:W-:Y:S01]  /*67d0*/  LDGSTS.E [R36+0xec00], [R50.64], !P5 ;  /* 0x0ec0000032247fae */ /* 0x0003e2000e921844 */
[----:B---3--:R-:W-:-:S03]  /*67e0*/  SHF.R.S32.HI R248, RZ, 0x6, R27 ;  /* 0x00000006fff87819 */ /* 0x008fc6000001141b */
[----:B------:R3:W-:Y:S01]  /*67f0*/  LDGSTS.E [R36+0xee00], [R48.64], !P5 ;  /* 0x0ee0000030247fae */ /* 0x0007e2000e921844 */
[----:B------:R-:W-:Y:S01]  /*6800*/  ISETP.GE.U32.AND P5, PT, R0, 0x7fffff80, PT ;  /* 0x7fffff800000780c */ /* 0x000fe20003fa6070 */
[C---:B------:R-:W-:Y:S01]  /*6810*/  IMAD R0, R249.reuse, 0x3f, RZ ;  /* 0x0000003ff9007824 */ /* 0x040fe200078e02ff */
[----:B------:R-:W-:Y:S01]  /*6820*/  SGXT R248, R248, 0x1 ;  /* 0x00000001f8f8781a */ /* 0x000fe20000000200 */
[----:B------:R1:W-:Y:S01]  /*6830*/  STL.64 [R1+0x200], R50 ;  /* 0x0002003201007387 */ /* 0x0003e20000100a00 */
[----:B------:R-:W-:-:S03]  /*6840*/  SHF.L.U32 R249, R249, 0x6, RZ ;  /* 0x00000006f9f97819 */ /* 0x000fc600000006ff */
[----:B------:R3:W-:Y:S01]  /*6850*/  STL.64 [R1+0x208], R48 ;  /* 0x0002083001007387 */ /* 0x0007e20000100a00 */
[----:B-1----:R-:W-:-:S04]  /*6860*/  IMAD.WIDE R50, R0, 0x4, R6 ;  /* 0x0000000400327825 */ /* 0x002fc800078e0206 */
[----:B---3--:R-:W-:Y:S01]  /*6870*/  IMAD.WIDE R48, R0, 0x4, R138 ;  /* 0x0000000400307825 */ /* 0x008fe200078e028a */
[----:B------:R-:W-:Y:S01]  /*6880*/  IADD3 R0, R252, -0x45, RZ ;  /* 0xffffffbbfc007810 */ /* 0x000fe20007ffe0ff */
[----:B------:R2:W-:Y:S04]  /*6890*/  LDGSTS.E [R36+0xfc00], [R50.64], !P6 ;  /* 0x0fc0000032247fae */ /* 0x0005e8000f121844 */
[----:B------:R2:W-:Y:S01]  /*68a0*/  LDGSTS.E [R36+0xfe00], [R48.64], !P6 ;  /* 0x0fe0000030247fae */ /* 0x0005e2000f121844 */
[----:B------:R-:W-:Y:S01]  /*68b0*/  ISETP.GE.U32.AND P6, PT, R0, 0x7fffff7c, PT ;  /* 0x7fffff7c0000780c */ /* 0x000fe20003fc6070 */
[----:B------:R-:W-:Y:S02]  /*68c0*/  IMAD.SHL.U32 R0, R26, 0x4, RZ ;  /* 0x000000041a007824 */ /* 0x000fe400078e00ff */
[----:B------:R-:W0:Y:S03]  /*68d0*/  LDGDEPBAR ;  /* 0x00000000000079af */ /* 0x000e260000000000 */
[----:B------:R-:W-:Y:S01]  /*68e0*/  LOP3.LUT R26, R0, 0x110, R248, 0x78, !PT ;  /* 0x00000110001a7812 */ /* 0x000fe200078e78f8 */
[----:B------:R1:W-:Y:S03]  /*68f0*/  STL.64 [R1+0x210], R50 ;  /* 0x0002103201007387 */ /* 0x0003e60000100a00 */
[C---:B------:R-:W-:Y:S01]  /*6900*/  LOP3.LUT R33, R26.reuse, 0x20, RZ, 0x3c, !PT ;  /* 0x000000201a217812 */ /* 0x040fe200078e3cff */
[----:B------:R2:W-:Y:S02]  /*6910*/  LDGSTS.E [R26+0x40000], [R8.64], P4 ;  /* 0x40000000081a7fae */ /* 0x0005e4000a121844 */
[----:B--2---:R-:W-:Y:S01]  /*6920*/  IMAD.MOV.U32 R36, RZ, RZ, R32 ;  /* 0x000000ffff247224 */ /* 0x004fe200078e0020 */
[----:B------:R-:W-:Y:S01]  /*6930*/  LOP3.LUT R32, R26, 0x40, RZ, 0x3c, !PT ;  /* 0x000000401a207812 */ /* 0x000fe200078e3cff */
[----:B------:R2:W-:Y:S04]  /*6940*/  LDGSTS.E [R26+0x40800], [R166.64], P4 ;  /* 0x40800000a61a7fae */ /* 0x0005e8000a121844 */
        /* <DEDUP_REMOVED lines=16> */
[----:B------:R5:W-:Y:S01]  /*6a50*/  LDGSTS.E [R33+0x41200], [R174.64], P4 ;  /* 0x41200000ae217fae */ /* 0x000be2000a121844 */
[----:B----4-:R-:W-:-:S02]  /*6a60*/  IMAD.MOV.U32 R44, RZ, RZ, R38 ;  /* 0x000000ffff2c7224 */ /* 0x010fc400078e0026 */
[----:B------:R-:W-:Y:S01]  /*6a70*/  IMAD.MOV.U32 R45, RZ, RZ, R39 ;  /* 0x000000ffff2d7224 */ /* 0x000fe200078e0027 */
        /* <DEDUP_REMOVED lines=8> */
[----:B------:R4:W-:Y:S04]  /*6b00*/  STL.64 [R1+0x218], R48 ;  /* 0x0002183001007387 */ /* 0x0009e80000100a00 */
[----:B------:R5:W-:Y:S04]  /*6b10*/  LDGSTS.E [R33+0x45a00], [R126.64], P4 ;  /* 0x45a000007e217fae */ /* 0x000be8000a121844 */
[----:B------:R-:W-:Y:S04]  /*6b20*/  STL [R1+0x2f4], R26 ;  /* 0x0002f41a01007387 */ /* 0x000fe80000100800 */
[----:B------:R5:W-:Y:S04]  /*6b30*/  LDGSTS.E [R33+0x46200], [R68.64], P4 ;  /* 0x4620000044217fae */ /* 0x000be8000a121844 */
[----:B------:R5:W-:Y:S04]  /*6b40*/  STL [R1+0x930], R33 ;  /* 0x0009302101007387 */ /* 0x000be80000100800 */
[----:B------:R5:W-:Y:S04]  /*6b50*/  LDGSTS.E [R33+0x46a00], [R158.64], P4 ;  /* 0x46a000009e217fae */ /* 0x000be8000a121844 */
[----:B------:R1:W-:Y:S04]  /*6b60*/  LDGSTS.E [R33+0x47200], [R36.64], P4 ;  /* 0x4720000024217fae */ /* 0x0003e8000a121844 */
[----:B------:R-:W3:Y:S04]  /*6b70*/  LDL.64 R38, [R1+0x198] ;  /* 0x0001980001267983 */ /* 0x000ee80000100a00 */
[----:B------:R2:W-:Y:S04]  /*6b80*/  LDGSTS.E [R33+0x47a00], [R34.64], P4 ;  /* 0x47a0000022217fae */ /* 0x0005e8000a121844 */
[----:B-1----:R-:W3:Y:S04]  /*6b90*/  LDL.64 R36, [R1+0x1c8] ;  /* 0x0001c80001247983 */ /* 0x002ee80000100a00 */
[----:B------:R1:W-:Y:S04]  /*6ba0*/  LDGSTS.E [R32+0x40400], [R156.64], P4 ;  /* 0x404000009c207fae */ /* 0x0003e8000a121844 */
[----:B--2---:R-:W2:Y:S04]  /*6bb0*/  LDL.64 R34, [R1+0x1f0] ;  /* 0x0001f00001227983 */ /* 0x004ea80000100a00 */
        /* <DEDUP_REMOVED lines=15> */
[----:B------:R-:W2:Y:S04]  /*6cb0*/  LDL.LU.64 R50, [R1+0x160] ;  /* 0x0001600001327983 */ /* 0x000ea80000300a00 */
[----:B-1----:R-:W2:Y:S01]  /*6cc0*/  LDL.LU.64 R24, [R1+0x158] ;  /* 0x0001580001187983 */ /* 0x002ea20000300a00 */
[----:B------:R-:W-:-:S03]  /*6cd0*/  LOP3.LUT R248, R26, 0x60, RZ, 0x3c, !PT ;  /* 0x000000601af87812 */ /* 0x000fc600078e3cff */
[----:B----4-:R-:W4:Y:S04]  /*6ce0*/  LDL.LU.64 R48, [R1+0x120] ;  /* 0x0001200001307983 */ /* 0x010f280000300a00 */
        /* <DEDUP_REMOVED lines=13> */
[----:B------:R-:W4:Y:S01]  /*6dc0*/  LDL.LU.64 R46, [R1+0x118] ;  /* 0x00011800012e7983 */ /* 0x000f220000300a00 */
[----:B-----5:R-:W-:-:S03]  /*6dd0*/  LOP3.LUT R33, R27, 0x7f, RZ, 0xc0, !PT ;  /* 0x0000007f1b217812 */ /* 0x020fc600078ec0ff */
[----:B------:R-:W5:Y:S01]  /*6de0*/  LDL.LU.64 R44, [R1+0xe0] ;  /* 0x0000e000012c7983 */ /* 0x000f620000300a00 */
[----:B------:R-:W-:-:S04]  /*6df0*/  IMAD.WIDE R26, R249, 0x4, R6 ;  /* 0x00000004f91a7825 */ /* 0x000fc800078e0206 */
[----:B------:R-:W-:-:S04]  /*6e00*/  IMAD.WIDE R56, R249, 0x4, R138 ;  /* 0x00000004f9387825 */ /* 0x000fc800078e028a */
[----:B------:R-:W-:Y:S02]  /*6e10*/  IMAD.SHL.U32 R6, R33, 0x4, RZ ;  /* 0x0000000421067824 */ /* 0x000fe400078e00ff */
[----:B------:R-:W-:Y:S01]  /*6e20*/  IMAD.MOV.U32 R7, RZ, RZ, R32 ;  /* 0x000000ffff077224 */ /* 0x000fe200078e0020 */
[----:B---3--:R3:W-:Y:S04]  /*6e30*/  LDGSTS.E [R248+0x46e00], [R38.64], P4 ;  /* 0x46e0000026f87fae */ /* 0x0087e8000a121844 */
[----:B------:R1:W-:Y:S04]  /*6e40*/  LDGSTS.E [R248+0x47600], [R36.64], P4 ;  /* 0x4760000024f87fae */ /* 0x0003e8000a121844 */
[----:B---3--:R-:W3:Y:S04]  /*6e50*/  LDL.LU.64 R38, [R1+0xd8] ;  /* 0x0000d80001267983 */ /* 0x008ee80000300a00 */
[----:B--2---:R2:W-:Y:S04]  /*6e60*/  LDGSTS.E [R248+0x47e00], [R34.64], P4 ;  /* 0x47e0000022f87fae */ /* 0x0045e8000a121844 */
[----:B------:R-:W0:Y:S04]  /*6e70*/  LDGDEPBAR ;  /* 0x00000000000079af */ /* 0x000e280000000000 */
[----:B------:R-:W-:Y:S06]  /*6e80*/  BAR.SYNC.DEFER_BLOCKING 0x0 ;  /* 0x0000000000007b1d */ /* 0x000fec0000010000 */
[----:B-1----:R-:W3:Y:S04]  /*6e90*/  LDL.LU.64 R36, [R1+0xa0] ;  /* 0x0000a00001247983 */ /* 0x002ee80000300a00 */
[----:B------:R1:W-:Y:S04]  /*6ea0*/  STL.64 [R1+0x458], R26 ;  /* 0x0004581a01007387 */ /* 0x0003e80000100a00 */
[----:B--2---:R-:W2:Y:S04]  /*6eb0*/  LDL.LU.64 R34, [R1+0x98] ;  /* 0x0000980001227983 */ /* 0x004ea80000300a00 */
[----:B------:R1:W-:Y:S04]  /*6ec0*/  STL.64 [R1+0x450], R56 ;  /* 0x0004503801007387 */ /* 0x0003e80000100a00 */
[----:B------:R-:W2:Y:S04]  /*6ed0*/  LDL.LU.64 R32, [R1+0x60] ;  /* 0x0000600001207983 */ /* 0x000ea80000300a00 */
[----:B------:R-:W-:Y:S01]  /*6ee0*/  @!PT LDS RZ, [RZ] ;  /* 0x00000000fffff984 */ /* 0x000fe20000000800 */
[----:B------:R-:W-:Y:S01]  /*6ef0*/  @!PT LDS RZ, [RZ] ;  /* 0x00000000fffff984 */ /* 0x000fe20000000800 */
[----:B------:R-:W-:Y:S01]  /*6f00*/  @!PT LDS RZ, [RZ] ;  /* 0x00000000fffff984 */ /* 0x000fe20000000800 */
[----:B------:R1:W-:Y:S04]  /*6f10*/  LDGSTS.E [R6+0x10000], [R26.64], !P5 ;  /* 0x100000001a067fae */ /* 0x0003e8000e921844 */
[----:B------:R1:W-:Y:S04]  /*6f20*/  LDGSTS.E [R6+0x10200], [R56.64], !P5 ;  /* 0x1020000038067fae */ /* 0x0003e8000e921844 */
[----:B-1----:R-:W2:Y:S01]  /*6f30*/  LDL.LU.64 R26, [R1+0x58] ;  /* 0x00005800011a7983 */ /* 0x002ea20000300a00 */
[----:B------:R-:W-:Y:S01]  /*6f40*/  IMAD.WIDE R56, R249, 0x4, R50 ;  /* 0x00000004f9387825 */ /* 0x000fe200078e0232 */
[----:B------:R-:W-:-:S03]  /*6f50*/  IADD3 R0, R252, -0x49, RZ ;  /* 0xffffffb7fc007810 */ /* 0x000fc60007ffe0ff */
[C---:B------:R-:W-:Y:S01]  /*6f60*/  IMAD.WIDE R50, R249.reuse, 0x4, R24 ;  /* 0x00000004f9327825 */ /* 0x040fe200078e0218 */
[----:B------:R1:W-:Y:S04]  /*6f70*/  LDGSTS.E [R6+0x11000], [R56.64], !P6 ;  /* 0x1100000038067fae */ /* 0x0003e8000f121844 */
[----:B------:R-:W2:Y:S01]  /*6f80*/  LDL.LU.64 R24, [R1+0x20] ;  /* 0x0000200001187983 */ /* 0x000ea20000300a00 */
[----:B------:R-:W-:Y:S02]  /*6f90*/  ISETP.GE.U32.AND P4, PT, R0, 0x7fffff78, PT ;  /* 0x7fffff780000780c */ /* 0x000fe40003f86070 */
[----:B------:R-:W-:Y:S01]  /*6fa0*/  IADD3 R0, R252, -0x4d, RZ ;  /* 0xffffffb3fc007810 */ /* 0x000fe20007ffe0ff */
[----:B----4-:R-:W-:Y:S01]  /*6fb0*/  IMAD.WIDE R48, R249, 0x4, R48 ;  /* 0x00000004f9307825 */ /* 0x010fe200078e0230 */
[----:B------:R4:W-:Y:S02]  /*6fc0*/  LDGSTS.E [R6+0x11200], [R50.64], !P6 ;  /* 0x1120000032067fae */ /* 0x0009e4000f121844 */
[----:B------:R-:W-:-:S02]  /*6fd0*/  ISETP.GE.U32.AND P5, PT, R0, 0x7fffff74, PT ;  /* 0x7fffff740000780c */ /* 0x000fc40003fa6070 */
[----:B------:R-:W-:Y:S01]  /*6fe0*/  IADD3 R0, R252, -0x51, RZ ;  /* 0xffffffaffc007810 */ /* 0x000fe20007ffe0ff */
[----:B------:R-:W2:Y:S03]  /*6ff0*/  LDL.LU.64 R138, [R1+0x18] ;  /* 0x00001800018a7983 */ /* 0x000ea60000300a00 */
[----:B------:R-:W-:Y:S01]  /*7000*/  ISETP.GE.U32.AND P6, PT, R0, 0x7fffff70, PT ;  /* 0x7fffff700000780c */ /* 0x000fe20003fc6070 */
[----:B------:R1:W-:Y:S01]  /*7010*/  LDGSTS.E [R6+0x12000], [R48.64], !P4 ;  /* 0x1200000030067fae */ /* 0x0003e2000e121844 */
[----:B------:R-:W-:-:S03]  /*7020*/  IADD3 R0, R252, -0x55, RZ ;  /* 0xffffffabfc007810 */ /* 0x000fc60007ffe0ff */
[----:B------:R1:W-:Y:S04]  /*7030*/  STL.64 [R1+0x428], R56 ;  /* 0x0004283801007387 */ /* 0x0003e80000100a00 */
[----:B------:R4:W-:Y:S04]  /*7040*/  STL.64 [R1+0x420], R50 ;  /* 0x0004203201007387 */ /* 0x0009e80000100a00 */
[----:B-1----:R-:W2:Y:S04]  /*7050*/  LDL.LU.64 R56, [R1+0xa00] ;  /* 0x000a000001387983 */ /* 0x002ea80000300a00 */
[----:B----4-:R-:W4:Y:S04]  /*7060*/  LDL.LU.64 R50, [R1+0x9f8] ;  /* 0x0009f80001327983 */ /* 0x010f280000300a00 */
[----:B------:R1:W-:Y:S04]  /*7070*/  STL.64 [R1+0x3f8], R48 ;  /* 0x0003f83001007387 */ /* 0x0003e80000100a00 */
[----:B-1----:R-:W4:Y:S01]  /*7080*/  LDL.LU.64 R48, [R1+0x9f0] ;  /* 0x0009f00001307983 */ /* 0x002f220000300a00 */
[----:B------:R-:W-:-:S04]  /*7090*/  IMAD.WIDE R46, R249, 0x4, R46 ;  /* 0x00000004f92e7825 */ /* 0x000fc800078e022e */
[C---:B-----5:R-:W-:Y:S01]  /*70a0*/  IMAD.WIDE R44, R249.reuse, 0x4, R44 ;  /* 0x00000004f92c7825 */ /* 0x060fe200078e022c */
[----:B------:R1:W-:Y:S01]  /*70b0*/  LDGSTS.E [R6+0x12200], [R46.64], !P4 ;  /* 0x122000002e067fae */ /* 0x0003e2000e121844 */
[----:B------:R-:W-:Y:S02]  /*70c0*/  ISETP.GE.U32.AND P4, PT, R0, 0x7fffff6c, PT ;  /* 0x7fffff6c0000780c */ /* 0x000fe40003f86070 */
[----:B------:R-:W-:Y:S01]  /*70d0*/  IADD3 R0, R252, -0x59, RZ ;  /* 0xffffffa7fc007810 */ /* 0x000fe20007ffe0ff */
[----:B------:R5:W-:Y:S04]  /*70e0*/  LDGSTS.E [R6+0x13000], [R44.64], !P5 ;  /* 0x130000002c067fae */ /* 0x000be8000e921844 */
[----:B------:R1:W-:Y:S04]  /*70f0*/  STL.64 [R1+0x3f0], R46 ;  /* 0x0003f02e01007387 */ /* 0x0003e80000100a00 */
[----:B-1----:R-:W4:Y:S04]  /*7100*/  LDL.LU.64 R46, [R1+0x9e8] ;  /* 0x0009e800012e7983 */ /* 0x002f280000300a00 */
[----:B------:R5:W-:Y:S04]  /*7110*/  STL.64 [R1+0x3c8], R44 ;  /* 0x0003c82c01007387 */ /* 0x000be80000100a00 */
[----:B-----5:R-:W5:Y:S01]  /*7120*/  LDL.LU.64 R44, [R1+0x9e0] ;  /* 0x0009e000012c7983 */ /* 0x020f620000300a00 */
[----:B---3--:R-:W-:-:S05]  /*7130*/  IMAD.WIDE R38, R249, 0x4, R38 ;  /* 0x00000004f9267825 */ /* 0x008fca00078e0226 */
[----:B------:R1:W-:Y:S01]  /*7140*/  LDGSTS.E [R6+0x13200], [R38.64], !P5 ;  /* 0x1320000026067fae */ /* 0x0003e2000e921844 */
[----:B------:R-:W-:-:S03]  /*7150*/  ISETP.GE.U32.AND P5, PT, R0, 0x7fffff68, PT ;  /* 0x7fffff680000780c */ /* 0x000fc60003fa6070 */
[----:B------:R1:W-:Y:S01]  /*7160*/  STL.64 [R1+0x3c0], R38 ;  /* 0x0003c02601007387 */ /* 0x0003e20000100a00 */
[----:B------:R-:W-:-:S03]  /*7170*/  IMAD.WIDE R36, R249, 0x4, R36 ;  /* 0x00000004f9247825 */ /* 0x000fc600078e0224 */
[----:B-1----:R-:W3:Y:S01]  /*7180*/  LDL.LU.64 R38, [R1+0x9d8] ;  /* 0x0009d80001267983 */ /* 0x002ee20000300a00 */
[----:B--2---:R-:W-:-:S03]  /*7190*/  IMAD.WIDE R34, R249, 0x4, R34 ;  /* 0x00000004f9227825 */ /* 0x004fc600078e0222 */
[----:B------:R1:W-:Y:S04]  /*71a0*/  STL.64 [R1+0x3a0], R36 ;  /* 0x0003a02401007387 */ /* 0x0003e80000100a00 */
[----:B------:R1:W-:Y:S01]  /*71b0*/  LDGSTS.E [R6+0x14000], [R36.64], !P6 ;  /* 0x1400000024067fae */ /* 0x0003e2000f121844 */
[----:B------:R-:W-:-:S03]  /*71c0*/  IMAD.WIDE R32, R249, 0x4, R32 ;  /* 0x00000004f9207825 */ /* 0x000fc600078e0220 */
[----:B------:R2:W-:Y:S04]  /*71d0*/  LDGSTS.E [R6+0x14200], [R34.64], !P6 ;  /* 0x1420000022067fae */ /* 0x0005e8000f121844 */
[----:B------:R2:W-:Y:S04]  /*71e0*/  LDGSTS.E [R6+0x15000], [R32.64], !P4 ;  /* 0x1500000020067fae */ /* 0x0005e8000e121844 */
[----:B-1----:R-:W3:Y:S04]  /*71f0*/  LDL.LU.64 R36, [R1+0x9d0] ;  /* 0x0009d00001247983 */ /* 0x002ee80000300a00 */
[----:B------:R2:W-:Y:S01]  /*7200*/  STL.64 [R1+0x398], R34 ;  /* 0x0003982201007387 */ /* 0x0005e20000100a00 */
[----:B------:R-:W-:-:S05]  /*7210*/  IMAD.WIDE R26, R249, 0x4, R26 ;  /* 0x00000004f91a7825 */ /* 0x000fca00078e021a */
[----:B------:R1:W-:Y:S04]  /*7220*/  LDGSTS.E [R6+0x15200], [R26.64], !P4 ;  /* 0x152000001a067fae */ /* 0x0003e8000e121844 */
[----:B--2---:R-:W2:Y:S04]  /*7230*/  LDL.LU.64 R34, [R1+0x9c8] ;  /* 0x0009c80001227983 */ /* 0x004ea80000300a00 */
[----:B------:R1:W-:Y:S04]  /*7240*/  STL.64 [R1+0x380], R32 ;  /* 0x0003802001007387 */ /* 0x0003e80000100a00 */
[----:B-1----:R-:W2:Y:S01]  /*7250*/  LDL.LU.64 R32, [R1+0x9c0] ;  /* 0x0009c00001207983 */ /* 0x002ea20000300a00 */
[----:B------:R-:W-:-:S03]  /*7260*/  IMAD.WIDE R24, R249, 0x4, R24 ;  /* 0x00000004f9187825 */ /* 0x000fc600078e0218 */
[----:B------:R1:W-:Y:S04]  /*7270*/  STL.64 [R1+0x378], R26 ;  /* 0x0003781a01007387 */ /* 0x0003e80000100a00 */
[----:B------:R1:W-:Y:S04]  /*7280*/  LDGSTS.E [R6+0x16000], [R24.64], !P5 ;  /* 0x1600000018067fae */ /* 0x0003e8000e921844 */
[----:B-1----:R-:W2:Y:S04]  /*7290*/  LDL.LU.64 R26, [R1+0x9b8] ;  /* 0x0009b800011a7983 */ /* 0x002ea80000300a00 */
[----:B------:R1:W-:Y:S04]  /*72a0*/  STL.64 [R1+0x360], R24 ;  /* 0x0003601801007387 */ /* 0x0003e80000100a00 */
[----:B-1----:R-:W3:Y:S01]  /*72b0*/  LDL.LU.64 R24, [R1+0x9b0] ;  /* 0x0009b00001187983 */ /* 0x002ee20000300a00 */
[----:B------:R-:W-:-:S04]  /*72c0*/  IADD3 R0, R252, -0x5d, RZ ;  /* 0xffffffa3fc007810 */ /* 0x000fc80007ffe0ff */
[----:B------:R-:W-:Y:S02]  /*72d0*/  ISETP.GE.U32.AND P6, PT, R0, 0x7fffff64, PT ;  /* 0x7fffff640000780c */ /* 0x000fe40003fc6070 */
[----:B------:R-:W-:Y:S01]  /*72e0*/  IADD3 R0, R252, -0x61, RZ ;  /* 0xffffff9ffc007810 */ /* 0x000fe20007ffe0ff */
[----:B------:R-:W-:-:S03]  /*72f0*/  IMAD.WIDE R138, R249, 0x4, R138 ;  /* 0x00000004f98a7825 */ /* 0x000fc600078e028a */
[----:B------:R-:W-:Y:S02]  /*7300*/  ISETP.GE.U32.AND P4, PT, R0, 0x7fffff60, PT ;  /* 0x7fffff600000780c */ /* 0x000fe40003f86070 */
[----:B------:R-:W-:Y:S01]  /*7310*/  IADD3 R0, R252, -0x65, RZ ;  /* 0xffffff9bfc007810 */ /* 0x000fe20007ffe0ff */
[----:B------:R5:W-:Y:S04]  /*7320*/  STL.64 [R1+0x358], R138 ;  /* 0x0003588a01007387 */ /* 0x000be80000100a00 */
[----:B------:R5:W-:Y:S01]  /*7330*/  LDGSTS.E [R6+0x16200], [R138.64], !P5 ;  /* 0x162000008a067fae */ /* 0x000be2000e921844 */
[----:B------:R-:W-:Y:S02]  /*7340*/  ISETP.GE.U32.AND P5, PT, R0, 0x7fffff5c, PT ;  /* 0x7fffff5c0000780c */ /* 0x000fe40003fa6070 */
[----:B------:R-:W-:Y:S01]  /*7350*/  IADD3 R0, R252, -0x69, RZ ;  /* 0xffffff97fc007810 */ /* 0x000fe20007ffe0ff */
[----:B-----5:R-:W-:-:S04]  /*7360*/  IMAD.WIDE R138, R249, 0x4, R44 ;  /* 0x00000004f98a7825 */ /* 0x020fc800078e022c */
[----:B--2---:R-:W-:-:S04]  /*7370*/  IMAD.WIDE R26, R249, 0x4, R26 ;  /* 0x00000004f91a7825 */ /* 0x004fc800078e021a */
[----:B---3--:R-:W-:-:S05]  /*7380*/  IMAD.WIDE R24, R249, 0x4, R24 ;  /* 0x00000004f9187825 */ /* 0x008fca00078e0218 */
[----:B------:R1:W-:Y:S04]  /*7390*/  STL.64 [R1+0x348], R24 ;  /* 0x0003481801007387 */ /* 0x0003e80000100a00 */
[----:B------:R1:W-:Y:S04]  /*73a0*/  LDGSTS.E [R6+0x17000], [R24.64], !P6 ;  /* 0x1700000018067fae */ /* 0x0003e8000f121844 */
[----:B------:R2:W-:Y:S04]  /*73b0*/  STL.64 [R1+0x340], R26 ;  /* 0x0003401a01007387 */ /* 0x0005e80000100a00 */
[----:B------:R2:W-:Y:S01]  /*73c0*/  LDGSTS.E [R6+0x17200], [R26.64], !P6 ;  /* 0x172000001a067fae */ /* 0x0005e2000f121844 */
[----:B------:R-:W-:Y:S01]  /*73d0*/  ISETP.GE.U32.AND P6, PT, R0, 0x7fffff58, PT ;  /* 0x7fffff580000780c */ /* 0x000fe20003fc6070 */
[----:B-1----:R-:W-:Y:S01]  /*73e0*/  IMAD.WIDE R24, R249, 0x4, R34 ;  /* 0x00000004f9187825 */ /* 0x002fe200078e0222 */
[----:B------:R-:W-:-:S03]  /*73f0*/  IADD3 R0, R252, -0x6d, RZ ;  /* 0xffffff93fc007810 */ /* 0x000fc60007ffe0ff */
[----:B--2---:R-:W-:-:S05]  /*7400*/  IMAD.WIDE R26, R249, 0x4, R32 ;  /* 0x00000004f91a7825 */ /* 0x004fca00078e0220 */
[----:B------:R1:W-:Y:S04]  /*7410*/  STL.64 [R1+0x328], R26 ;  /* 0x0003281a01007387 */ /* 0x0003e80000100a00 */
[----:B------:R1:W-:Y:S04]  /*7420*/  LDGSTS.E [R6+0x18000], [R26.64], !P4 ;  /* 0x180000001a067fae */ /* 0x0003e8000e121844 */
[----:B------:R2:W-:Y:S04]  /*7430*/  STL.64 [R1+0x320], R24 ;  /* 0x0003201801007387 */ /* 0x0005e80000100a00 */
[----:B------:R2:W-:Y:S01]  /*7440*/  LDGSTS.E [R6+0x18200], [R24.64], !P4 ;  /* 0x1820000018067fae */ /* 0x0005e2000e121844 */
[----:B-1----:R-:W-:Y:S01]  /*7450*/  IMAD.WIDE R26, R249, 0x4, R36 ;  /* 0x00000004f91a7825 */ /* 0x002fe200078e0224 */
[----:B------:R-:W-:-:S03]  /*7460*/  ISETP.GE.U32.AND P4, PT, R0, 0x7fffff54, PT ;  /* 0x7fffff540000780c */ /* 0x000fc60003f86070 */
[----:B--2---:R-:W-:Y:S01]  /*7470*/  IMAD.WIDE R24, R249, 0x4, R38 ;  /* 0x00000004f9187825 */ /* 0x004fe200078e0226 */
[----:B------:R4:W-:Y:S04]  /*7480*/  STL.64 [R1+0x308], R26 ;  /* 0x0003081a01007387 */ /* 0x0009e80000100a00 */
[----:B------:R4:W-:Y:S01]  /*7490*/  LDGSTS.E [R6+0x19000], [R26.64], !P5 ;  /* 0x190000001a067fae */ /* 0x0009e2000e921844 */
[----:B------:R-:W-:-:S03]  /*74a0*/  IADD3 R0, R252, -0x71, RZ ;  /* 0xffffff8ffc007810 */ /* 0x000fc60007ffe0ff */
[----:B------:R1:W-:Y:S04]  /*74b0*/  STL.64 [R1+0x300], R24 ;  /* 0x0003001801007387 */ /* 0x0003e80000100a00 */
[----:B------:R1:W-:Y:S01]  /*74c0*/  LDGSTS.E [R6+0x19200], [R24.64], !P5 ;  /* 0x1920000018067fae */ /* 0x0003e2000e921844 */
[----:B------:R-:W-:-:S03]  /*74d0*/  ISETP.GE.U32.AND P5, PT, R0, 0x7fffff50, PT ;  /* 0x7fffff500000780c */ /* 0x000fc60003fa6070 */
[----:B------:R2:W-:Y:S01]  /*74e0*/  LDGSTS.E [R6+0x1a000], [R138.64], !P6 ;  /* 0x1a0000008a067fae */ /* 0x0005e2000f121844 */
[----:B----4-:R-:W-:-:S04]  /*74f0*/  IMAD.WIDE R26, R249, 0x4, R48 ;  /* 0x00000004f91a7825 */ /* 0x010fc800078e0230 */
[----:B-1----:R-:W-:Y:S01]  /*7500*/  IMAD.WIDE R24, R249, 0x4, R46 ;  /* 0x00000004f9187825 */ /* 0x002fe200078e022e */
[----:B------:R-:W-:-:S04]  /*7510*/  IADD3 R0, R252, -0x75, RZ ;  /* 0xffffff8bfc007810 */ /* 0x000fc80007ffe0ff */
[----:B------:R1:W-:Y:S04]  /*7520*/  STL.64 [R1+0x2d8], R24 ;  /* 0x0002d81801007387 */ /* 0x0003e80000100a00 */
[----:B------:R1:W-:Y:S01]  /*7530*/  LDGSTS.E [R6+0x1a200], [R24.64], !P6 ;  /* 0x1a20000018067fae */ /* 0x0003e2000f121844 */
[----:B------:R-:W-:-:S03]  /*7540*/  ISETP.GE.U32.AND P6, PT, R0, 0x7fffff4c, PT ;  /* 0x7fffff4c0000780c */ /* 0x000fc60003fc6070 */
[----:B------:R3:W-:Y:S04]  /*7550*/  STL.64 [R1+0x2c0], R26 ;  /* 0x0002c01a01007387 */ /* 0x0007e80000100a00 */
[----:B------:R3:W-:Y:S01]  /*7560*/  LDGSTS.E [R6+0x1b000], [R26.64], !P4 ;  /* 0x1b0000001a067fae */ /* 0x0007e2000e121844 */
[----:B-1----:R-:W-:-:S05]  /*7570*/  IMAD.WIDE R24, R249, 0x4, R50 ;  /* 0x00000004f9187825 */ /* 0x002fca00078e0232 */
[----:B------:R1:W-:Y:S01]  /*7580*/  STL.64 [R1+0x2b8], R24 ;  /* 0x0002b81801007387 */ /* 0x0003e20000100a00 */
[----:B---3--:R-:W-:-:S03]  /*7590*/  IMAD.WIDE R26, R249, 0x4, R56 ;  /* 0x00000004f91a7825 */ /* 0x008fc600078e0238 */
[----:B------:R1:W-:Y:S04]  /*75a0*/  LDGSTS.E [R6+0x1b200], [R24.64], !P4 ;  /* 0x1b20000018067fae */ /* 0x0003e8000e121844 */
[----:B------:R3:W-:Y:S04]  /*75b0*/  STL.64 [R1+0x2a0], R26 ;  /* 0x0002a01a01007387 */ /* 0x0007e80000100a00 */
[----:B------:R3:W-:Y:S01]  /*75c0*/  LDGSTS.E [R6+0x1c000], [R26.64], !P5 ;  /* 0x1c0000001a067fae */ /* 0x0007e2000e921844 */
[----:B-1----:R-:W-:-:S05]  /*75d0*/  IMAD.WIDE R24, R249, 0x4, R58 ;  /* 0x00000004f9187825 */ /* 0x002fca00078e023a */
[----:B------:R1:W-:Y:S04]  /*75e0*/  STL.64 [R1+0x298], R24 ;  /* 0x0002981801007387 */ /* 0x0003e80000100a00 */
[----:B------:R-:W4:Y:S01]  /*75f0*/  LDL.LU.64 R34, [R1+0x190] ;  /* 0x0001900001227983 */ /* 0x000f220000300a00 */
[----:B---3--:R-:W-:-:S03]  /*7600*/  IMAD.WIDE R26, R249, 0x4, R62 ;  /* 0x00000004f91a7825 */ /* 0x008fc600078e023e */
[----:B------:R1:W-:Y:S04]  /*7610*/  LDGSTS.E [R6+0x1c200], [R24.64], !P5 ;  /* 0x1c20000018067fae */ /* 0x0003e8000e921844 */
[----:B------:R-:W3:Y:S04]  /*7620*/  LDL.LU.64 R36, [R1+0x188] ;  /* 0x0001880001247983 */ /* 0x000ee80000300a00 */
[----:B------:R5:W-:Y:S01]  /*7630*/  STL.64 [R1+0x280], R26 ;  /* 0x0002801a01007387 */ /* 0x000be20000100a00 */
[----:B-1----:R-:W-:-:S03]  /*7640*/  IMAD.WIDE R24, R249, 0x4, R64 ;  /* 0x00000004f9187825 */ /* 0x002fc600078e0240 */
[----:B------:R5:W-:Y:S04]  /*7650*/  LDGSTS.E [R6+0x1d000], [R26.64], !P6 ;  /* 0x1d0000001a067fae */ /* 0x000be8000f121844 */
[----:B------:R1:W-:Y:S04]  /*7660*/  STL.64 [R1+0x278], R24 ;  /* 0x0002781801007387 */ /* 0x0003e80000100a00 */
[----:B------:R1:W-:Y:S04]  /*7670*/  LDGSTS.E [R6+0x1d200], [R24.64], !P6 ;  /* 0x1d20000018067fae */ /* 0x0003e8000f121844 */
[----:B-----5:R-:W5:Y:S04]  /*7680*/  LDL.LU.64 R26, [R1+0x150] ;  /* 0x00015000011a7983 */ /* 0x020f680000300a00 */
[----:B-1----:R-:W2:Y:S01]  /*7690*/  LDL.LU.64 R24, [R1+0x148] ;  /* 0x0001480001187983 */ /* 0x002ea20000300a00 */
[----:B------:R-:W-:-:S04]  /*76a0*/  IADD3 R0, R252, -0x79, RZ ;  /* 0xffffff87fc007810 */ /* 0x000fc80007ffe0ff */
[----:B------:R-:W-:Y:S01]  /*76b0*/  ISETP.GE.U32.AND P4, PT, R0, 0x7fffff48, PT ;  /* 0x7fffff480000780c */ /* 0x000fe20003f86070 */
[----:B------:R-:W-:-:S04]  /*76c0*/  IMAD.WIDE R38, R249, 0x4, R70 ;  /* 0x00000004f9267825 */ /* 0x000fc800078e0246 */
[----:B------:R-:W-:Y:S01]  /*76d0*/  IMAD.WIDE R32, R249, 0x4, R72 ;  /* 0x00000004f9207825 */ /* 0x000fe200078e0248 */
[----:B------:R-:W-:Y:S04]  /*76e0*/  STL.64 [R1+0x160], R38 ;  /* 0x0001602601007387 */ /* 0x000fe80000100a00 */
[----:B------:R1:W-:Y:S04]  /*76f0*/  STL.64 [R1+0xd8], R32 ;  /* 0x0000d82001007387 */ /* 0x0003e80000100a00 */
[----:B------:R1:W-:Y:S04]  /*7700*/  LDGSTS.E [R6+0x1e000], [R38.64], !P4 ;  /* 0x1e00000026067fae */ /* 0x0003e8000e121844 */
[----:B------:R1:W-:Y:S01]  /*7710*/  LDGSTS.E [R6+0x1e200], [R32.64], !P4 ;  /* 0x1e20000020067fae */ /* 0x0003e2000e121844 */
[----:B------:R-:W-:-:S03]  /*7720*/  IADD3 R0, R252, -0x7d, RZ ;  /* 0xffffff83fc007810 */ /* 0x000fc60007ffe0ff */
[----:B------:R-:W2:Y:S04]  /*7730*/  LDL.LU.64 R56, [R1+0x110] ;  /* 0x0001100001387983 */ /* 0x000ea80000300a00 */
[----:B-1----:R-:W1:Y:S01]  /*7740*/  S2R R33, SR_TID.X ;  /* 0x0000000000217919 */ /* 0x002e620000002100 */
[----:B------:R-:W-:Y:S02]  /*7750*/  ISETP.GE.U32.AND P5, PT, R0, 0x7fffff44, PT ;  /* 0x7fffff440000780c */ /* 0x000fe40003fa6070 */
[----:B------:R-:W-:Y:S01]  /*7760*/  IADD3 R0, R252, -0x42, RZ ;  /* 0xffffffbefc007810 */ /* 0x000fe20007ffe0ff */
[----:B------:R-:W2:Y:S01]  /*7770*/  LDL.LU.64 R50, [R1+0x108] ;  /* 0x0001080001327983 */ /* 0x000ea20000300a00 */
[C---:B------:R-:W-:Y:S02]  /*7780*/  IMAD.WIDE R44, R249.reuse, 0x4, R76 ;  /* 0x00000004f92c7825 */ /* 0x040fe400078e024c */
[----:B------:R-:W-:Y:S01]  /*7790*/  ISETP.GE.U32.AND P6, PT, R0, 0x7fffff7f, PT ;  /* 0x7fffff7f0000780c */ /* 0x000fe20003fc6070 */
[----:B------:R-:W2:Y:S01]  /*77a0*/  LDL.LU.64 R48, [R1+0xd0] ;  /* 0x0000d00001307983 */ /* 0x000ea20000300a00 */
[----:B------:R-:W-:-:S03]  /*77b0*/  IMAD.WIDE R38, R249, 0x4, R78 ;  /* 0x00000004f9267825 */ /* 0x000fc600078e024e */
[----:B------:R-:W2:Y:S04]  /*77c0*/  LDL.LU.64 R46, [R1+0xc8] ;  /* 0x0000c800012e7983 */ /* 0x000ea80000300a00 */
[----:B------:R1:W-:Y:S04]  /*77d0*/  STL.64 [R1+0xa0], R44 ;  /* 0x0000a02c01007387 */ /* 0x0003e80000100a00 */
[----:B------:R1:W-:Y:S02]  /*77e0*/  LDGSTS.E [R6+0x1f000], [R44.64], !P5 ;  /* 0x1f0000002c067fae */ /* 0x0003e4000e921844 */
[----:B-1----:R-:W-:-:S02]  /*77f0*/  LOP3.LUT R33, R33, 0x7f, RZ, 0xc0, !PT ;  /* 0x0000007f21217812 */ /* 0x002fc400078ec0ff */
[----:B------:R1:W-:Y:S02]  /*7800*/  STL.64 [R1+0x18], R38 ;  /* 0x0000182601007387 */ /* 0x0003e40000100a00 */
[----:B------:R-:W-:Y:S02]  /*7810*/  SHF.L.U32 R33, R33, 0x2, RZ ;  /* 0x0000000221217819 */ /* 0x000fe400000006ff */
[----:B------:R1:W-:Y:S02]  /*7820*/  LDGSTS.E [R6+0x1f200], [R38.64], !P5 ;  /* 0x1f20000026067fae */ /* 0x0003e4000e921844 */
[----:B------:R-:W-:Y:S02]  /*7830*/  LOP3.LUT R32, R33, 0x20, RZ, 0x3c, !PT ;  /* 0x0000002021207812 */ /* 0x000fe400078e3cff */
[----:B------:R-:W2:Y:S04]  /*7840*/  LDL.LU.64 R44, [R1+0x90] ;  /* 0x00009000012c7983 */ /* 0x000ea80000300a00 */
[----:B-1----:R-:W2:Y:S01]  /*7850*/  LDL.LU.64 R38, [R1+0x88] ;  /* 0x0000880001267983 */ /* 0x002ea20000300a00 */
[----:B----4-:R-:W-:-:S05]  /*7860*/  IMAD.WIDE R34, R249, 0x4, R34 ;  /* 0x00000004f9227825 */ /* 0x010fca00078e0222 */
[----:B------:R1:W-:Y:S01]  /*7870*/  STL.64 [R1+0x448], R34 ;  /* 0x0004482201007387 */ /* 0x0003e20000100a00 */
[----:B---3--:R-:W-:-:S03]  /*7880*/  IMAD.WIDE R58, R249, 0x4, R36 ;  /* 0x00000004f93a7825 */ /* 0x008fc600078e0224 */
[----:B------:R1:W-:Y:S04]  /*7890*/  LDGSTS.E [R32+0x10400], [R34.64], !P6 ;  /* 0x1040000022207fae */ /* 0x0003e8000f121844 */
[----:B------:R-:W3:Y:S04]  /*78a0*/  LDL.LU.64 R36, [R1+0x50] ;  /* 0x0000500001247983 */ /* 0x000ee80000300a00 */
[----:B------:R2:W-:Y:S04]  /*78b0*/  STL.64 [R1+0x440], R58 ;  /* 0x0004403a01007387 */ /* 0x0005e80000100a00 */
[----:B-1----:R-:W4:Y:S04]  /*78c0*/  LDL.LU.64 R34, [R1+0x48] ;  /* 0x0000480001227983 */ /* 0x002f280000300a00 */
[----:B------:R2:W-:Y:S01]  /*78d0*/  LDGSTS.E [R32+0x10600], [R58.64], !P6 ;  /* 0x106000003a207fae */ /* 0x0005e2000f121844 */
[----:B-----5:R-:W-:-:S03]  /*78e0*/  IMAD.WIDE R62, R249, 0x4, R26 ;  /* 0x00000004f93e7825 */ /* 0x020fc600078e021a */
[----:B------:R-:W5:Y:S01]  /*78f0*/  LDL.LU.64 R26, [R1+0x10] ;  /* 0x00001000011a7983 */ /* 0x000f620000300a00 */
[----:B--2---:R-:W-:-:S03]  /*7900*/  IMAD.WIDE R58, R249, 0x4, R24 ;  /* 0x00000004f93a7825 */ /* 0x004fc600078e0218 */
[----:B------:R-:W2:Y:S01]  /*7910*/  LDL.LU.64 R24, [R1+0x8] ;  /* 0x0000080001187983 */ /* 0x000ea20000300a00 */
[----:B------:R-:W-:-:S04]  /*7920*/  IADD3 R0, R252, -0x46, RZ ;  /* 0xffffffbafc007810 */ /* 0x000fc80007ffe0ff */
[----:B------:R-:W-:Y:S02]  /*7930*/  ISETP.GE.U32.AND P4, PT, R0, 0x7fffff7b, PT ;  /* 0x7fffff7b0000780c */ /* 0x000fe40003f86070 */
[----:B------:R-:W-:-:S04]  /*7940*/  IADD3 R0, R252, -0x4a, RZ ;  /* 0xffffffb6fc007810 */ /* 0x000fc80007ffe0ff */
[----:B------:R-:W-:Y:S02]  /*7950*/  ISETP.GE.U32.AND P5, PT, R0, 0x7fffff77, PT ;  /* 0x7fffff770000780c */ /* 0x000fe40003fa6070 */
[----:B------:R-:W-:-:S04]  /*7960*/  IADD3 R0, R252, -0x4e, RZ ;  /* 0xffffffb2fc007810 */ /* 0x000fc80007ffe0ff */
[----:B------:R-:W-:Y:S01]  /*7970*/  ISETP.GE.U32.AND P6, PT, R0, 0x7fffff73, PT ;  /* 0x7fffff730000780c */ /* 0x000fe20003fc6070 */
[----:B------:R1:W-:Y:S01]  /*7980*/  LDGSTS.E [R32+0x11400], [R62.64], !P4 ;  /* 0x114000003e207fae */ /* 0x0003e2000e121844 */
[----:B------:R-:W-:-:S03]  /*7990*/  IADD3 R0, R252, -0x52, RZ ;  /* 0xffffffaefc007810 */ /* 0x000fc60007ffe0ff */
[----:B------:R1:W-:Y:S01]  /*79a0*/  LDGSTS.E [R32+0x11600], [R58.64], !P4 ;  /* 0x116000003a207fae */ /* 0x0003e2000e121844 */
[----:B------:R-:W-:Y:S01]  /*79b0*/  ISETP.GE.U32.AND P4, PT, R0, 0x7fffff6f, PT ;  /* 0x7fffff6f0000780c */ /* 0x000fe20003f86070 */
[----:B------:R-:W-:Y:S01]  /*79c0*/  IMAD.WIDE R56, R249, 0x4, R56 ;  /* 0x00000004f9387825 */ /* 0x000fe200078e0238 */
[----:B------:R-:W-:-:S04]  /*79d0*/  IADD3 R0, R252, -0x56, RZ ;  /* 0xffffffaafc007810 */ /* 0x000fc80007ffe0ff */
[----:B------:R1:W-:Y:S01]  /*79e0*/  LDGSTS.E [R32+0x12400], [R56.64], !P5 ;  /* 0x1240000038207fae */ /* 0x0003e2000e921844 */
[----:B------:R-:W-:-:S04]  /*79f0*/  IMAD.WIDE R50, R249, 0x4, R50 ;  /* 0x00000004f9327825 */ /* 0x000fc800078e0232 */
[C---:B------:R-:W-:Y:S01]  /*7a00*/  IMAD.WIDE R48, R249.reuse, 0x4, R48 ;  /* 0x00000004f9307825 */ /* 0x040fe200078e0230 */
[----:B------:R1:W-:Y:S01]  /*7a10*/  LDGSTS.E [R32+0x12600], [R50.64], !P5 ;  /* 0x1260000032207fae */ /* 0x0003e2000e921844 */
[----:B------:R-:W-:Y:S02]  /*7a20*/  ISETP.GE.U32.AND P5, PT, R0, 0x7fffff6b, PT ;  /* 0x7fffff6b0000780c */ /* 0x000fe40003fa6070 */
[----:B------:R-:W-:Y:S01]  /*7a30*/  IMAD.WIDE R46, R249, 0x4, R46 ;  /* 0x00000004f92e7825 */ /* 0x000fe200078e022e */
[----:B------:R-:W-:Y:S01]  /*7a40*/  IADD3 R0, R252, -0x5a, RZ ;  /* 0xffffffa6fc007810 */ /* 0x000fe20007ffe0ff */
[----:B------:R1:W-:Y:S04]  /*7a50*/  LDGSTS.E [R32+0x13400], [R48.64], !P6 ;  /* 0x1340000030207fae */ /* 0x0003e8000f121844 */
[----:B------:R1:W-:Y:S01]  /*7a60*/  LDGSTS.E [R32+0x13600], [R46.64], !P6 ;  /* 0x136000002e207fae */ /* 0x0003e2000f121844 */
[----:B------:R-:W-:-:S02]  /*7a70*/  ISETP.GE.U32.AND P6, PT, R0, 0x7fffff67, PT ;  /* 0x7fffff670000780c */ /* 0x000fc40003fc6070 */
[----:B------:R-:W-:Y:S01]  /*7a80*/  IADD3 R0, R252, -0x5e, RZ ;  /* 0xffffffa2fc007810 */ /* 0x000fe20007ffe0ff */
[----:B------:R-:W-:Y:S04]  /*7a90*/  STL.64 [R1+0x418], R62 ;  /* 0x0004183e01007387 */ /* 0x000fe80000100a00 */
[----:B------:R-:W-:Y:S01]  /*7aa0*/  STL.64 [R1+0x410], R58 ;  /* 0x0004103a01007387 */ /* 0x000fe20000100a00 */
[----:B------:R-:W-:-:S03]  /*7ab0*/  IMAD.WIDE R44, R249, 0x4, R44 ;  /* 0x00000004f92c7825 */ /* 0x000fc600078e022c */
[----:B------:R-:W-:Y:S04]  /*7ac0*/  STL.64 [R1+0x3e8], R56 ;  /* 0x0003e83801007387 */ /* 0x000fe80000100a00 */
[----:B------:R1:W-:Y:S01]  /*7ad0*/  LDGSTS.E [R32+0x14400], [R44.64], !P4 ;  /* 0x144000002c207fae */ /* 0x0003e2000e121844 */
[----:B------:R-:W-:-:S03]  /*7ae0*/  IMAD.WIDE R38, R249, 0x4, R38 ;  /* 0x00000004f9267825 */ /* 0x000fc600078e0226 */
[----:B------:R-:W-:Y:S04]  /*7af0*/  STL.64 [R1+0x3e0], R50 ;  /* 0x0003e03201007387 */ /* 0x000fe80000100a00 */
[----:B------:R1:W-:Y:S01]  /*7b00*/  LDGSTS.E [R32+0x14600], [R38.64], !P4 ;  /* 0x1460000026207fae */ /* 0x0003e2000e121844 */
[----:B------:R-:W-:Y:S02]  /*7b10*/  ISETP.GE.U32.AND P4, PT, R0, 0x7fffff63, PT ;  /* 0x7fffff630000780c */ /* 0x000fe40003f86070 */
[----:B------:R-:W-:Y:S01]  /*7b20*/  IADD3 R0, R252, -0x62, RZ ;  /* 0xffffff9efc007810 */ /* 0x000fe20007ffe0ff */
[----:B------:R-:W-:Y:S04]  /*7b30*/  STL.64 [R1+0x3b8], R48 ;  /* 0x0003b83001007387 */ /* 0x000fe80000100a00 */
[----:B------:R-:W-:Y:S04]  /*7b40*/  STL.64 [R1+0x3b0], R46 ;  /* 0x0003b02e01007387 */ /* 0x000fe80000100a00 */
[----:B------:R-:W-:Y:S04]  /*7b50*/  STL.64 [R1+0x390], R44 ;  /* 0x0003902c01007387 */ /* 0x000fe80000100a00 */
[----:B------:R-:W-:Y:S01]  /*7b60*/  STL.64 [R1+0x388], R38 ;  /* 0x0003882601007387 */ /* 0x000fe20000100a00 */
[----:B---3--:R-:W-:-:S05]  /*7b70*/  IMAD.WIDE R36, R249, 0x4, R36 ;  /* 0x00000004f9247825 */ /* 0x008fca00078e0224 */
[----:B------:R3:W-:Y:S01]  /*7b80*/  LDGSTS.E [R32+0x15400], [R36.64], !P5 ;  /* 0x1540000024207fae */ /* 0x0007e2000e921844 */
[----:B----4-:R-:W-:-:S03]  /*7b90*/  IMAD.WIDE R34, R249, 0x4, R34 ;  /* 0x00000004f9227825 */ /* 0x010fc600078e0222 */
[----:B------:R-:W-:Y:S04]  /*7ba0*/  STL.64 [R1+0x370], R36 ;  /* 0x0003702401007387 */ /* 0x000fe80000100a00 */
[----:B------:R4:W-:Y:S01]  /*7bb0*/  LDGSTS.E [R32+0x15600], [R34.64], !P5 ;  /* 0x1560000022207fae */ /* 0x0009e2000e921844 */
[----:B------:R-:W-:Y:S01]  /*7bc0*/  ISETP.GE.U32.AND P5, PT, R0, 0x7fffff5f, PT ;  /* 0x7fffff5f0000780c */ /* 0x000fe20003fa6070 */
[C---:B-----5:R-:W-:Y:S02]  /*7bd0*/  IMAD.WIDE R26, R249.reuse, 0x4, R26 ;  /* 0x00000004f91a7825 */ /* 0x060fe400078e021a */
[----:B------:R-:W-:Y:S01]  /*7be0*/  STL.64 [R1+0x368], R34 ;  /* 0x0003682201007387 */ /* 0x000fe20000100a00 */
[----:B------:R-:W-:Y:S01]  /*7bf0*/  IADD3 R0, R252, -0x66, RZ ;  /* 0xffffff9afc007810 */ /* 0x000fe20007ffe0ff */
[----:B--2---:R-:W-:-:S02]  /*7c00*/  IMAD.WIDE R24, R249, 0x4, R24 ;  /* 0x00000004f9187825 */ /* 0x004fc400078e0218 */
[----:B------:R2:W-:Y:S04]  /*7c10*/  STL.64 [R1+0x48], R26 ;  /* 0x0000481a01007387 */ /* 0x0005e80000100a00 */
[----:B------:R2:W-:Y:S04]  /*7c20*/  LDGSTS.E [R32+0x16400], [R26.64], !P6 ;  /* 0x164000001a207fae */ /* 0x0005e8000f121844 */
[----:B------:R5:W-:Y:S04]  /*7c30*/  STL.64 [R1+0x350], R24 ;  /* 0x0003501801007387 */ /* 0x000be80000100a00 */
[----:B------:R5:W-:Y:S01]  /*7c40*/  LDGSTS.E [R32+0x16600], [R24.64], !P6 ;  /* 0x1660000018207fae */ /* 0x000be2000f121844 */
[----:B--2---:R-:W-:Y:S01]  /*7c50*/  IMAD.WIDE R26, R249, 0x4, R106 ;  /* 0x00000004f91a7825 */ /* 0x004fe200078e026a */
[----:B------:R-:W-:-:S02]  /*7c60*/  ISETP.GE.U32.AND P6, PT, R0, 0x7fffff5b, PT ;  /* 0x7fffff5b0000780c */ /* 0x000fc40003fc6070 */
[----:B------:R-:W-:Y:S01]  /*7c70*/  IADD3 R0, R252, -0x6a, RZ ;  /* 0xffffff96fc007810 */ /* 0x000fe20007ffe0ff */
[C---:B-----5:R-:W-:Y:S01]  /*7c80*/  IMAD.WIDE R24, R249.reuse, 0x4, R108 ;  /* 0x00000004f9187825 */ /* 0x060fe200078e026c */
        /* <DEDUP_REMOVED lines=13> */
[----:B------:R-:W-:-:S03]  /*7d60*/  ISETP.GE.U32.AND P5, PT, R0, 0x7fffff53, PT ;  /* 0x7fffff530000780c */ /* 0x000fc60003fa6070 */
[----:B-----5:R-:W-:Y:S01]  /*7d70*/  IMAD.WIDE R24, R249, 0x4, R124 ;  /* 0x00000004f9187825 */ /* 0x020fe200078e027c */
[----:B------:R2:W-:Y:S01]  /*7d80*/  STL.64 [R1+0x2e8], R26 ;  /* 0x0002e81a01007387 */ /* 0x0005e20000100a00 */
[----:B------:R-:W-:-:S03]  /*7d90*/  IADD3 R0, R252, -0x72, RZ ;  /* 0xffffff8efc007810 */ /* 0x000fc60007ffe0ff */
        /* <DEDUP_REMOVED lines=13> */
[C---:B-----5:R-:W-:Y:S01]  /*7e70*/  IMAD.WIDE R24, R249.reuse, 0x4, R136 ;  /* 0x00000004f9187825 */ /* 0x060fe200078e0288 */
[----:B------:R2:W-:Y:S04]  /*7e80*/  STL.64 [R1+0x2b0], R26 ;  /* 0x0002b01a01007387 */ /* 0x0005e80000100a00 */
[----:B------:R2:W-:Y:S04]  /*7e90*/  LDGSTS.E [R32+0x1b400], [R26.64], !P5 ;  /* 0x1b4000001a207fae */ /* 0x0005e8000e921844 */
[----:B------:R5:W-:Y:S04]  /*7ea0*/  STL.64 [R1+0x2a8], R24 ;  /* 0x0002a81801007387 */ /* 0x000be80000100a00 */
[----:B------:R5:W-:Y:S01]  /*7eb0*/  LDGSTS.E [R32+0x1b600], [R24.64], !P5 ;  /* 0x1b60000018207fae */ /* 0x000be2000e921844 */
[----:B--2---:R-:W-:-:S04]  /*7ec0*/  IMAD.WIDE R26, R249, 0x4, R140 ;  /* 0x00000004f91a7825 */ /* 0x004fc800078e028c */
[C---:B-----5:R-:W-:Y:S01]  /*7ed0*/  IMAD.WIDE R24, R249.reuse, 0x4, R142 ;  /* 0x00000004f9187825 */ /* 0x060fe200078e028e */
[----:B------:R2:W-:Y:S03]  /*7ee0*/  STL.64 [R1+0x290], R26 ;  /* 0x0002901a01007387 */ /* 0x0005e60000100a00 */
[C---:B---3--:R-:W-:Y:S01]  /*7ef0*/  IMAD.WIDE R36, R249.reuse, 0x4, R144 ;  /* 0x00000004f9247825 */ /* 0x048fe200078e0290 */
[----:B------:R2:W-:Y:S04]  /*7f00*/  LDGSTS.E [R32+0x1c400], [R26.64], !P6 ;  /* 0x1c4000001a207fae */ /* 0x0005e8000f121844 */
[----:B------:R3:W-:Y:S04]  /*7f10*/  STL.64 [R1+0x288], R24 ;  /* 0x0002881801007387 */ /* 0x0007e80000100a00 */
[----:B------:R3:W-:Y:S04]  /*7f20*/  LDGSTS.E [R32+0x1c600], [R24.64], !P6 ;  /* 0x1c60000018207fae */ /* 0x0007e8000f121844 */
[----:B----4-:R-:W4:Y:S04]  /*7f30*/  LDL.LU.64 R34, [R1+0x180] ;  /* 0x0001800001227983 */ /* 0x010f280000300a00 */
[----:B--2---:R-:W2:Y:S01]  /*7f40*/  LDL.LU.64 R26, [R1+0x178] ;  /* 0x00017800011a7983 */ /* 0x004ea20000300a00 */
[----:B---3--:R-:W-:-:S03]  /*7f50*/  IMAD.WIDE R24, R249, 0x4, R146 ;  /* 0x00000004f9187825 */ /* 0x008fc600078e0292 */
[----:B------:R-:W-:Y:S04]  /*7f60*/  STL.64 [R1+0x270], R36 ;  /* 0x0002702401007387 */ /* 0x000fe80000100a00 */
[----:B------:R3:W-:Y:S04]  /*7f70*/  LDGSTS.E [R32+0x1d400], [R36.64], !P4 ;  /* 0x1d40000024207fae */ /* 0x0007e8000e121844 */
[----:B------:R5:W-:Y:S04]  /*7f80*/  STL.64 [R1+0x268], R24 ;  /* 0x0002681801007387 */ /* 0x000be80000100a00 */
[----:B------:R5:W-:Y:S04]  /*7f90*/  LDGSTS.E [R32+0x1d600], [R24.64], !P4 ;  /* 0x1d60000018207fae */ /* 0x000be8000e121844 */
[----:B-----5:R-:W5:Y:S04]  /*7fa0*/  LDL.LU.64 R24, [R1+0x140] ;  /* 0x0001400001187983 */ /* 0x020f680000300a00 */
[----:B------:R-:W3:Y:S01]  /*7fb0*/  S2R R33, SR_TID.X ;  /* 0x0000000000217919 */ /* 0x000ee20000002100 */
[----:B------:R-:W-:Y:S01]  /*7fc0*/  IADD3 R0, R252, -0x7a, RZ ;  /* 0xffffff86fc007810 */ /* 0x000fe20007ffe0ff */
[----:B-1----:R-:W-:-:S02]  /*7fd0*/  IMAD.WIDE R38, R249, 0x4, R148 ;  /* 0x00000004f9267825 */ /* 0x002fc400078e0294 */
[----:B------:R-:W5:Y:S01]  /*7fe0*/  LDL.LU.64 R56, [R1+0x138] ;  /* 0x0001380001387983 */ /* 0x000f620000300a00 */
[----:B------:R-:W-:Y:S01]  /*7ff0*/  ISETP.GE.U32.AND P5, PT, R0, 0x7fffff47, PT ;  /* 0x7fffff470000780c */ /* 0x000fe20003fa6070 */
[----:B---3--:R-:W-:Y:S01]  /*8000*/  IMAD.WIDE R36, R249, 0x4, R150 ;  /* 0x00000004f9247825 */ /* 0x008fe200078e0296 */
[----:B------:R-:W-:Y:S01]  /*8010*/  IADD3 R0, R252, -0x7e, RZ ;  /* 0xffffff82fc007810 */ /* 0x000fe20007ffe0ff */
[----:B------:R1:W-:Y:S03]  /*8020*/  STL.64 [R1+0x260], R38 ;  /* 0x0002602601007387 */ /* 0x0003e60000100a00 */
[----:B------:R-:W-:Y:S01]  /*8030*/  ISETP.GE.U32.AND P6, PT, R0, 0x7fffff43, PT ;  /* 0x7fffff430000780c */ /* 0x000fe20003fc6070 */
[----:B------:R-:W3:Y:S01]  /*8040*/  LDL.LU.64 R50, [R1+0x100] ;  /* 0x0001000001327983 */ /* 0x000ee20000300a00 */
[----:B------:R-:W-:-:S03]  /*8050*/  IADD3 R0, R252, -0x43, RZ ;  /* 0xffffffbdfc007810 */ /* 0x000fc60007ffe0ff */
[----:B------:R1:W-:Y:S04]  /*8060*/  STL.64 [R1+0x258], R36 ;  /* 0x0002582401007387 */ /* 0x0003e80000100a00 */
[----:B------:R-:W3:Y:S01]  /*8070*/  LDL.LU.64 R48, [R1+0xf8] ;  /* 0x0000f80001307983 */ /* 0x000ee20000300a00 */
[----:B------:R-:W-:Y:S02]  /*8080*/  ISETP.GE.U32.AND P4, PT, R0, 0x7fffff7e, PT ;  /* 0x7fffff7e0000780c */ /* 0x000fe40003f86070 */
[----:B------:R-:W-:Y:S01]  /*8090*/  LOP3.LUT R33, R33, 0x7f, RZ, 0xc0, !PT ;  /* 0x0000007f21217812 */ /* 0x000fe200078ec0ff */
[----:B------:R1:W-:Y:S04]  /*80a0*/  LDGSTS.E [R32+0x1e400], [R38.64], !P5 ;  /* 0x1e40000026207fae */ /* 0x0003e8000e921844 */
[----:B------:R1:W-:Y:S01]  /*80b0*/  LDGSTS.E [R32+0x1e600], [R36.64], !P5 ;  /* 0x1e60000024207fae */ /* 0x0003e2000e921844 */
[----:B------:R-:W-:-:S03]  /*80c0*/  IMAD.SHL.U32 R33, R33, 0x4, RZ ;  /* 0x0000000421217824 */ /* 0x000fc600078e00ff */
[----:B------:R-:W3:Y:S01]  /*80d0*/  LDL.LU.64 R46, [R1+0xc0] ;  /* 0x0000c000012e7983 */ /* 0x000ee20000300a00 */
[----:B-1----:R-:W-:-:S03]  /*80e0*/  IMAD.WIDE R38, R249, 0x4, R152 ;  /* 0x00000004f9267825 */ /* 0x002fc600078e0298 */
[----:B------:R-:W3:Y:S01]  /*80f0*/  LDL.LU.64 R44, [R1+0xb8] ;  /* 0x0000b800012c7983 */ /* 0x000ee20000300a00 */
[----:B------:R-:W-:-:S03]  /*8100*/  IMAD.WIDE R36, R249, 0x4, R154 ;  /* 0x00000004f9247825 */ /* 0x000fc600078e029a */
[----:B------:R1:W-:Y:S01]  /*8110*/  STL.64 [R1+0x250], R38 ;  /* 0x0002502601007387 */ /* 0x0003e20000100a00 */
[----:B------:R-:W-:-:S03]  /*8120*/  LOP3.LUT R33, R33, 0x40, RZ, 0x3c, !PT ;  /* 0x0000004021217812 */ /* 0x000fc600078e3cff */
[----:B------:R1:W-:Y:S04]  /*8130*/  LDGSTS.E [R32+0x1f400], [R38.64], !P6 ;  /* 0x1f40000026207fae */ /* 0x0003e8000f121844 */
[----:B------:R1:W-:Y:S04]  /*8140*/  STL.64 [R1+0x248], R36 ;  /* 0x0002482401007387 */ /* 0x0003e80000100a00 */
[----:B------:R1:W-:Y:S04]  /*8150*/  LDGSTS.E [R32+0x1f600], [R36.64], !P6 ;  /* 0x1f60000024207fae */ /* 0x0003e8000f121844 */
[----:B-1----:R-:W3:Y:S04]  /*8160*/  LDL.LU.64 R38, [R1+0x80] ;  /* 0x0000800001267983 */ /* 0x002ee80000300a00 */
[----:B------:R-:W3:Y:S01]  /*8170*/  LDL.LU.64 R36, [R1+0x78] ;  /* 0x0000780001247983 */ /* 0x000ee20000300a00 */
[----:B----4-:R-:W-:-:S03]  /*8180*/  IMAD.WIDE R62, R249, 0x4, R34 ;  /* 0x00000004f93e7825 */ /* 0x010fc600078e0222 */
[----:B------:R-:W4:Y:S01]  /*8190*/  LDL.LU.64 R34, [R1+0x40] ;  /* 0x0000400001227983 */ /* 0x000f220000300a00 */
[----:B--2---:R-:W-:-:S03]  /*81a0*/  IMAD.WIDE R58, R249, 0x4, R26 ;  /* 0x00000004f93a7825 */ /* 0x004fc600078e021a */
[----:B------:R-:W2:Y:S04]  /*81b0*/  LDL.LU.64 R26, [R1+0x38] ;  /* 0x00003800011a7983 */ /* 0x000ea80000300a00 */
[----:B------:R-:W-:Y:S04]  /*81c0*/  STL.64 [R1+0x438], R62 ;  /* 0x0004383e01007387 */ /* 0x000fe80000100a00 */
[----:B------:R1:W-:Y:S04]  /*81d0*/  LDGSTS.E [R33+0x10800], [R62.64], !P4 ;  /* 0x108000003e217fae */ /* 0x0003e8000e121844 */
[----:B------:R5:W-:Y:S04]  /*81e0*/  STL.64 [R1+0x430], R58 ;  /* 0x0004303a01007387 */ /* 0x000be80000100a00 */
[----:B------:R5:W-:Y:S02]  /*81f0*/  LDGSTS.E [R33+0x10a00], [R58.64], !P4 ;  /* 0x10a000003a217fae */ /* 0x000be4000e121844 */
[----:B-----5:R-:W-:-:S02]  /*8200*/  IMAD.WIDE R58, R249, 0x4, R24 ;  /* 0x00000004f93a7825 */ /* 0x020fc400078e0218 */
[----:B------:R-:W5:Y:S01]  /*8210*/  LDL.LU.64 R24, [R1] ;  /* 0x0000000001187983 */ /* 0x000f620000300a00 */
[----:B------:R-:W-:-:S04]  /*8220*/  IADD3 R0, R252, -0x47, RZ ;  /* 0xffffffb9fc007810 */ /* 0x000fc80007ffe0ff */
[----:B------:R-:W-:Y:S02]  /*8230*/  ISETP.GE.U32.AND P5, PT, R0, 0x7fffff7a, PT ;  /* 0x7fffff7a0000780c */ /* 0x000fe40003fa6070 */
[----:B------:R-:W-:-:S04]  /*8240*/  IADD3 R0, R252, -0x4b, RZ ;  /* 0xffffffb5fc007810 */ /* 0x000fc80007ffe0ff */
[----:B------:R-:W-:Y:S02]  /*8250*/  ISETP.GE.U32.AND P6, PT, R0, 0x7fffff76, PT ;  /* 0x7fffff760000780c */ /* 0x000fe40003fc6070 */
[----:B------:R-:W-:Y:S01]  /*8260*/  IADD3 R0, R252, -0x4f, RZ ;  /* 0xffffffb1fc007810 */ /* 0x000fe20007ffe0ff */
[----:B------:R-:W-:-:S03]  /*8270*/  IMAD.WIDE R56, R249, 0x4, R56 ;  /* 0x00000004f9387825 */ /* 0x000fc600078e0238 */
[----:B------:R-:W-:Y:S01]  /*8280*/  ISETP.GE.U32.AND P4, PT, R0, 0x7fffff72, PT ;  /* 0x7fffff720000780c */ /* 0x000fe20003f86070 */
[----:B------:R1:W-:Y:S01]  /*8290*/  LDGSTS.E [R33+0x11800], [R58.64], !P5 ;  /* 0x118000003a217fae */ /* 0x0003e2000e921844 */
[----:B------:R-:W-:Y:S01]  /*82a0*/  IADD3 R0, R252, -0x53, RZ ;  /* 0xffffffadfc007810 */ /* 0x000fe20007ffe0ff */
[C---:B---3--:R-:W-:Y:S02]  /*82b0*/  IMAD.WIDE R50, R249.reuse, 0x4, R50 ;  /* 0x00000004f9327825 */ /* 0x048fe400078e0232 */
[----:B------:R3:W-:Y:S01]  /*82c0*/  LDGSTS.E [R33+0x11a00], [R56.64], !P5 ;  /* 0x11a0000038217fae */ /* 0x0007e2000e921844 */
[----:B------:R-:W-:Y:S01]  /*82d0*/  ISETP.GE.U32.AND P5, PT, R0, 0x7fffff6e, PT ;  /* 0x7fffff6e0000780c */ /* 0x000fe20003fa6070 */
[C---:B------:R-:W-:Y:S01]  /*82e0*/  IMAD.WIDE R48, R249.reuse, 0x4, R48 ;  /* 0x00000004f9307825 */ /* 0x040fe200078e0230 */
[----:B------:R-:W-:Y:S01]  /*82f0*/  IADD3 R0, R252, -0x57, RZ ;  /* 0xffffffa9fc007810 */ /* 0x000fe20007ffe0ff */
[----:B------:R1:W-:Y:S04]  /*8300*/  LDGSTS.E [R33+0x12800], [R50.64], !P6 ;  /* 0x1280000032217fae */ /* 0x0003e8000f121844 */
[----:B------:R1:W-:Y:S01]  /*8310*/  LDGSTS.E [R33+0x12a00], [R48.64], !P6 ;  /* 0x12a0000030217fae */ /* 0x0003e2000f121844 */
[----:B------:R-:W-:Y:S01]  /*8320*/  ISETP.GE.U32.AND P6, PT, R0, 0x7fffff6a, PT ;  /* 0x7fffff6a0000780c */ /* 0x000fe20003fc6070 */
[----:B------:R-:W-:Y:S01]  /*8330*/  IMAD.WIDE R46, R249, 0x4, R46 ;  /* 0x00000004f92e7825 */ /* 0x000fe200078e022e */
[----:B------:R-:W-:-:S03]  /*8340*/  IADD3 R0, R252, -0x5b, RZ ;  /* 0xffffffa5fc007810 */ /* 0x000fc60007ffe0ff */
[----:B------:R-:W-:Y:S01]  /*8350*/  IMAD.WIDE R44, R249, 0x4, R44 ;  /* 0x00000004f92c7825 */ /* 0x000fe200078e022c */
[----:B------:R-:W-:Y:S04]  /*8360*/  STL.64 [R1+0x408], R58 ;  /* 0x0004083a01007387 */ /* 0x000fe80000100a00 */
[----:B------:R1:W-:Y:S04]  /*8370*/  LDGSTS.E [R33+0x13800], [R46.64], !P4 ;  /* 0x138000002e217fae */ /* 0x0003e8000e121844 */
[----:B------:R-:W-:Y:S04]  /*8380*/  STL.64 [R1+0x400], R56 ;  /* 0x0004003801007387 */ /* 0x000fe80000100a00 */
[----:B------:R1:W-:Y:S01]  /*8390*/  LDGSTS.E [R33+0x13a00], [R44.64], !P4 ;  /* 0x13a000002c217fae */ /* 0x0003e2000e121844 */
[----:B------:R-:W-:-:S03]  /*83a0*/  ISETP.GE.U32.AND P4, PT, R0, 0x7fffff66, PT ;  /* 0x7fffff660000780c */ /* 0x000fc60003f86070 */
[----:B------:R-:W-:Y:S01]  /*83b0*/  STL.64 [R1+0x3d8], R50 ;  /* 0x0003d83201007387 */ /* 0x000fe20000100a00 */
[----:B------:R-:W-:-:S03]  /*83c0*/  IMAD.WIDE R38, R249, 0x4, R38 ;  /* 0x00000004f9267825 */ /* 0x000fc600078e0226 */
[----:B------:R-:W-:Y:S01]  /*83d0*/  STL.64 [R1+0x3d0], R48 ;  /* 0x0003d03001007387 */ /* 0x000fe20000100a00 */
[----:B------:R-:W-:-:S03]  /*83e0*/  IADD3 R0, R252, -0x5f, RZ ;  /* 0xffffffa1fc007810 */ /* 0x000fc60007ffe0ff */
[----:B------:R-:W-:Y:S01]  /*83f0*/  STL.64 [R1+0x3a8], R46 ;  /* 0x0003a82e01007387 */ /* 0x000fe20000100a00 */
[----:B------:R-:W-:-:S03]  /*8400*/  IMAD.WIDE R36, R249, 0x4, R36 ;  /* 0x00000004f9247825 */ /* 0x000fc600078e0224 */
[----:B------:R-:W-:Y:S04]  /*8410*/  STL.64 [R1+0x240], R44 ;  /* 0x0002402c01007387 */ /* 0x000fe80000100a00 */
[----:B------:R-:W-:Y:S04]  /*8420*/  STL.64 [R1+0x238], R38 ;  /* 0x0002382601007387 */ /* 0x000fe80000100a00 */
[----:B------:R1:W-:Y:S04]  /*8430*/  LDGSTS.E [R33+0x14800], [R38.64], !P5 ;  /* 0x1480000026217fae */ /* 0x0003e8000e921844 */
[----:B------:R-:W-:Y:S04]  /*8440*/  STL.64 [R1+0x230], R36 ;  /* 0x0002302401007387 */ /* 0x000fe80000100a00 */
[----:B------:R1:W-:Y:S01]  /*8450*/  LDGSTS.E [R33+0x14a00], [R36.64], !P5 ;  /* 0x14a0000024217fae */ /* 0x0003e2000e921844 */
[----:B------:R-:W-:-:S02]  /*8460*/  ISETP.GE.U32.AND P5, PT, R0, 0x7fffff62, PT ;  /* 0x7fffff620000780c */ /* 0x000fc40003fa6070 */
[----:B------:R-:W-:Y:S01]  /*8470*/  IADD3 R0, R252, -0x63, RZ ;  /* 0xffffff9dfc007810 */ /* 0x000fe20007ffe0ff */
[----:B------:R-:W-:-:S04]  /*8480*/  IMAD.WIDE R2, R249, 0x4, R2 ;  /* 0x00000004f9027825 */ /* 0x000fc800078e0202 */
[----:B----4-:R-:W-:-:S04]  /*8490*/  IMAD.WIDE R34, R249, 0x4, R34 ;  /* 0x00000004f9227825 */ /* 0x010fc800078e0222 */
[----:B--2---:R-:W-:Y:S01]  /*84a0*/  IMAD.WIDE R26, R249, 0x4, R26 ;  /* 0x00000004f91a7825 */ /* 0x004fe200078e021a */
[----:B------:R-:W-:Y:S04]  /*84b0*/  STL.64 [R1+0x228], R34 ;  /* 0x0002282201007387 */ /* 0x000fe80000100a00 */
[----:B------:R2:W-:Y:S04]  /*84c0*/  LDGSTS.E [R33+0x15800], [R34.64], !P6 ;  /* 0x1580000022217fae */ /* 0x0005e8000f121844 */
[----:B------:R5:W-:Y:S04]  /*84d0*/  STL.64 [R1+0x220], R26 ;  /* 0x0002201a01007387 */ /* 0x000be80000100a00 */
[----:B------:R5:W-:Y:S01]  /*84e0*/  LDGSTS.E [R33+0x15a00], [R26.64], !P6 ;  /* 0x15a000001a217fae */ /* 0x000be2000f121844 */
[----:B------:R-:W-:-:S02]  /*84f0*/  ISETP.GE.U32.AND P6, PT, R0, 0x7fffff5e, PT ;  /* 0x7fffff5e0000780c */ /* 0x000fc40003fc6070 */
[----:B------:R-:W-:Y:S01]  /*8500*/  IADD3 R0, R252, -0x67, RZ ;  /* 0xffffff99fc007810 */ /* 0x000fe20007ffe0ff */
[----:B-----5:R-:W-:-:S04]  /*8510*/  IMAD.WIDE R26, R249, 0x4, R24 ;  /* 0x00000004f91a7825 */ /* 0x020fc800078e0218 */
[C---:B------:R-:W-:Y:S01]  /*8520*/  IMAD.WIDE R24, R249.reuse, 0x4, R250 ;  /* 0x00000004f9187825 */ /* 0x040fe200078e02fa */
[----:B------:R4:W-:Y:S04]  /*8530*/  STL.64 [R1+0x190], R26 ;  /* 0x0001901a01007387 */ /* 0x0009e80000100a00 */
[----:B------:R4:W-:Y:S04]  /*8540*/  LDGSTS.E [R33+0x16800], [R26.64], !P4 ;  /* 0x168000001a217fae */ /* 0x0009e8000e121844 */
[----:B------:R5:W-:Y:S04]  /*8550*/  STL.64 [R1+0x188], R24 ;  /* 0x0001881801007387 */ /* 0x000be80000100a00 */
[----:B------:R5:W-:Y:S01]  /*8560*/  LDGSTS.E [R33+0x16a00], [R24.64], !P4 ;  /* 0x16a0000018217fae */ /* 0x000be2000e121844 */
[----:B----4-:R-:W-:Y:S01]  /*8570*/  IMAD.WIDE R26, R249, 0x4, R184 ;  /* 0x00000004f91a7825 */ /* 0x010fe200078e02b8 */
[----:B------:R-:W-:-:S02]  /*8580*/  ISETP.GE.U32.AND P4, PT, R0, 0x7fffff5a, PT ;  /* 0x7fffff5a0000780c */ /* 0x000fc40003f86070 */
[----:B------:R-:W-:Y:S01]  /*8590*/  IADD3 R0, R252, -0x6b, RZ ;  /* 0xffffff95fc007810 */ /* 0x000fe20007ffe0ff */
[C---:B-----5:R-:W-:Y:S01]  /*85a0*/  IMAD.WIDE R24, R249.reuse, 0x4, R186 ;  /* 0x00000004f9187825 */ /* 0x060fe200078e02ba */
        /* <DEDUP_REMOVED lines=13> */
[----:B------:R-:W-:-:S03]  /*8680*/  ISETP.GE.U32.AND P6, PT, R0, 0x7fffff52, PT ;  /* 0x7fffff520000780c */ /* 0x000fc60003fc6070 */
[----:B-----5:R-:W-:Y:S01]  /*8690*/  IMAD.WIDE R24, R249, 0x4, R202 ;  /* 0x00000004f9187825 */ /* 0x020fe200078e02ca */
[----:B------:R4:W-:Y:S04]  /*86a0*/  STL.64 [R1+0x148], R26 ;  /* 0x0001481a01007387 */ /* 0x0009e80000100a00 */
[----:B------:R4:W-:Y:S01]  /*86b0*/  LDGSTS.E [R33+0x19800], [R26.64], !P4 ;  /* 0x198000001a217fae */ /* 0x0009e2000e121844 */
[----:B------:R-:W-:-:S03]  /*86c0*/  IADD3 R0, R252, -0x73, RZ ;  /* 0xffffff8dfc007810 */ /* 0x000fc60007ffe0ff */
[----:B------:R5:W-:Y:S04]  /*86d0*/  STL.64 [R1+0x140], R24 ;  /* 0x0001401801007387 */ /* 0x000be80000100a00 */
[----:B------:R5:W-:Y:S01]  /*86e0*/  LDGSTS.E [R33+0x19a00], [R24.64], !P4 ;  /* 0x19a0000018217fae */ /* 0x000be2000e121844 */
[----:B----4-:R-:W-:Y:S01]  /*86f0*/  IMAD.WIDE R26, R249, 0x4, R208 ;  /* 0x00000004f91a7825 */ /* 0x010fe200078e02d0 */
[----:B------:R-:W-:-:S03]  /*8700*/  ISETP.GE.U32.AND P4, PT, R0, 0x7fffff4e, PT ;  /* 0x7fffff4e0000780c */ /* 0x000fc60003f86070 */
[C---:B-----5:R-:W-:Y:S01]  /*8710*/  IMAD.WIDE R24, R249.reuse, 0x4, R210 ;  /* 0x00000004f9187825 */ /* 0x060fe200078e02d2 */
[----:B------:R4:W-:Y:S04]  /*8720*/  STL.64 [R1+0x138], R26 ;  /* 0x0001381a01007387 */ /* 0x0009e80000100a00 */
[----:B------:R4:W-:Y:S04]  /*8730*/  LDGSTS.E [R33+0x1a800], [R26.64], !P5 ;  /* 0x1a8000001a217fae */ /* 0x0009e8000e921844 */
[----:B------:R5:W-:Y:S04]  /*8740*/  STL.64 [R1+0x120], R24 ;  /* 0x0001201801007387 */ /* 0x000be80000100a00 */
[----:B------:R5:W-:Y:S01]  /*8750*/  LDGSTS.E [R33+0x1aa00], [R24.64], !P5 ;  /* 0x1aa0000018217fae */ /* 0x000be2000e921844 */
[----:B----4-:R-:W-:-:S04]  /*8760*/  IMAD.WIDE R26, R249, 0x4, R216 ;  /* 0x00000004f91a7825 */ /* 0x010fc800078e02d8 */
[C---:B-----5:R-:W-:Y:S01]  /*8770*/  IMAD.WIDE R24, R249.reuse, 0x4, R218 ;  /* 0x00000004f9187825 */ /* 0x060fe200078e02da */
[----:B------:R-:W-:Y:S04]  /*8780*/  STL.64 [R1+0x118], R26 ;  /* 0x0001181a01007387 */ /* 0x000fe80000100a00 */
[----:B------:R4:W-:Y:S04]  /*8790*/  LDGSTS.E [R33+0x1b800], [R26.64], !P6 ;  /* 0x1b8000001a217fae */ /* 0x0009e8000f121844 */
[----:B------:R5:W-:Y:S04]  /*87a0*/  STL.64 [R1+0x110], R24 ;  /* 0x0001101801007387 */ /* 0x000be80000100a00 */
[----:B------:R5:W-:Y:S02]  /*87b0*/  LDGSTS.E [R33+0x1ba00], [R24.64], !P6 ;  /* 0x1ba0000018217fae */ /* 0x000be4000f121844 */
[----:B-----5:R-:W-:-:S05]  /*87c0*/  IMAD.WIDE R24, R249, 0x4, R60 ;  /* 0x00000004f9187825 */ /* 0x020fca00078e023c */
[----:B------:R5:W-:Y:S04]  /*87d0*/  STL.64 [R1+0x108], R24 ;  /* 0x0001081801007387 */ /* 0x000be80000100a00 */
[----:B------:R1:W-:Y:S04]  /*87e0*/  STL.64 [R1+0x100], R2 ;  /* 0x0001000201007387 */ /* 0x0003e80000100a00 */
[----:B------:R5:W-:Y:S04]  /*87f0*/  LDGSTS.E [R33+0x1c800], [R24.64], !P4 ;  /* 0x1c80000018217fae */ /* 0x000be8000e121844 */
[----:B----4-:R-:W4:Y:S01]  /*8800*/  LDL.LU.64 R26, [R1+0x170] ;  /* 0x00017000011a7983 */ /* 0x010f220000300a00 */
[----:B------:R-:W-:Y:S01]  /*8810*/  IADD3 R0, R252, -0x77, RZ ;  /* 0xffffff89fc007810 */ /* 0x000fe20007ffe0ff */
[----:B--2---:R-:W-:-:S02]  /*8820*/  IMAD.WIDE R34, R249, 0x4, R74 ;  /* 0x00000004f9227825 */ /* 0x004fc400078e024a */
[----:B------:R1:W-:Y:S04]  /*8830*/  LDGSTS.E [R33+0x1ca00], [R2.64], !P4 ;  /* 0x1ca0000002217fae */ /* 0x0003e8000e121844 */
[----:B-----5:R-:W2:Y:S01]  /*8840*/  LDL.LU.64 R24, [R1+0x168] ;  /* 0x0001680001187983 */ /* 0x020ea20000300a00 */
[----:B------:R-:W-:Y:S02]  /*8850*/  ISETP.GE.U32.AND P5, PT, R0, 0x7fffff4a, PT ;  /* 0x7fffff4a0000780c */ /* 0x000fe40003fa6070 */
[----:B------:R-:W-:Y:S01]  /*8860*/  IADD3 R0, R252, -0x7b, RZ ;  /* 0xffffff85fc007810 */ /* 0x000fe20007ffe0ff */
[----:B------:R5:W-:Y:S01]  /*8870*/  STL.64 [R1+0xf8], R34 ;  /* 0x0000f82201007387 */ /* 0x000be20000100a00 */
[----:B-1----:R-:W-:Y:S02]  /*8880*/  IMAD.WIDE R2, R249, 0x4, R98 ;  /* 0x00000004f9027825 */ /* 0x002fe400078e0262 */
[----:B------:R-:W-:-:S02]  /*8890*/  ISETP.GE.U32.AND P6, PT, R0, 0x7fffff46, PT ;  /* 0x7fffff460000780c */ /* 0x000fc40003fc6070 */
[----:B------:R-:W-:Y:S01]  /*88a0*/  IADD3 R0, R252, -0x7f, RZ ;  /* 0xffffff81fc007810 */ /* 0x000fe20007ffe0ff */
[----:B------:R1:W-:Y:S04]  /*88b0*/  STL.64 [R1+0xe0], R2 ;  /* 0x0000e00201007387 */ /* 0x0003e80000100a00 */
[----:B---3--:R-:W3:Y:S01]  /*88c0*/  LDL.LU.64 R56, [R1+0x130] ;  /* 0x0001300001387983 */ /* 0x008ee20000300a00 */
[----:B------:R-:W-:-:S03]  /*88d0*/  ISETP.GE.U32.AND P4, PT, R0, 0x7fffff42, PT ;  /* 0x7fffff420000780c */ /* 0x000fc60003f86070 */
[----:B------:R-:W3:Y:S04]  /*88e0*/  LDL.LU.64 R50, [R1+0x128] ;  /* 0x0001280001327983 */ /* 0x000ee80000300a00 */
[----:B------:R5:W-:Y:S04]  /*88f0*/  LDGSTS.E [R33+0x1d800], [R34.64], !P5 ;  /* 0x1d80000022217fae */ /* 0x000be8000e921844 */
[----:B------:R1:W-:Y:S04]  /*8900*/  LDGSTS.E [R33+0x1da00], [R2.64], !P5 ;  /* 0x1da0000002217fae */ /* 0x0003e8000e921844 */
[----:B------:R-:W3:Y:S01]  /*8910*/  LDL.LU.64 R48, [R1+0xf0] ;  /* 0x0000f00001307983 */ /* 0x000ee20000300a00 */
[----:B-----5:R-:W-:-:S03]  /*8920*/  IMAD.WIDE R34, R249, 0x4, R96 ;  /* 0x00000004f9227825 */ /* 0x020fc600078e0260 */
[----:B------:R-:W5:Y:S01]  /*8930*/  LDL.LU.64 R46, [R1+0xe8] ;  /* 0x0000e800012e7983 */ /* 0x000f620000300a00 */
[----:B-1----:R-:W-:-:S03]  /*8940*/  IMAD.WIDE R2, R249, 0x4, R104 ;  /* 0x00000004f9027825 */ /* 0x002fc600078e0268 */
[----:B------:R-:W-:Y:S01]  /*8950*/  STL.64 [R1+0xd0], R34 ;  /* 0x0000d02201007387 */ /* 0x000fe20000100a00 */
[----:B------:R-:W-:-:S03]  /*8960*/  IMAD.WIDE R10, R249, 0x4, R10 ;  /* 0x00000004f90a7825 */ /* 0x000fc600078e020a */
[----:B------:R1:W-:Y:S04]  /*8970*/  LDGSTS.E [R33+0x1e800], [R34.64], !P6 ;  /* 0x1e80000022217fae */ /* 0x0003e8000f121844 */
[----:B------:R1:W-:Y:S04]  /*8980*/  STL.64 [R1+0xc8], R2 ;  /* 0x0000c80201007387 */ /* 0x0003e80000100a00 */
[----:B------:R1:W-:Y:S04]  /*8990*/  LDGSTS.E [R33+0x1ea00], [R2.64], !P6 ;  /* 0x1ea0000002217fae */ /* 0x0003e8000f121844 */
[----:B------:R-:W5:Y:S04]  /*89a0*/  LDL.LU.64 R38, [R1+0xb0] ;  /* 0x0000b00001267983 */ /* 0x000f680000300a00 */
[----:B------:R-:W5:Y:S01]  /*89b0*/  LDL.LU.64 R36, [R1+0xa8] ;  /* 0x0000a80001247983 */ /* 0x000f620000300a00 */
[----:B-1----:R-:W-:-:S03]  /*89c0*/  IMAD.WIDE R2, R249, 0x4, R118 ;  /* 0x00000004f9027825 */ /* 0x002fc600078e0276 */
[----:B------:R4:W-:Y:S04]  /*89d0*/  STL.64 [R1+0xc0], R10 ;  /* 0x0000c00a01007387 */ /* 0x0009e80000100a00 */
[----:B------:R1:W-:Y:S04]  /*89e0*/  LDGSTS.E [R33+0x1f800], [R10.64], !P4 ;  /* 0x1f8000000a217fae */ /* 0x0003e8000e121844 */
[----:B------:R2:W-:Y:S04]  /*89f0*/  STL.64 [R1+0xb8], R2 ;  /* 0x0000b80201007387 */ /* 0x0005e80000100a00 */
[----:B------:R1:W-:Y:S04]  /*8a00*/  LDGSTS.E [R33+0x1fa00], [R2.64], !P4 ;  /* 0x1fa0000002217fae */ /* 0x0003e8000e121844 */
[----:B------:R-:W5:Y:S04]  /*8a10*/  LDL.LU.64 R34, [R1+0x70] ;  /* 0x0000700001227983 */ /* 0x000f680000300a00 */
[----:B-1----:R-:W5:Y:S01]  /*8a20*/  LDL.LU.64 R32, [R1+0x68] ;  /* 0x0000680001207983 */ /* 0x002f620000300a00 */
[----:B----4-:R-:W-:-:S03]  /*8a30*/  IMAD.WIDE R10, R249, 0x4, R26 ;  /* 0x00000004f90a7825 */ /* 0x010fc600078e021a */
[----:B------:R-:W4:Y:S01]  /*8a40*/  LDL.LU.64 R26, [R1+0x30] ;  /* 0x00003000011a7983 */ /* 0x000f220000300a00 */
[----:B--2---:R-:W-:-:S03]  /*8a50*/  IMAD.WIDE R2, R249, 0x4, R24 ;  /* 0x00000004f9027825 */ /* 0x004fc600078e0218 */
[----:B------:R-:W2:Y:S01]  /*8a60*/  LDL.LU.64 R24, [R1+0x28] ;  /* 0x0000280001187983 */ /* 0x000ea20000300a00 */
[----:B------:R-:W-:-:S04]  /*8a70*/  IADD3 R0, R252, -0x44, RZ ;  /* 0xffffffbcfc007810 */ /* 0x000fc80007ffe0ff */
[----:B------:R-:W-:Y:S02]  /*8a80*/  ISETP.GE.U32.AND P5, PT, R0, 0x7fffff7d, PT ;  /* 0x7fffff7d0000780c */ /* 0x000fe40003fa6070 */
[----:B------:R-:W-:Y:S02]  /*8a90*/  IADD3 R0, R252, -0x48, RZ ;  /* 0xffffffb8fc007810 */ /* 0x000fe40007ffe0ff */
[----:B------:R-:W-:Y:S02]  /*8aa0*/  LOP3.LUT R45, R6, 0x60, RZ, 0x3c, !PT ;  /* 0x00000060062d7812 */ /* 0x000fe400078e3cff */
[----:B------:R-:W-:Y:S02]  /*8ab0*/  ISETP.GE.U32.AND P6, PT, R0, 0x7fffff79, PT ;  /* 0x7fffff790000780c */ /* 0x000fe40003fc6070 */
[----:B------:R-:W-:Y:S01]  /*8ac0*/  IADD3 R0, R252, -0x4c, RZ ;  /* 0xffffffb4fc007810 */ /* 0x000fe20007ffe0ff */
[----:B------:R3:W-:Y:S03]  /*8ad0*/  STL.64 [R1+0x98], R10 ;  /* 0x0000980a01007387 */ /* 0x0007e60000100a00 */
[----:B------:R-:W-:Y:S01]  /*8ae0*/  ISETP.GE.U32.AND P4, PT, R0, 0x7fffff75, PT ;  /* 0x7fffff750000780c */ /* 0x000fe20003f86070 */
[----:B------:R3:W-:Y:S01]  /*8af0*/  LDGSTS.E [R45+0x10c00], [R10.64], !P5 ;  /* 0x10c000000a2d7fae */ /* 0x0007e2000e921844 */
[----:B------:R-:W-:-:S03]  /*8b00*/  IADD3 R0, R252, -0x50, RZ ;  /* 0xffffffb0fc007810 */ /* 0x000fc60007ffe0ff */
[----:B------:R1:W-:Y:S04]  /*8b10*/  STL.64 [R1+0x90], R2 ;  /* 0x0000900201007387 */ /* 0x0003e80000100a00 */
[----:B------:R1:W-:Y:S01]  /*8b20*/  LDGSTS.E [R45+0x10e00], [R2.64], !P5 ;  /* 0x10e00000022d7fae */ /* 0x0003e2000e921844 */
[C---:B---3--:R-:W-:Y:S01]  /*8b30*/  IMAD.WIDE R10, R249.reuse, 0x4, R56 ;  /* 0x00000004f90a7825 */ /* 0x048fe200078e0238 */
[----:B------:R-:W-:Y:S02]  /*8b40*/  ISETP.GE.U32.AND P5, PT, R0, 0x7fffff71, PT ;  /* 0x7fffff710000780c */ /* 0x000fe40003fa6070 */
[----:B------:R-:W-:Y:S01]  /*8b50*/  IADD3 R0, R252, -0x54, RZ ;  /* 0xffffffacfc007810 */ /* 0x000fe20007ffe0ff */
[C---:B-1----:R-:W-:Y:S01]  /*8b60*/  IMAD.WIDE R2, R249.reuse, 0x4, R50 ;  /* 0x00000004f9027825 */ /* 0x042fe200078e0232 */
[----:B------:R1:W-:Y:S04]  /*8b70*/  STL.64 [R1+0x88], R10 ;  /* 0x0000880a01007387 */ /* 0x0003e80000100a00 */
[----:B------:R1:W-:Y:S04]  /*8b80*/  LDGSTS.E [R45+0x11c00], [R10.64], !P6 ;  /* 0x11c000000a2d7fae */ /* 0x0003e8000f121844 */
[----:B------:R5:W-:Y:S04]  /*8b90*/  STL.64 [R1+0x80], R2 ;  /* 0x0000800201007387 */ /* 0x000be80000100a00 */
[----:B------:R5:W-:Y:S01]  /*8ba0*/  LDGSTS.E [R45+0x11e00], [R2.64], !P6 ;  /* 0x11e00000022d7fae */ /* 0x000be2000f121844 */
[----:B-1----:R-:W-:Y:S01]  /*8bb0*/  IMAD.WIDE R10, R249, 0x4, R48 ;  /* 0x00000004f90a7825 */ /* 0x002fe200078e0230 */
[----:B------:R-:W-:-:S02]  /*8bc0*/  ISETP.GE.U32.AND P6, PT, R0, 0x7fffff6d, PT ;  /* 0x7fffff6d0000780c */ /* 0x000fc40003fc6070 */
[----:B------:R-:W-:Y:S01]  /*8bd0*/  IADD3 R0, R252, -0x58, RZ ;  /* 0xffffffa8fc007810 */ /* 0x000fe20007ffe0ff */
[C---:B-----5:R-:W-:Y:S01]  /*8be0*/  IMAD.WIDE R2, R249.reuse, 0x4, R46 ;  /* 0x00000004f9027825 */ /* 0x060fe200078e022e */
[----:B------:R1:W-:Y:S04]  /*8bf0*/  STL.64 [R1+0x78], R10 ;  /* 0x0000780a01007387 */ /* 0x0003e80000100a00 */
[----:B------:R1:W-:Y:S04]  /*8c00*/  LDGSTS.E [R45+0x12c00], [R10.64], !P4 ;  /* 0x12c000000a2d7fae */ /* 0x0003e8000e121844 */
[----:B------:R3:W-:Y:S04]  /*8c10*/  STL.64 [R1+0x60], R2 ;  /* 0x0000600201007387 */ /* 0x0007e80000100a00 */
[----:B------:R3:W-:Y:S01]  /*8c20*/  LDGSTS.E [R45+0x12e00], [R2.64], !P4 ;  /* 0x12e00000022d7fae */ /* 0x0007e2000e121844 */
[----:B-1----:R-:W-:Y:S01]  /*8c30*/  IMAD.WIDE R10, R249, 0x4, R38 ;  /* 0x00000004f90a7825 */ /* 0x002fe200078e0226 */
[----:B------:R-:W-:-:S03]  /*8c40*/  ISETP.GE.U32.AND P4, PT, R0, 0x7fffff69, PT ;  /* 0x7fffff690000780c */ /* 0x000fc60003f86070 */
[C---:B---3--:R-:W-:Y:S01]  /*8c50*/  IMAD.WIDE R2, R249.reuse, 0x4, R36 ;  /* 0x00000004f9027825 */ /* 0x048fe200078e0224 */
[----:B------:R1:W-:Y:S04]  /*8c60*/  STL.64 [R1+0x58], R10 ;  /* 0x0000580a01007387 */ /* 0x0003e80000100a00 */
[----:B------:R1:W-:Y:S04]  /*8c70*/  LDGSTS.E [R45+0x13c00], [R10.64], !P5 ;  /* 0x13c000000a2d7fae */ /* 0x0003e8000e921844 */
[----:B------:R3:W-:Y:S04]  /*8c80*/  STL.64 [R1+0x50], R2 ;  /* 0x0000500201007387 */ /* 0x0007e80000100a00 */
[----:B------:R3:W-:Y:S01]  /*8c90*/  LDGSTS.E [R45+0x13e00], [R2.64], !P5 ;  /* 0x13e00000022d7fae */ /* 0x0007e2000e921844 */
[----:B-1----:R-:W-:-:S04]  /*8ca0*/  IMAD.WIDE R10, R249, 0x4, R34 ;  /* 0x00000004f90a7825 */ /* 0x002fc800078e0222 */
[----:B---3--:R-:W-:Y:S01]  /*8cb0*/  IMAD.WIDE R2, R249, 0x4, R32 ;  /* 0x00000004f9027825 */ /* 0x008fe200078e0220 */
[----:B------:R4:W-:Y:S04]  /*8cc0*/  STL.64 [R1+0x40], R10 ;  /* 0x0000400a01007387 */ /* 0x0009e80000100a00 */
[----:B------:R4:W-:Y:S04]  /*8cd0*/  LDGSTS.E [R45+0x14c00], [R10.64], !P6 ;  /* 0x14c000000a2d7fae */ /* 0x0009e8000f121844 */
[----:B------:R2:W-:Y:S04]  /*8ce0*/  STL.64 [R1+0x38], R2 ;  /* 0x0000380201007387 */ /* 0x0005e80000100a00 */
[----:B------:R2:W-:Y:S01]  /*8cf0*/  LDGSTS.E [R45+0x14e00], [R2.64], !P6 ;  /* 0x14e00000022d7fae */ /* 0x0005e2000f121844 */
[----:B------:R-:W-:-:S02]  /*8d00*/  IMAD.MOV.U32 R39, RZ, RZ, R7 ;  /* 0x000000ffff277224 */ /* 0x000fc400078e0007 */
[----:B----4-:R-:W-:-:S04]  /*8d10*/  IMAD.WIDE R10, R249, 0x4, R26 ;  /* 0x00000004f90a7825 */ /* 0x010fc800078e021a */
[C---:B--2---:R-:W-:Y:S01]  /*8d20*/  IMAD.WIDE R2, R249.reuse, 0x4, R24 ;  /* 0x00000004f9027825 */ /* 0x044fe200078e0218 */
[----:B------:R1:W-:Y:S04]  /*8d30*/  STL.64 [R1+0x30], R10 ;  /* 0x0000300a01007387 */ /* 0x0003e80000100a00 */
[----:B------:R1:W-:Y:S04]  /*8d40*/  LDGSTS.E [R45+0x15c00], [R10.64], !P4 ;  /* 0x15c000000a2d7fae */ /* 0x0003e8000e121844 */
[----:B------:R2:W-:Y:S04]  /*8d50*/  STL.64 [R1+0x20], R2 ;  /* 0x0000200201007387 */ /* 0x0005e80000100a00 */
[----:B------:R2:W-:Y:S01]  /*8d60*/  LDGSTS.E [R45+0x15e00], [R2.64], !P4 ;  /* 0x15e00000022d7fae */ /* 0x0005e2000e121844 */
[----:B-1----:R-:W-:-:S04]  /*8d70*/  IMAD.WIDE R10, R249, 0x4, R246 ;  /* 0x00000004f90a7825 */ /* 0x002fc800078e02f6 */
[----:B--2---:R-:W-:Y:S01]  /*8d80*/  IMAD.WIDE R2, R249, 0x4, R244 ;  /* 0x00000004f9027825 */ /* 0x004fe200078e02f4 */
[----:B------:R-:W-:Y:S04]  /*8d90*/  STL.64 [R1+0x8], R10 ;  /* 0x0000080a01007387 */ /* 0x000fe80000100a00 */
[----:B------:R1:W-:Y:S04]  /*8da0*/  STL.64 [R1], R2 ;  /* 0x0000000201007387 */ /* 0x0003e80000100a00 */
[----:B------:R-:W2:Y:S04]  /*8db0*/  LDL.LU.64 R6, [R1+0x1a0] ;  /* 0x0001a00001067983 */ /* 0x000ea80000300a00 */
[----:B------:R-:W1:Y:S04]  /*8dc0*/  LDL.LU.64 R48, [R1+0x1c0] ;  /* 0x0001c00001307983 */ /* 0x000e680000300a00 */
[----:B------:R-:W3:Y:S04]  /*8dd0*/  LDL.LU.64 R24, [R1+0x1e0] ;  /* 0x0001e00001187983 */ /* 0x000ee80000300a00 */
[----:B------:R-:W4:Y:S04]  /*8de0*/  LDL.LU.64 R46, [R1+0x1f8] ;  /* 0x0001f800012e7983 */ /* 0x000f280000300a00 */
[----:B------:R-:W5:Y:S04]  /*8df0*/  LDL.LU.64 R26, [R1+0x200] ;  /* 0x00020000011a7983 */ /* 0x000f680000300a00 */
[----:B------:R-:W5:Y:S04]  /*8e00*/  LDL.LU.64 R32, [R1+0x208] ;  /* 0x0002080001207983 */ /* 0x000f680000300a00 */
[----:B------:R-:W5:Y:S04]  /*8e10*/  LDL.LU.64 R34, [R1+0x210] ;  /* 0x0002100001227983 */ /* 0x000f680000300a00 */
[----:B------:R-:W5:Y:S01]  /*8e20*/  LDL.LU.64 R36, [R1+0x218] ;  /* 0x0002180001247983 */ /* 0x000f620000300a00 */
        /* <DEDUP_REMOVED lines=9> */
[C---:B------:R-:W-:Y:S02]  /*8ec0*/  IMAD.WIDE R246, R249.reuse, 0x4, R226 ;  /* 0x00000004f9f67825 */ /* 0x040fe400078e02e2 */
[----:B------:R1:W-:Y:S01]  /*8ed0*/  LDGSTS.E [R45+0x16e00], [R2.64], !P5 ;  /* 0x16e00000022d7fae */ /* 0x0003e2000e921844 */
[----:B------:R-:W-:Y:S02]  /*8ee0*/  ISETP.GE.U32.AND P5, PT, R0, 0x7fffff59, PT ;  /* 0x7fffff590000780c */ /* 0x000fe40003fa6070 */
[----:B------:R-:W-:Y:S01]  /*8ef0*/  IADD3 R0, R252, -0x6c, RZ ;  /* 0xffffff94fc007810 */ /* 0x000fe20007ffe0ff */
[----:B------:R1:W-:Y:S01]  /*8f00*/  LDGSTS.E [R45+0x17c00], [R250.64], !P6 ;  /* 0x17c00000fa2d7fae */ /* 0x0003e2000f121844 */
[----:B------:R-:W-:-:S03]  /*8f10*/  IMAD.WIDE R244, R249, 0x4, R228 ;  /* 0x00000004f9f47825 */ /* 0x000fc600078e02e4 */
[----:B------:R1:W-:Y:S01]  /*8f20*/  LDGSTS.E [R45+0x17e00], [R246.64], !P6 ;  /* 0x17e00000f62d7fae */ /* 0x0003e2000f121844 */
[C---:B------:R-:W-:Y:S01]  /*8f30*/  IMAD.WIDE R230, R249.reuse, 0x4, R230 ;  /* 0x00000004f9e67825 */ /* 0x040fe200078e02e6 */
        /* <DEDUP_REMOVED lines=17> */
[----:B------:R-:W-:Y:S01]  /*9050*/  IMAD.WIDE R242, R249, 0x4, R242 ;  /* 0x00000004f9f27825 */ /* 0x000fe200078e02f2 */
[----:B------:R-:W-:Y:S02]  /*9060*/  ISETP.GE.U32.AND P6, PT, R0, 0x7fffff49, PT ;  /* 0x7fffff490000780c */ /* 0x000fe40003fc6070 */
[----:B------:R-:W-:Y:S01]  /*9070*/  IADD3 R0, R252, -0x7c, RZ ;  /* 0xffffff84fc007810 */ /* 0x000fe20007ffe0ff */
[----:B------:R1:W-:Y:S04]  /*9080*/  LDGSTS.E [R45+0x1bc00], [R240.64], !P4 ;  /* 0x1bc00000f02d7fae */ /* 0x0003e8000e121844 */
[----:B------:R1:W-:Y:S01]  /*9090*/  LDGSTS.E [R45+0x1be00], [R242.64], !P4 ;  /* 0x1be00000f22d7fae */ /* 0x0003e2000e121844 */
[----:B------:R-:W-:-:S03]  /*90a0*/  ISETP.GE.U32.AND P4, PT, R0, 0x7fffff45, PT ;  /* 0x7fffff450000780c */ /* 0x000fc60003f86070 */
[----:B------:R-:W-:Y:S04]  /*90b0*/  STL.64 [R1+0x950], R250 ;  /* 0x000950fa01007387 */ /* 0x000fe80000100a00 */
[----:B------:R-:W-:Y:S04]  /*90c0*/  STL.64 [R1+0x958], R246 ;  /* 0x000958f601007387 */ /* 0x000fe80000100a00 */
[----:B------:R-:W-:Y:S01]  /*90d0*/  STL.64 [R1+0x960], R244 ;  /* 0x000960f401007387 */ /* 0x000fe20000100a00 */
[----:B------:R-:W-:-:S03]  /*90e0*/  IMAD.MOV.U32 R38, RZ, RZ, R248 ;  /* 0x000000ffff267224 */ /* 0x000fc600078e00f8 */
[----:B------:R-:W-:Y:S04]  /*90f0*/  STL.64 [R1+0x968], R230 ;  /* 0x000968e601007387 */ /* 0x000fe80000100a00 */
[----:B------:R-:W-:Y:S04]  /*9100*/  STL.64 [R1+0x970], R232 ;  /* 0x000970e801007387 */ /* 0x000fe80000100a00 */
[----:B------:R-:W-:Y:S04]  /*9110*/  STL.64 [R1+0x978], R234 ;  /* 0x000978ea01007387 */ /* 0x000fe80000100a00 */
[----:B------:R-:W-:Y:S04]  /*9120*/  STL.64 [R1+0x980], R236 ;  /* 0x000980ec01007387 */ /* 0x000fe80000100a00 */
[----:B------:R1:W-:Y:S01]  /*9130*/  STL.64 [R1+0x988], R238 ;  /* 0x000988ee01007387 */ /* 0x0003e20000100a00 */
[----:B------:R-:W-:-:S03]  /*9140*/  IMAD.MOV.U32 R64, RZ, RZ, R38 ;  /* 0x000000ffff407224 */ /* 0x000fc600078e0026 */
[----:B------:R-:W-:Y:S01]  /*9150*/  STL.64 [R1+0x990], R240 ;  /* 0x000990f001007387 */ /* 0x000fe20000100a00 */
[----:B------:R-:W-:-:S03]  /*9160*/  IMAD.MOV.U32 R70, RZ, RZ, R39 ;  /* 0x000000ffff467224 */ /* 0x000fc600078e0027 */
[----:B------:R-:W-:Y:S01]  /*9170*/  STL.64 [R1+0x998], R242 ;  /* 0x000998f201007387 */ /* 0x000fe20000100a00 */
[----:B--2---:R-:W-:-:S04]  /*9180*/  IMAD.WIDE R6, R249, 0x4, R6 ;  /* 0x00000004f9067825 */ /* 0x004fc800078e0206 */
[C---:B-1----:R-:W-:Y:S01]  /*9190*/  IMAD.WIDE R2, R249.reuse, 0x4, R48 ;  /* 0x00000004f9027825 */ /* 0x042fe200078e0230 */
[----:B------:R1:W-:Y:S03]  /*91a0*/  LDGSTS.E [R45+0x1cc00], [R6.64], !P5 ;  /* 0x1cc00000062d7fae */ /* 0x0003e6000e921844 */
[C---:B---3--:R-:W-:Y:S01]  /*91b0*/  IMAD.WIDE R24, R249.reuse, 0x4, R24 ;  /* 0x00000004f9187825 */ /* 0x048fe200078e0218 */
[----:B------:R1:W-:Y:S03]  /*91c0*/  LDGSTS.E [R45+0x1ce00], [R2.64], !P5 ;  /* 0x1ce00000022d7fae */ /* 0x0003e6000e921844 */
[C---:B----4-:R-:W-:Y:S01]  /*91d0*/  IMAD.WIDE R10, R249.reuse, 0x4, R46 ;  /* 0x00000004f90a7825 */ /* 0x050fe200078e022e */
[----:B------:R1:W-:Y:S03]  /*91e0*/  LDGSTS.E [R45+0x1dc00], [R24.64], !P6 ;  /* 0x1dc00000182d7fae */ /* 0x0003e6000f121844 */
[C---:B-----5:R-:W-:Y:S01]  /*91f0*/  IMAD.WIDE R26, R249.reuse, 0x4, R26 ;  /* 0x00000004f91a7825 */ /* 0x060fe200078e021a */
[----:B------:R1:W-:Y:S03]  /*9200*/  LDGSTS.E [R45+0x1de00], [R10.64], !P6 ;  /* 0x1de000000a2d7fae */ /* 0x0003e6000f121844 */
[C---:B------:R-:W-:Y:S01]  /*9210*/  IMAD.WIDE R32, R249.reuse, 0x4, R32 ;  /* 0x00000004f9207825 */ /* 0x040fe200078e0220 */
[----:B------:R1:W-:Y:S03]  /*9220*/  LDGSTS.E [R45+0x1ec00], [R26.64], !P4 ;  /* 0x1ec000001a2d7fae */ /* 0x0003e6000e121844 */
[C---:B------:R-:W-:Y:S01]  /*9230*/  IMAD.WIDE R34, R249.reuse, 0x4, R34 ;  /* 0x00000004f9227825 */ /* 0x040fe200078e0222 */
[----:B------:R2:W-:Y:S03]  /*9240*/  STL.64 [R1+0x9a0], R6 ;  /* 0x0009a00601007387 */ /* 0x0005e60000100a00 */
[----:B------:R-:W-:Y:S01]  /*9250*/  IMAD.WIDE R36, R249, 0x4, R36 ;  /* 0x00000004f9247825 */ /* 0x000fe200078e0224 */
[----:B------:R1:W-:Y:S04]  /*9260*/  LDGSTS.E [R45+0x1ee00], [R32.64], !P4 ;  /* 0x1ee00000202d7fae */ /* 0x0003e8000e121844 */
[----:B------:R-:W-:Y:S04]  /*9270*/  STL.64 [R1+0x9a8], R2 ;  /* 0x0009a80201007387 */ /* 0x000fe80000100a00 */
[----:B------:R1:W-:Y:S04]  /*9280*/  LDGSTS.E [R45+0x1fc00], [R34.64], !P3 ;  /* 0x1fc00000222d7fae */ /* 0x0003e8000d921844 */
[----:B------:R1:W-:Y:S04]  /*9290*/  LDGSTS.E [R45+0x1fe00], [R36.64], !P3 ;  /* 0x1fe00000242d7fae */ /* 0x0003e8000d921844 */
[----:B------:R-:W3:Y:S01]  /*92a0*/  LDL.LU.64 R38, [R1+0x198] ;  /* 0x0001980001267983 */ /* 0x000ee20000300a00 */
[----:B------:R-:W-:-:S03]  /*92b0*/  IMAD.MOV.U32 R248, RZ, RZ, c[0x0][0x18c] ;  /* 0x00006300fff87624 */ /* 0x000fc600078e00ff */
[----:B------:R-:W0:Y:S04]  /*92c0*/  LDGDEPBAR ;  /* 0x00000000000079af */ /* 0x000e280000000000 */
[----:B-1----:R-:W4:Y:S04]  /*92d0*/  LDL.LU.64 R44, [R1+0x1a8] ;  /* 0x0001a800012c7983 */ /* 0x002f280000300a00 */
[----:B------:R-:W5:Y:S04]  /*92e0*/  LDL.LU.64 R46, [R1+0x1b0] ;  /* 0x0001b000012e7983 */ /* 0x000f680000300a00 */
[----:B------:R-:W2:Y:S04]  /*92f0*/  LDL.LU.64 R48, [R1+0x1b8] ;  /* 0x0001b80001307983 */ /* 0x000ea80000300a00 */
[----:B------:R-:W2:Y:S04]  /*9300*/  LDL.LU.64 R50, [R1+0x1c8] ;  /* 0x0001c80001327983 */ /* 0x000ea80000300a00 */
[----:B------:R-:W2:Y:S04]  /*9310*/  LDL.LU.64 R56, [R1+0x1d0] ;  /* 0x0001d00001387983 */ /* 0x000ea80000300a00 */
[----:B------:R-:W3:Y:S04]  /*9320*/  LDL.LU.64 R58, [R1+0x1d8] ;  /* 0x0001d800013a7983 */ /* 0x000ee80000300a00 */
[----:B------:R-:W3:Y:S04]  /*9330*/  LDL.LU.64 R72, [R1+0x1e8] ;  /* 0x0001e80001487983 */ /* 0x000ee80000300a00 */
[----:B------:R-:W3:Y:S04]  /*9340*/  LDL.LU.64 R62, [R1+0x1f0] ;  /* 0x0001f000013e7983 */ /* 0x000ee80000300a00 */
[----:B------:R-:W3:Y:S04]  /*9350*/  LDL R71, [R1+0x2f4] ;  /* 0x0002f40001477983 */ /* 0x000ee80000100800 */
[----:B------:R-:W5:Y:S01]  /*9360*/  LDL R65, [R1+0x930] ;  /* 0x0009300001417983 */ /* 0x000f620000100800 */
[----:B------:R-:W-:-:S05]  /*9370*/  SHF.L.U32 R248, R248, 0x6, RZ ;  /* 0x00000006f8f87819 */ /* 0x000fca00000006ff */
[----:B------:R-:W-:-:S04]  /*9380*/  IMAD.WIDE R8, R248, 0x4, R8 ;  /* 0x00000004f8087825 */ /* 0x000fc800078e0208 */
        /* <DEDUP_REMOVED lines=27> */
[----:B------:R-:W-:Y:S02]  /*9540*/  IMAD.MOV.U32 R239, RZ, RZ, R64 ;  /* 0x000000ffffef7224 */ /* 0x000fe400078e0040 */
[----:B------:R-:W-:Y:S02]  /*9550*/  IMAD.MOV.U32 R238, RZ, RZ, R70 ;  /* 0x000000ffffee7224 */ /* 0x000fe400078e0046 */
[----:B----4-:R-:W-:-:S04]  /*9560*/  IMAD.WIDE R44, R248, 0x4, R44 ;  /* 0x00000004f82c7825 */ /* 0x010fc800078e022c */
[C---:B--2---:R-:W-:Y:S01]  /*9570*/  IMAD.WIDE R56, R248.reuse, 0x4, R56 ;  /* 0x00000004f8387825 */ /* 0x044fe200078e0238 */
[----:B---3--:R1:W-:Y:S04]  /*9580*/  LDGSTS.E [R71+0x48000], [R8.64], P0 ;  /* 0x4800000008477fae */ /* 0x0083e80008121844 */
        /* <DEDUP_REMOVED lines=15> */
[----:B-----5:R2:W-:Y:S04]  /*9680*/  LDGSTS.E [R65+0x48200], [R132.64], P0 ;  /* 0x4820000084417fae */ /* 0x0205e80008121844 */
[----:B------:R2:W-:Y:S04]  /*9690*/  LDGSTS.E [R65+0x48a00], [R168.64], P0 ;  /* 0x48a00000a8417fae */ /* 0x0005e80008121844 */
[----:B------:R2:W-:Y:S04]  /*96a0*/  LDGSTS.E [R65+0x49200], [R174.64], P0 ;  /* 0x49200000ae417fae */ /* 0x0005e80008121844 */
[----:B------:R2:W-:Y:S04]  /*96b0*/  LDGSTS.E [R65+0x49a00], [R220.64], P0 ;  /* 0x49a00000dc417fae */ /* 0x0005e80008121844 */
[----:B------:R2:W-:Y:S04]  /*96c0*/  LDGSTS.E [R65+0x4a200], [R90.64], P0 ;  /* 0x4a2000005a417fae */ /* 0x0005e80008121844 */
[----:B------:R2:W-:Y:S01]  /*96d0*/  LDGSTS.E [R65+0x4aa00], [R22.64], P0 ;  /* 0x4aa0000016417fae */ /* 0x0005e20008121844 */
[----:B------:R-:W-:-:S03]  /*96e0*/  IMAD.WIDE R46, R248, 0x4, R46 ;  /* 0x00000004f82e7825 */ /* 0x000fc600078e022e */
[----:B------:R2:W-:Y:S01]  /*96f0*/  LDGSTS.E [R65+0x4b200], [R28.64], P0 ;  /* 0x4b2000001c417fae */ /* 0x0005e20008121844 */
[----:B------:R-:W-:-:S03]  /*9700*/  IMAD.WIDE R58, R248, 0x4, R58 ;  /* 0x00000004f83a7825 */ /* 0x000fc600078e023a */
[----:B------:R2:W-:Y:S04]  /*9710*/  LDGSTS.E [R65+0x4ba00], [R102.64], P0 ;  /* 0x4ba0000066417fae */ /* 0x0005e80008121844 */
[----:B------:R2:W-:Y:S04]  /*9720*/  LDGSTS.E [R65+0x4c200], [R110.64], P0 ;  /* 0x4c2000006e417fae */ /* 0x0005e80008121844 */
[----:B------:R2:W-:Y:S04]  /*9730*/  LDGSTS.E [R65+0x4ca00], [R198.64], P0 ;  /* 0x4ca00000c6417fae */ /* 0x0005e80008121844 */
[----:B------:R2:W-:Y:S04]  /*9740*/  LDGSTS.E [R65+0x4d200], [R188.64], P0 ;  /* 0x4d200000bc417fae */ /* 0x0005e80008121844 */
[----:B------:R2:W-:Y:S04]  /*9750*/  LDGSTS.E [R65+0x4da00], [R126.64], P0 ;  /* 0x4da000007e417fae */ /* 0x0005e80008121844 */
[----:B------:R2:W-:Y:S04]  /*9760*/  LDGSTS.E [R65+0x4e200], [R68.64], P0 ;  /* 0x4e20000044417fae */ /* 0x0005e80008121844 */
[----:B------:R2:W-:Y:S01]  /*9770*/  LDGSTS.E [R65+0x4ea00], [R158.64], P0 ;  /* 0x4ea000009e417fae */ /* 0x0005e20008121844 */
[----:B------:R-:W-:-:S03]  /*9780*/  IMAD.WIDE R60, R248, 0x4, R72 ;  /* 0x00000004f83c7825 */ /* 0x000fc600078e0248 */
[----:B------:R2:W-:Y:S04]  /*9790*/  LDGSTS.E [R65+0x4f200], [R46.64], P0 ;  /* 0x4f2000002e417fae */ /* 0x0005e80008121844 */
[----:B------:R2:W-:Y:S04]  /*97a0*/  LDGSTS.E [R65+0x4fa00], [R58.64], P0 ;  /* 0x4fa000003a417fae */ /* 0x0005e80008121844 */
[----:B--2---:R-:W2:Y:S04]  /*97b0*/  LDL.LU.64 R64, [R1+0x458] ;  /* 0x0004580001407983 */ /* 0x004ea80000300a00 */
[----:B-1----:R-:W3:Y:S04]  /*97c0*/  LDL.LU.64 R70, [R1+0x450] ;  /* 0x0004500001467983 */ /* 0x002ee80000300a00 */
[----:B------:R-:W4:Y:S04]  /*97d0*/  LDL.LU.64 R72, [R1+0x428] ;  /* 0x0004280001487983 */ /* 0x000f280000300a00 */
[----:B------:R-:W5:Y:S04]  /*97e0*/  LDL.LU.64 R108, [R1+0x420] ;  /* 0x00042000016c7983 */ /* 0x000f680000300a00 */
[----:B------:R-:W2:Y:S04]  /*97f0*/  LDL.LU.64 R76, [R1+0x3f8] ;  /* 0x0003f800014c7983 */ /* 0x000ea80000300a00 */
[----:B------:R-:W2:Y:S04]  /*9800*/  LDL.LU.64 R78, [R1+0x3f0] ;  /* 0x0003f000014e7983 */ /* 0x000ea80000300a00 */
[----:B------:R-:W2:Y:S04]  /*9810*/  LDL.LU.64 R124, [R1+0x3c8] ;  /* 0x0003c800017c7983 */ /* 0x000ea80000300a00 */
[----:B------:R-:W2:Y:S04]  /*9820*/  LDL.LU.64 R128, [R1+0x3c0] ;  /* 0x0003c00001807983 */ /* 0x000ea80000300a00 */
[----:B------:R-:W2:Y:S04]  /*9830*/  LDL.LU.64 R130, [R1+0x3a0] ;  /* 0x0003a00001827983 */ /* 0x000ea80000300a00 */
[----:B------:R-:W3:Y:S01]  /*9840*/  LDL.LU.64 R106, [R1+0x398] ;  /* 0x00039800016a7983 */ /* 0x000ee20000300a00 */
[----:B----4-:R-:W-:-:S04]  /*9850*/  IMAD.WIDE R72, R249, 0x4, R72 ;  /* 0x00000004f9487825 */ /* 0x010fc800078e0248 */
[C---:B-----5:R-:W-:Y:S02]  /*9860*/  IMAD.WIDE R74, R249.reuse, 0x4, R108 ;  /* 0x00000004f94a7825 */ /* 0x060fe400078e026c */
[----:B------:R-:W4:Y:S04]  /*9870*/  LDL.LU.64 R108, [R1+0x380] ;  /* 0x00038000016c7983 */ /* 0x000f280000300a00 */
[----:B------:R-:W5:Y:S04]  /*9880*/  LDL.LU.64 R114, [R1+0x378] ;  /* 0x0003780001727983 */ /* 0x000f680000300a00 */
[----:B------:R1:W-:Y:S04]  /*9890*/  STL.64 [R1+0x948], R72 ;  /* 0x0009484801007387 */ /* 0x0003e80000100a00 */
[----:B------:R-:W3:Y:S04]  /*98a0*/  LDL.LU.64 R116, [R1+0x360] ;  /* 0x0003600001747983 */ /* 0x000ee80000300a00 */
[----:B------:R-:W3:Y:S04]  /*98b0*/  LDL.LU.64 R140, [R1+0x358] ;  /* 0x00035800018c7983 */ /* 0x000ee80000300a00 */
[----:B------:R-:W1:Y:S01]  /*98c0*/  S2R R219, SR_TID.X ;  /* 0x0000000000db7919 */ /* 0x000e620000002100 */
[----:B--2---:R-:W-:-:S03]  /*98d0*/  IMAD.WIDE R76, R249, 0x4, R76 ;  /* 0x00000004f94c7825 */ /* 0x004fc600078e024c */
[----:B------:R-:W2:Y:S01]  /*98e0*/  LDL.LU.64 R122, [R1+0x348] ;  /* 0x00034800017a7983 */ /* 0x000ea20000300a00 */
[----:B------:R-:W-:-:S03]  /*98f0*/  IMAD.WIDE R96, R249, 0x4, R124 ;  /* 0x00000004f9607825 */ /* 0x000fc600078e027c */
[----:B------:R-:W-:Y:S01]  /*9900*/  STL.64 [R1+0x940], R76 ;  /* 0x0009404c01007387 */ /* 0x000fe20000100a00 */
[----:B------:R-:W-:-:S03]  /*9910*/  IMAD.WIDE R98, R249, 0x4, R128 ;  /* 0x00000004f9627825 */ /* 0x000fc600078e0280 */
[----:B------:R-:W2:Y:S01]  /*9920*/  LDL.LU.64 R124, [R1+0x340] ;  /* 0x00034000017c7983 */ /* 0x000ea20000300a00 */
[----:B------:R-:W-:-:S03]  /*9930*/  IMAD.WIDE R104, R249, 0x4, R130 ;  /* 0x00000004f9687825 */ /* 0x000fc600078e0282 */
[----:B------:R-:W2:Y:S04]  /*9940*/  LDL.LU.64 R128, [R1+0x328] ;  /* 0x0003280001807983 */ /* 0x000ea80000300a00 */
[----:B------:R-:W2:Y:S04]  /*9950*/  LDL.LU.64 R130, [R1+0x320] ;  /* 0x0003200001827983 */ /* 0x000ea80000300a00 */
[----:B------:R-:W2:Y:S04]  /*9960*/  LDL.LU.64 R134, [R1+0x308] ;  /* 0x0003080001867983 */ /* 0x000ea80000300a00 */
[----:B------:R-:W2:Y:S01]  /*9970*/  LDL.LU.64 R136, [R1+0x300] ;  /* 0x0003000001887983 */ /* 0x000ea20000300a00 */
[----:B-1----:R-:W-:-:S02]  /*9980*/  LOP3.LUT R227, R219, 0x7f, RZ, 0xc0, !PT ;  /* 0x0000007fdbe37812 */ /* 0x002fc400078ec0ff */
[----:B------:R-:W-:-:S03]  /*9990*/  LOP3.LUT R232, R219, 0x7f, RZ, 0xc0, !PT ;  /* 0x0000007fdbe87812 */ /* 0x000fc600078ec0ff */
[----:B------:R-:W-:-:S05]  /*99a0*/  IMAD.SHL.U32 R227, R227, 0x4, RZ ;  /* 0x00000004e3e37824 */ /* 0x000fca00078e00ff */
[----:B------:R-:W-:Y:S01]  /*99b0*/  LOP3.LUT R7, R227, 0x20, RZ, 0x3c, !PT ;  /* 0x00000020e3077812 */ /* 0x000fe200078e3cff */
[----:B---3--:R-:W-:Y:S02]  /*99c0*/  IMAD.WIDE R118, R249, 0x4, R140 ;  /* 0x00000004f9767825 */ /* 0x008fe400078e028c */
[----:B------:R-:W3:Y:S04]  /*99d0*/  LDL.LU.64 R140, [R1+0x2d8] ;  /* 0x0002d800018c7983 */ /* 0x000ee80000300a00 */
[----:B------:R-:W2:Y:S04]  /*99e0*/  LDL.LU.64 R142, [R1+0x2c0] ;  /* 0x0002c000018e7983 */ /* 0x000ea80000300a00 */
        /* <DEDUP_REMOVED lines=19> */
[----:B------:R-:W2:Y:S01]  /*9b20*/  LDL.LU.64 R250, [R1+0x370] ;  /* 0x0003700001fa7983 */ /* 0x000ea20000300a00 */
[----:B------:R-:W-:-:S03]  /*9b30*/  IMAD.WIDE R156, R248, 0x4, R156 ;  /* 0x00000004f89c7825 */ /* 0x000fc600078e029c */
[----:B------:R-:W3:Y:S01]  /*9b40*/  LDL.LU.64 R240, [R1+0x368] ;  /* 0x0003680001f07983 */ /* 0x000ee20000300a00 */
[----:B------:R-:W-:-:S03]  /*9b50*/  IMAD.WIDE R162, R248, 0x4, R162 ;  /* 0x00000004f8a27825 */ /* 0x000fc600078e02a2 */
[----:B------:R1:W-:Y:S01]  /*9b60*/  LDGSTS.E [R238+0x48400], [R156.64], P0 ;  /* 0x484000009cee7fae */ /* 0x0003e20008121844 */
        /* <DEDUP_REMOVED lines=57> */
[----:B------:R1:W-:Y:S04]  /*9f00*/  LDGSTS.E [R239+0x4ee00], [R38.64], P0 ;  /* 0x4ee0000026ef7fae */ /* 0x0003e80008121844 */
[----:B------:R1:W-:Y:S04]  /*9f10*/  LDGSTS.E [R239+0x4f600], [R50.64], P0 ;  /* 0x4f60000032ef7fae */ /* 0x0003e80008121844 */
[----:B------:R1:W-:Y:S04]  /*9f20*/  LDGSTS.E [R239+0x4fe00], [R62.64], P0 ;  /* 0x4fe000003eef7fae */ /* 0x0003e80008121844 */
[----:B------:R-:W0:Y:S01]  /*9f30*/  LDGDEPBAR ;  /* 0x00000000000079af */ /* 0x000e220000000000 */
[----:B------:R-:W-:-:S03]  /*9f40*/  IADD3 R0, R252, -0x81, RZ ;  /* 0xffffff7ffc007810 */ /* 0x000fc60007ffe0ff */
[----:B------:R-:W3:Y:S01]  /*9f50*/  LDL.LU.64 R236, [R1+0x48] ;  /* 0x0000480001ec7983 */ /* 0x000ee20000300a00 */
[----:B------:R-:W-:-:S03]  /*9f60*/  ISETP.GE.U32.AND P5, PT, R0, 0x7fffff40, PT ;  /* 0x7fffff400000780c */ /* 0x000fc60003fa6070 */
[----:B------:R-:W3:Y:S01]  /*9f70*/  LDL.LU.64 R234, [R1+0x350] ;  /* 0x0003500001ea7983 */ /* 0x000ee20000300a00 */
[----:B------:R-:W-:-:S03]  /*9f80*/  IADD3 R0, R252, -0x85, RZ ;  /* 0xffffff7bfc007810 */ /* 0x000fc60007ffe0ff */
[----:B------:R-:W3:Y:S01]  /*9f90*/  LDL.LU.64 R230, [R1+0x338] ;  /* 0x0003380001e67983 */ /* 0x000ee20000300a00 */
[----:B------:R-:W-:-:S03]  /*9fa0*/  ISETP.GE.U32.AND P6, PT, R0, 0x7fffff3c, PT ;  /* 0x7fffff3c0000780c */ /* 0x000fc60003fc6070 */
[----:B------:R-:W3:Y:S01]  /*9fb0*/  LDL.LU.64 R244, [R1+0x330] ;  /* 0x0003300001f47983 */ /* 0x000ee20000300a00 */
[C---:B------:R-:W-:Y:S01]  /*9fc0*/  IMAD.WIDE R64, R249.reuse, 0x4, R64 ;  /* 0x00000004f9407825 */ /* 0x040fe200078e0240 */
[----:B------:R-:W-:Y:S02]  /*9fd0*/  SHF.L.U32 R233, R232, 0x2, RZ ;  /* 0x00000002e8e97819 */ /* 0x000fe400000006ff */
[----:B------:R-:W-:Y:S01]  /*9fe0*/  BAR.SYNC.DEFER_BLOCKING 0x0 ;  /* 0x0000000000007b1d */ /* 0x000fe20000010000 */
[----:B------:R-:W-:-:S05]  /*9ff0*/  IMAD.WIDE R70, R249, 0x4, R70 ;  /* 0x00000004f9467825 */ /* 0x000fca00078e0246 */
[----:B------:R-:W3:Y:S04]  /*a000*/  LDL.LU.64 R246, [R1+0x318] ;  /* 0x0003180001f67983 */ /* 0x000ee80000300a00 */
[----:B------:R-:W3:Y:S04]  /*a010*/  LDL.LU.64 R242, [R1+0x310] ;  /* 0x0003100001f27983 */ /* 0x000ee80000300a00 */
[----:B------:R-:W-:Y:S01]  /*a020*/  @!PT LDS RZ, [RZ] ;  /* 0x00000000fffff984 */ /* 0x000fe20000000800 */
[----:B------:R-:W-:Y:S01]  /*a030*/  @!PT LDS RZ, [RZ] ;  /* 0x00000000fffff984 */ /* 0x000fe20000000800 */
[----:B------:R-:W-:Y:S01]  /*a040*/  @!PT LDS RZ, [RZ] ;  /* 0x00000000fffff984 */ /* 0x000fe20000000800 */
[----:B------:R1:W-:Y:S04]  /*a050*/  LDGSTS.E [R233+0x20000], [R64.64], !P5 ;  /* 0x2000000040e97fae */ /* 0x0003e8000e921844 */
[----:B------:R1:W-:Y:S04]  /*a060*/  LDGSTS.E [R233+0x20200], [R70.64], !P5 ;  /* 0x2020000046e97fae */ /* 0x0003e8000e921844 */
[----:B------:R2:W-:Y:S01]  /*a070*/  LDGSTS.E [R233+0x21000], [R72.64], !P6 ;  /* 0x2100000048e97fae */ /* 0x0005e2000f121844 */
[----:B------:R-:W-:Y:S01]  /*a080*/  IADD3 R0, R252, -0x89, RZ ;  /* 0xffffff77fc007810 */ /* 0x000fe20007ffe0ff */
[----:B------:R-:W-:-:S02]  /*a090*/  IMAD.WIDE R78, R249, 0x4, R78 ;  /* 0x00000004f94e7825 */ /* 0x000fc400078e024e */
[----:B------:R1:W-:Y:S02]  /*a0a0*/  LDGSTS.E [R233+0x21200], [R74.64], !P6 ;  /* 0x212000004ae97fae */ /* 0x0003e4000f121844 */
[----:B--2---:R-:W-:Y:S02]  /*a0b0*/  IMAD.WIDE R72, R249, 0x4, R250 ;  /* 0x00000004f9487825 */ /* 0x004fe400078e02fa */
[----:B------:R-:W2:Y:S01]  /*a0c0*/  LDL.LU.64 R250, [R1+0x2e8] ;  /* 0x0002e80001fa7983 */ /* 0x000ea20000300a00 */
        /* <DEDUP_REMOVED lines=8> */
[----:B------:R-:W-:Y:S02]  /*a150*/  ISETP.GE.U32.AND P5, PT, R0, 0x7fffff2c, PT ;  /* 0x7fffff2c0000780c */ /* 0x000fe40003fa6070 */
[----:B------:R-:W-:Y:S01]  /*a160*/  IADD3 R0, R252, -0x99, RZ ;  /* 0xffffff67fc007810 */ /* 0x000fe20007ffe0ff */
[----:B------:R1:W-:Y:S03]  /*a170*/  LDGSTS.E [R233+0x23000], [R96.64], !P3 ;  /* 0x2300000060e97fae */ /* 0x0003e6000d921844 */
[----:B------:R-:W-:Y:S01]  /*a180*/  ISETP.GE.U32.AND P6, PT, R0, 0x7fffff28, PT ;  /* 0x7fffff280000780c */ /* 0x000fe20003fc6070 */
[----:B------:R1:W-:Y:S01]  /*a190*/  LDGSTS.E [R233+0x23200], [R98.64], !P3 ;  /* 0x2320000062e97fae */ /* 0x0003e2000d921844 */
[----:B------:R-:W-:Y:S01]  /*a1a0*/  IADD3 R0, R252, -0x9d, RZ ;  /* 0xffffff63fc007810 */ /* 0x000fe20007ffe0ff */
[----:B------:R-:W-:-:S02]  /*a1b0*/  IMAD.WIDE R106, R249, 0x4, R106 ;  /* 0x00000004f96a7825 */ /* 0x000fc400078e026a */
[----:B------:R1:W-:Y:S01]  /*a1c0*/  LDGSTS.E [R233+0x24000], [R104.64], !P0 ;  /* 0x2400000068e97fae */ /* 0x0003e2000c121844 */
[----:B------:R-:W-:Y:S02]  /*a1d0*/  ISETP.GE.U32.AND P4, PT, R0, 0x7fffff24, PT ;  /* 0x7fffff240000780c */ /* 0x000fe40003f86070 */
[----:B------:R-:W-:Y:S01]  /*a1e0*/  IADD3 R0, R252, -0xa1, RZ ;  /* 0xffffff5ffc007810 */ /* 0x000fe20007ffe0ff */
[C---:B----4-:R-:W-:Y:S01]  /*a1f0*/  IMAD.WIDE R108, R249.reuse, 0x4, R108 ;  /* 0x00000004f96c7825 */ /* 0x050fe200078e026c */
[----:B------:R4:W-:Y:S02]  /*a200*/  LDGSTS.E [R233+0x24200], [R106.64], !P0 ;  /* 0x242000006ae97fae */ /* 0x0009e4000c121844 */
[----:B------:R-:W-:Y:S02]  /*a210*/  ISETP.GE.U32.AND P3, PT, R0, 0x7fffff20, PT ;  /* 0x7fffff200000780c */ /* 0x000fe40003f66070 */
[----:B------:R-:W-:Y:S01]  /*a220*/  IADD3 R0, R252, -0xa5, RZ ;  /* 0xffffff5bfc007810 */ /* 0x000fe20007ffe0ff */
[----:B-----5:R-:W-:Y:S01]  /*a230*/  IMAD.WIDE R114, R249, 0x4, R114 ;  /* 0x00000004f9727825 */ /* 0x020fe200078e0272 */
[----:B------:R4:W-:Y:S02]  /*a240*/  LDGSTS.E [R233+0x25000], [R108.64], !P5 ;  /* 0x250000006ce97fae */ /* 0x0009e4000e921844 */
[----:B------:R-:W-:-:S02]  /*a250*/  ISETP.GE.U32.AND P0, PT, R0, 0x7fffff1c, PT ;  /* 0x7fffff1c0000780c */ /* 0x000fc40003f06070 */
[----:B------:R-:W-:Y:S01]  /*a260*/  IADD3 R0, R252, -0xa9, RZ ;  /* 0xffffff57fc007810 */ /* 0x000fe20007ffe0ff */
[C---:B------:R-:W-:Y:S01]  /*a270*/  IMAD.WIDE R116, R249.reuse, 0x4, R116 ;  /* 0x00000004f9747825 */ /* 0x040fe200078e0274 */
[----:B------:R4:W-:Y:S02]  /*a280*/  LDGSTS.E [R233+0x25200], [R114.64], !P5 ;  /* 0x2520000072e97fae */ /* 0x0009e4000e921844 */
        /* <DEDUP_REMOVED lines=23> */
[C---:B---3--:R-:W-:Y:S01]  /*a400*/  IMAD.WIDE R140, R249.reuse, 0x4, R140 ;  /* 0x00000004f98c7825 */ /* 0x048fe200078e028c */
        /* <DEDUP_REMOVED lines=41> */
[----:B------:R-:W-:Y:S01]  /*a6a0*/  ISETP.GE.U32.AND P6, PT, R0, 0x7fffff2b, PT ;  /* 0x7fffff2b0000780c */ /* 0x000fe20003fc6070 */
[C---:B------:R-:W-:Y:S01]  /*a6b0*/  IMAD.WIDE R208, R249.reuse, 0x4, R208 ;  /* 0x00000004f9d07825 */ /* 0x040fe200078e02d0 */
[----:B------:R-:W-:Y:S01]  /*a6c0*/  IADD3 R0, R252, -0x9a, RZ ;  /* 0xffffff66fc007810 */ /* 0x000fe20007ffe0ff */
[----:B------:R3:W-:Y:S02]  /*a6d0*/  LDGSTS.E [R7+0x21400], [R202.64], !P4 ;  /* 0x21400000ca077fae */ /* 0x0007e4000e121844 */
[C---:B------:R-:W-:Y:S02]  /*a6e0*/  IMAD.WIDE R210, R249.reuse, 0x4, R210 ;  /* 0x00000004f9d27825 */ /* 0x040fe400078e02d2 */
[----:B------:R3:W-:Y:S02]  /*a6f0*/  LDGSTS.E [R7+0x21600], [R208.64], !P4 ;  /* 0x21600000d0077fae */ /* 0x0007e4000e121844 */
[----:B------:R-:W-:-:S02]  /*a700*/  IMAD.WIDE R216, R249, 0x4, R216 ;  /* 0x00000004f9d87825 */ /* 0x000fc400078e02d8 */
[----:B------:R3:W-:Y:S02]  /*a710*/  LDGSTS.E [R7+0x22400], [R210.64], !P3 ;  /* 0x22400000d2077fae */ /* 0x0007e4000d921844 */
[----:B------:R-:W-:-:S04]  /*a720*/  IMAD.WIDE R218, R249, 0x4, R218 ;  /* 0x00000004f9da7825 */ /* 0x000fc800078e02da */
[C---:B------:R-:W-:Y:S01]  /*a730*/  IMAD.WIDE R224, R249.reuse, 0x4, R224 ;  /* 0x00000004f9e07825 */ /* 0x040fe200078e02e0 */
[----:B------:R3:W-:Y:S03]  /*a740*/  LDGSTS.E [R7+0x22600], [R216.64], !P3 ;  /* 0x22600000d8077fae */ /* 0x0007e6000d921844 */
[C---:B------:R-:W-:Y:S01]  /*a750*/  IMAD.WIDE R226, R249.reuse, 0x4, R226 ;  /* 0x00000004f9e27825 */ /* 0x040fe200078e02e2 */
[----:B------:R-:W-:Y:S01]  /*a760*/  ISETP.GE.U32.AND P4, PT, R0, 0x7fffff27, PT ;  /* 0x7fffff270000780c */ /* 0x000fe20003f86070 */
[----:B------:R3:W-:Y:S02]  /*a770*/  LDGSTS.E [R7+0x23400], [R218.64], !P0 ;  /* 0x23400000da077fae */ /* 0x0007e4000c121844 */
[C---:B------:R-:W-:Y:S02]  /*a780*/  IMAD.WIDE R228, R249.reuse, 0x4, R228 ;  /* 0x00000004f9e47825 */ /* 0x040fe400078e02e4 */
[----:B------:R3:W-:Y:S02]  /*a790*/  LDGSTS.E [R7+0x23600], [R224.64], !P0 ;  /* 0x23600000e0077fae */ /* 0x0007e4000c121844 */
[----:B------:R-:W-:-:S02]  /*a7a0*/  IMAD.WIDE R2, R249, 0x4, R240 ;  /* 0x00000004f9027825 */ /* 0x000fc400078e02f0 */
[----:B------:R-:W5:Y:S01]  /*a7b0*/  LDL.LU.64 R240, [R1+0x2e0] ;  /* 0x0002e00001f07983 */ /* 0x000f620000300a00 */
[----:B------:R-:W-:-:S03]  /*a7c0*/  IADD3 R0, R252, -0x9e, RZ ;  /* 0xffffff62fc007810 */ /* 0x000fc60007ffe0ff */
[----:B------:R3:W-:Y:S04]  /*a7d0*/  LDGSTS.E [R7+0x24400], [R226.64], !P5 ;  /* 0x24400000e2077fae */ /* 0x0007e8000e921844 */
[----:B------:R3:W-:Y:S01]  /*a7e0*/  LDGSTS.E [R7+0x24600], [R228.64], !P5 ;  /* 0x24600000e4077fae */ /* 0x0007e2000e921844 */
[----:B------:R-:W-:-:S03]  /*a7f0*/  ISETP.GE.U32.AND P3, PT, R0, 0x7fffff23, PT ;  /* 0x7fffff230000780c */ /* 0x000fc60003f66070 */
[----:B------:R1:W-:Y:S04]  /*a800*/  STL.64 [R1+0x18], R72 ;  /* 0x0000184801007387 */ /* 0x0003e80000100a00 */
[----:B------:R1:W-:Y:S04]  /*a810*/  LDGSTS.E [R7+0x25400], [R72.64], !P6 ;  /* 0x2540000048077fae */ /* 0x0003e8000f121844 */
[----:B------:R3:W-:Y:S04]  /*a820*/  STL.64 [R1+0x10], R2 ;  /* 0x0000100201007387 */ /* 0x0007e80000100a00 */
[----:B------:R3:W-:Y:S01]  /*a830*/  LDGSTS.E [R7+0x25600], [R2.64], !P6 ;  /* 0x2560000002077fae */ /* 0x0007e2000f121844 */
[----:B-1----:R-:W-:-:S03]  /*a840*/  IMAD.WIDE R72, R249, 0x4, R236 ;  /* 0x00000004f9487825 */ /* 0x002fc600078e02ec */
[----:B------:R-:W4:Y:S01]  /*a850*/  LDL.LU.64 R236, [R1+0x2d0] ;  /* 0x0002d00001ec7983 */ /* 0x000f220000300a00 */
[----:B------:R-:W-:Y:S01]  /*a860*/  IADD3 R0, R252, -0xa2, RZ ;  /* 0xffffff5efc007810 */ /* 0x000fe20007ffe0ff */
[C---:B------:R-:W-:Y:S02]  /*a870*/  IMAD.WIDE R76, R249.reuse, 0x4, R230 ;  /* 0x00000004f94c7825 */ /* 0x040fe400078e02e6 */
[----:B------:R1:W-:Y:S02]  /*a880*/  LDGSTS.E [R7+0x26400], [R72.64], !P4 ;  /* 0x2640000048077fae */ /* 0x0003e4000e121844 */
[----:B---3--:R-:W-:Y:S02]  /*a890*/  IMAD.WIDE R2, R249, 0x4, R234 ;  /* 0x00000004f9027825 */ /* 0x008fe400078e02ea */
[----:B------:R-:W3:Y:S01]  /*a8a0*/  LDL.LU.64 R234, [R1+0x2c8] ;  /* 0x0002c80001ea7983 */ /* 0x000ee20000300a00 */
[----:B------:R-:W-:-:S03]  /*a8b0*/  ISETP.GE.U32.AND P0, PT, R0, 0x7fffff1f, PT ;  /* 0x7fffff1f0000780c */ /* 0x000fc60003f06070 */
[----:B------:R1:W-:Y:S04]  /*a8c0*/  STL.64 [R1+0x48], R72 ;  /* 0x0000484801007387 */ /* 0x0003e80000100a00 */
[----:B------:R1:W-:Y:S04]  /*a8d0*/  STL.64 [R1+0x28], R2 ;  /* 0x0000280201007387 */ /* 0x0003e80000100a00 */
[----:B------:R-:W3:Y:S04]  /*a8e0*/  LDL.LU.64 R230, [R1+0x2b0] ;  /* 0x0002b00001e67983 */ /* 0x000ee80000300a00 */
[----:B------:R1:W-:Y:S02]  /*a8f0*/  LDGSTS.E [R7+0x26600], [R2.64], !P4 ;  /* 0x2660000002077fae */ /* 0x0003e4000e121844 */
[----:B-1----:R-:W-:-:S02]  /*a900*/  IMAD.WIDE R72, R249, 0x4, R244 ;  /* 0x00000004f9487825 */ /* 0x002fc400078e02f4 */
[----:B------:R1:W-:Y:S04]  /*a910*/  LDGSTS.E [R7+0x27400], [R76.64], !P3 ;  /* 0x274000004c077fae */ /* 0x0003e8000d921844 */
[----:B------:R1:W-:Y:S04]  /*a920*/  LDGSTS.E [R7+0x27600], [R72.64], !P3 ;  /* 0x2760000048077fae */ /* 0x0003e8000d921844 */
[----:B------:R-:W3:Y:S04]  /*a930*/  LDL.LU.64 R2, [R1+0x2a8] ;  /* 0x0002a80001027983 */ /* 0x000ee80000300a00 */
[----:B------:R1:W-:Y:S04]  /*a940*/  STL.64 [R1+0x70], R76 ;  /* 0x0000704c01007387 */ /* 0x0003e80000100a00 */
[----:B------:R1:W-:Y:S04]  /*a950*/  STL.64 [R1+0x68], R72 ;  /* 0x0000684801007387 */ /* 0x0003e80000100a00 */
[----:B------:R-:W3:Y:S01]  /*a960*/  LDL.LU.64 R244, [R1+0x290] ;  /* 0x0002900001f47983 */ /* 0x000ee20000300a00 */
[----:B-1----:R-:W-:-:S03]  /*a970*/  IMAD.WIDE R76, R249, 0x4, R246 ;  /* 0x00000004f94c7825 */ /* 0x002fc600078e02f6 */
[----:B------:R-:W3:Y:S01]  /*a980*/  LDL.LU.64 R246, [R1+0x288] ;  /* 0x0002880001f67983 */ /* 0x000ee20000300a00 */
[----:B------:R-:W-:-:S03]  /*a990*/  IMAD.WIDE R72, R249, 0x4, R242 ;  /* 0x00000004f9487825 */ /* 0x000fc600078e02f2 */
[----:B------:R2:W-:Y:S04]  /*a9a0*/  STL.64 [R1+0xa8], R76 ;  /* 0x0000a84c01007387 */ /* 0x0005e80000100a00 */
[----:B------:R2:W-:Y:S04]  /*a9b0*/  LDGSTS.E [R7+0x28400], [R76.64], !P0 ;  /* 0x284000004c077fae */ /* 0x0005e8000c121844 */
[----:B------:R5:W-:Y:S04]  /*a9c0*/  STL.64 [R1+0xa0], R72 ;  /* 0x0000a04801007387 */ /* 0x000be80000100a00 */
[----:B------:R-:W3:Y:S01]  /*a9d0*/  LDL.LU.64 R242, [R1+0x270] ;  /* 0x0002700001f27983 */ /* 0x000ee20000300a00 */
[----:B------:R-:W-:-:S03]  /*a9e0*/  IADD3 R0, R252, -0xa6, RZ ;  /* 0xffffff5afc007810 */ /* 0x000fc60007ffe0ff */
[----:B------:R5:W-:Y:S01]  /*a9f0*/  LDGSTS.E [R7+0x28600], [R72.64], !P0 ;  /* 0x2860000048077fae */ /* 0x000be2000c121844 */
[----:B--2---:R-:W-:-:S03]  /*aa00*/  IMAD.WIDE R76, R249, 0x4, R250 ;  /* 0x00000004f94c7825 */ /* 0x004fc600078e02fa */
[----:B------:R-:W2:Y:S01]  /*aa10*/  LDL.LU.64 R250, [R1+0x268] ;  /* 0x0002680001fa7983 */ /* 0x000ea20000300a00 */
[----:B------:R-:W-:Y:S02]  /*aa20*/  ISETP.GE.U32.AND P5, PT, R0, 0x7fffff1b, PT ;  /* 0x7fffff1b0000780c */ /* 0x000fe40003fa6070 */
[----:B------:R-:W-:-:S04]  /*aa30*/  IADD3 R0, R252, -0xaa, RZ ;  /* 0xffffff56fc007810 */ /* 0x000fc80007ffe0ff */
[----:B------:R-:W-:Y:S02]  /*aa40*/  ISETP.GE.U32.AND P6, PT, R0, 0x7fffff17, PT ;  /* 0x7fffff170000780c */ /* 0x000fe40003fc6070 */
[----:B------:R-:W-:Y:S01]  /*aa50*/  IADD3 R0, R252, -0xae, RZ ;  /* 0xffffff52fc007810 */ /* 0x000fe20007ffe0ff */
[----:B------:R4:W-:Y:S03]  /*aa60*/  STL.64 [R1+0xd8], R76 ;  /* 0x0000d84c01007387 */ /* 0x0009e60000100a00 */
[----:B------:R-:W-:Y:S01]  /*aa70*/  ISETP.GE.U32.AND P4, PT, R0, 0x7fffff13, PT ;  /* 0x7fffff130000780c */ /* 0x000fe20003f86070 */
[----:B------:R4:W-:Y:S01]  /*aa80*/  LDGSTS.E [R7+0x29400], [R76.64], !P5 ;  /* 0x294000004c077fae */ /* 0x0009e2000e921844 */
[----:B------:R-:W-:-:S04]  /*aa90*/  IADD3 R0, R252, -0xb2, RZ ;  /* 0xffffff4efc007810 */ /* 0x000fc80007ffe0ff */
[----:B------:R-:W-:Y:S01]  /*aaa0*/  ISETP.GE.U32.AND P3, PT, R0, 0x7fffff0f, PT ;  /* 0x7fffff0f0000780c */ /* 0x000fe20003f66070 */
[----:B-----5:R-:W-:-:S05]  /*aab0*/  IMAD.WIDE R72, R249, 0x4, R240 ;  /* 0x00000004f9487825 */ /* 0x020fca00078e02f0 */
[----:B------:R3:W-:Y:S04]  /*aac0*/  STL.64 [R1+0xb0], R72 ;  /* 0x0000b04801007387 */ /* 0x0007e80000100a00 */
[----:B------:R3:W-:Y:S04]  /*aad0*/  LDGSTS.E [R7+0x29600], [R72.64], !P5 ;  /* 0x2960000048077fae */ /* 0x0007e8000e921844 */
[----:B------:R-:W5:Y:S01]  /*aae0*/  LDL.LU.64 R240, [R1+0x260] ;  /* 0x0002600001f07983 */ /* 0x000f620000300a00 */
[----:B----4-:R-:W-:-:S03]  /*aaf0*/  IMAD.WIDE R76, R249, 0x4, R236 ;  /* 0x00000004f94c7825 */ /* 0x010fc600078e02ec */
[----:B------:R-:W4:Y:S01]  /*ab00*/  LDL.LU.64 R236, [R1+0x258] ;  /* 0x0002580001ec7983 */ /* 0x000f220000300a00 */
[----:B---3--:R-:W-:-:S03]  /*ab10*/  IMAD.WIDE R72, R249, 0x4, R234 ;  /* 0x00000004f9487825 */ /* 0x008fc600078e02ea */
[----:B------:R-:W-:Y:S04]  /*ab20*/  STL.64 [R1+0xf0], R76 ;  /* 0x0000f04c01007387 */ /* 0x000fe80000100a00 */
[----:B------:R1:W-:Y:S04]  /*ab30*/  LDGSTS.E [R7+0x2a400], [R76.64], !P6 ;  /* 0x2a4000004c077fae */ /* 0x0003e8000f121844 */
[----:B------:R3:W-:Y:S04]  /*ab40*/  STL.64 [R1+0xe8], R72 ;  /* 0x0000e84801007387 */ /* 0x0007e80000100a00 */
[----:B------:R3:W-:Y:S04]  /*ab50*/  LDGSTS.E [R7+0x2a600], [R72.64], !P6 ;  /* 0x2a60000048077fae */ /* 0x0007e8000f121844 */
[----:B------:R-:W4:Y:S01]  /*ab60*/  LDL.LU.64 R234, [R1+0x250] ;  /* 0x0002500001ea7983 */ /* 0x000f220000300a00 */
[----:B---3--:R-:W-:-:S03]  /*ab70*/  IMAD.WIDE R72, R249, 0x4, R230 ;  /* 0x00000004f9487825 */ /* 0x008fc600078e02e6 */
[----:B------:R-:W3:Y:S01]  /*ab80*/  LDL.LU.64 R230, [R1+0x248] ;  /* 0x0002480001e67983 */ /* 0x000ee20000300a00 */
[----:B------:R-:W-:-:S03]  /*ab90*/  IMAD.WIDE R2, R249, 0x4, R2 ;  /* 0x00000004f9027825 */ /* 0x000fc600078e0202 */
[----:B------:R1:W-:Y:S04]  /*aba0*/  STL.64 [R1+0x130], R72 ;  /* 0x0001304801007387 */ /* 0x0003e80000100a00 */
[----:B------:R1:W-:Y:S04]  /*abb0*/  LDGSTS.E [R7+0x2b400], [R72.64], !P4 ;  /* 0x2b40000048077fae */ /* 0x0003e8000e121844 */
[----:B------:R1:W-:Y:S04]  /*abc0*/  STL.64 [R1+0x128], R2 ;  /* 0x0001280201007387 */ /* 0x0003e80000100a00 */
[----:B------:R1:W-:Y:S02]  /*abd0*/  LDGSTS.E [R7+0x2b600], [R2.64], !P4 ;  /* 0x2b60000002077fae */ /* 0x0003e4000e121844 */
[----:B-1----:R-:W-:-:S02]  /*abe0*/  IMAD.WIDE R72, R249, 0x4, R244 ;  /* 0x00000004f9487825 */ /* 0x002fc400078e02f4 */
[----:B------:R-:W3:Y:S04]  /*abf0*/  LDL.LU.64 R244, [R1+0x438] ;  /* 0x0004380001f47983 */ /* 0x000ee80000300a00 */
[----:B------:R1:W-:Y:S01]  /*ac00*/  LDGSTS.E [R7+0x2c400], [R72.64], !P3 ;  /* 0x2c40000048077fae */ /* 0x0003e2000d921844 */
[----:B------:R-:W-:-:S03]  /*ac10*/  IMAD.WIDE R2, R249, 0x4, R246 ;  /* 0x00000004f9027825 */ /* 0x000fc600078e02f6 */
[----:B------:R-:W3:Y:S04]  /*ac20*/  LDL.LU.64 R246, [R1+0x430] ;  /* 0x0004300001f67983 */ /* 0x000ee80000300a00 */
[----:B------:R-:W-:Y:S04]  /*ac30*/  STL.64 [R1+0x168], R72 ;  /* 0x0001684801007387 */ /* 0x000fe80000100a00 */
[----:B------:R2:W-:Y:S04]  /*ac40*/  STL.64 [R1+0x160], R2 ;  /* 0x0001600201007387 */ /* 0x0005e80000100a00 */
[----:B------:R2:W-:Y:S02]  /*ac50*/  LDGSTS.E [R7+0x2c600], [R2.64], !P3 ;  /* 0x2c60000002077fae */ /* 0x0005e4000d921844 */
[----:B--2---:R-:W-:-:S02]  /*ac60*/  IMAD.WIDE R2, R249, 0x4, R250 ;  /* 0x00000004f9027825 */ /* 0x004fc400078e02fa */
[----:B------:R-:W2:Y:S01]  /*ac70*/  LDL.LU.64 R250, [R1+0x408] ;  /* 0x0004080001fa7983 */ /* 0x000ea20000300a00 */
[----:B------:R-:W-:-:S04]  /*ac80*/  IADD3 R0, R252, -0xb6, RZ ;  /* 0xffffff4afc007810 */ /* 0x000fc80007ffe0ff */
[----:B------:R-:W-:Y:S02]  /*ac90*/  ISETP.GE.U32.AND P0, PT, R0, 0x7fffff0b, PT ;  /* 0x7fffff0b0000780c */ /* 0x000fe40003f06070 */
[----:B------:R-:W-:Y:S01]  /*aca0*/  IADD3 R0, R252, -0xba, RZ ;  /* 0xffffff46fc007810 */ /* 0x000fe20007ffe0ff */
[----:B-1----:R-:W-:Y:S02]  /*acb0*/  IMAD.WIDE R72, R249, 0x4, R242 ;  /* 0x00000004f9487825 */ /* 0x002fe400078e02f2 */
[----:B------:R-:W2:Y:S01]  /*acc0*/  LDL.LU.64 R242, [R1+0x400] ;  /* 0x0004000001f27983 */ /* 0x000ea20000300a00 */
[----:B------:R-:W-:Y:S02]  /*acd0*/  ISETP.GE.U32.AND P5, PT, R0, 0x7fffff07, PT ;  /* 0x7fffff070000780c */ /* 0x000fe40003fa6070 */
[----:B------:R-:W-:Y:S01]  /*ace0*/  IADD3 R0, R252, -0xbe, RZ ;  /* 0xffffff42fc007810 */ /* 0x000fe20007ffe0ff */
[----:B------:R5:W-:Y:S03]  /*acf0*/  STL.64 [R1+0x170], R72 ;  /* 0x0001704801007387 */ /* 0x000be60000100a00 */
[----:B------:R-:W-:Y:S01]  /*ad00*/  ISETP.GE.U32.AND P6, PT, R0, 0x7fffff03, PT ;  /* 0x7fffff030000780c */ /* 0x000fe20003fc6070 */
[----:B------:R5:W-:Y:S04]  /*ad10*/  LDGSTS.E [R7+0x2d400], [R72.64], !P0 ;  /* 0x2d40000048077fae */ /* 0x000be8000c121844 */
[----:B------:R4:W-:Y:S04]  /*ad20*/  STL.64 [R1+0x198], R2 ;  /* 0x0001980201007387 */ /* 0x0009e80000100a00 */
[----:B------:R4:W-:Y:S01]  /*ad30*/  LDGSTS.E [R7+0x2d600], [R2.64], !P0 ;  /* 0x2d60000002077fae */ /* 0x0009e2000c121844 */
[----:B------:R-:W-:Y:S01]  /*ad40*/  IADD3 R0, R252, -0x83, RZ ;  /* 0xffffff7dfc007810 */ /* 0x000fe20007ffe0ff */
[----:B------:R-:W-:-:S03]  /*ad50*/  IMAD.SHL.U32 R232, R232, 0x4, RZ ;  /* 0x00000004e8e87824 */ /* 0x000fc600078e00ff */
[----:B------:R-:W-:Y:S02]  /*ad60*/  ISETP.GE.U32.AND P4, PT, R0, 0x7fffff3e, PT ;  /* 0x7fffff3e0000780c */ /* 0x000fe40003f86070 */
[----:B------:R-:W-:Y:S01]  /*ad70*/  LOP3.LUT R232, R232, 0x40, RZ, 0x3c, !PT ;  /* 0x00000040e8e87812 */ /* 0x000fe200078e3cff */
[C---:B-----5:R-:W-:Y:S02]  /*ad80*/  IMAD.WIDE R72, R249.reuse, 0x4, R240 ;  /* 0x00000004f9487825 */ /* 0x060fe400078e02f0 */
[----:B------:R-:W5:Y:S04]  /*ad90*/  LDL.LU.64 R240, [R1+0x3d8] ;  /* 0x0003d80001f07983 */ /* 0x000f680000300a00 */
[----:B------:R1:W-:Y:S01]  /*ada0*/  LDGSTS.E [R7+0x2e400], [R72.64], !P5 ;  /* 0x2e40000048077fae */ /* 0x0003e2000e921844 */
[----:B----4-:R-:W-:-:S03]  /*adb0*/  IMAD.WIDE R2, R249, 0x4, R236 ;  /* 0x00000004f9027825 */ /* 0x010fc600078e02ec */
[----:B------:R-:W4:Y:S04]  /*adc0*/  LDL.LU.64 R236, [R1+0x3d0] ;  /* 0x0003d00001ec7983 */ /* 0x000f280000300a00 */
[----:B------:R1:W-:Y:S04]  /*add0*/  STL.64 [R1+0x1a0], R72 ;  /* 0x0001a04801007387 */ /* 0x0003e80000100a00 */
[----:B------:R3:W-:Y:S04]  /*ade0*/  STL.64 [R1+0x1a8], R2 ;  /* 0x0001a80201007387 */ /* 0x0007e80000100a00 */
[----:B------:R3:W-:Y:S01]  /*adf0*/  LDGSTS.E [R7+0x2e600], [R2.64], !P5 ;  /* 0x2e60000002077fae */ /* 0x0007e2000e921844 */
[----:B-1----:R-:W-:-:S03]  /*ae00*/  IMAD.WIDE R72, R249, 0x4, R234 ;  /* 0x00000004f9487825 */ /* 0x002fc600078e02ea */
[----:B------:R-:W4:Y:S04]  /*ae10*/  LDL.LU.64 R234, [R1+0x3a8] ;  /* 0x0003a80001ea7983 */ /* 0x000f280000300a00 */
[----:B------:R1:W-:Y:S01]  /*ae20*/  LDGSTS.E [R7+0x2f400], [R72.64], !P6 ;  /* 0x2f40000048077fae */ /* 0x0003e2000f121844 */
[----:B---3--:R-:W-:-:S03]  /*ae30*/  IMAD.WIDE R2, R249, 0x4, R230 ;  /* 0x00000004f9027825 */ /* 0x008fc600078e02e6 */
[----:B------:R-:W3:Y:S04]  /*ae40*/  LDL.LU.64 R230, [R1+0x240] ;  /* 0x0002400001e67983 */ /* 0x000ee80000300a00 */
[----:B------:R-:W-:Y:S04]  /*ae50*/  STL.64 [R1+0x1b8], R72 ;  /* 0x0001b84801007387 */ /* 0x000fe80000100a00 */
[----:B------:R1:W-:Y:S04]  /*ae60*/  LDGSTS.E [R7+0x2f600], [R2.64], !P6 ;  /* 0x2f60000002077fae */ /* 0x0003e8000f121844 */
[----:B------:R1:W-:Y:S02]  /*ae70*/  STL.64 [R1+0x1b0], R2 ;  /* 0x0001b00201007387 */ /* 0x0003e40000100a00 */
[----:B-1----:R-:W-:-:S02]  /*ae80*/  IMAD.WIDE R6, R249, 0x4, R244 ;  /* 0x00000004f9067825 */ /* 0x002fc400078e02f4 */
[----:B------:R-:W3:Y:S04]  /*ae90*/  LDL.LU.64 R244, [R1+0x238] ;  /* 0x0002380001f47983 */ /* 0x000ee80000300a00 */
[----:B------:R2:W-:Y:S01]  /*aea0*/  LDGSTS.E [R232+0x20800], [R6.64], !P4 ;  /* 0x2080000006e87fae */ /* 0x0005e2000e121844 */
[----:B------:R-:W-:-:S03]  /*aeb0*/  IMAD.WIDE R2, R249, 0x4, R246 ;  /* 0x00000004f9027825 */ /* 0x000fc600078e02f6 */
[----:B------:R-:W3:Y:S04]  /*aec0*/  LDL.LU.64 R246, [R1+0x230] ;  /* 0x0002300001f67983 */ /* 0x000ee80000300a00 */
[----:B------:R2:W-:Y:S04]  /*aed0*/  STL.64 [R1+0x1c0], R6 ;  /* 0x0001c00601007387 */ /* 0x0005e80000100a00 */
[----:B------:R1:W-:Y:S01]  /*aee0*/  STL.64 [R1+0x1c8], R2 ;  /* 0x0001c80201007387 */ /* 0x0003e20000100a00 */
[----:B------:R-:W-:-:S03]  /*aef0*/  IADD3 R0, R252, -0x87, RZ ;  /* 0xffffff79fc007810 */ /* 0x000fc60007ffe0ff */
[----:B------:R1:W-:Y:S01]  /*af00*/  LDGSTS.E [R232+0x20a00], [R2.64], !P4 ;  /* 0x20a0000002e87fae */ /* 0x0003e2000e121844 */
[----:B--2---:R-:W-:-:S03]  /*af10*/  IMAD.WIDE R6, R249, 0x4, R250 ;  /* 0x00000004f9067825 */ /* 0x004fc600078e02fa */
[----:B------:R-:W2:Y:S01]  /*af20*/  LDL.LU.64 R250, [R1+0x228] ;  /* 0x0002280001fa7983 */ /* 0x000ea20000300a00 */
[----:B------:R-:W-:Y:S02]  /*af30*/  ISETP.GE.U32.AND P3, PT, R0, 0x7fffff3a, PT ;  /* 0x7fffff3a0000780c */ /* 0x000fe40003f66070 */
[----:B------:R-:W-:-:S04]  /*af40*/  IADD3 R0, R252, -0x8b, RZ ;  /* 0xffffff75fc007810 */ /* 0x000fc80007ffe0ff */
[----:B------:R-:W-:Y:S01]  /*af50*/  ISETP.GE.U32.AND P0, PT, R0, 0x7fffff36, PT ;  /* 0x7fffff360000780c */ /* 0x000fe20003f06070 */
[----:B-1----:R-:W-:Y:S01]  /*af60*/  IMAD.WIDE R2, R249, 0x4, R242 ;  /* 0x00000004f9027825 */ /* 0x002fe200078e02f2 */
[----:B------:R-:W-:Y:S01]  /*af70*/  IADD3 R0, R252, -0x8f, RZ ;  /* 0xffffff71fc007810 */ /* 0x000fe20007ffe0ff */
[----:B------:R-:W2:Y:S03]  /*af80*/  LDL.LU.64 R242, [R1+0x220] ;  /* 0x0002200001f27983 */ /* 0x000ea60000300a00 */
[----:B------:R-:W-:Y:S01]  /*af90*/  ISETP.GE.U32.AND P5, PT, R0, 0x7fffff32, PT ;  /* 0x7fffff320000780c */ /* 0x000fe20003fa6070 */
[----:B------:R5:W-:Y:S04]  /*afa0*/  STL.64 [R1+0x1d0], R6 ;  /* 0x0001d00601007387 */ /* 0x000be80000100a00 */
[----:B------:R5:W-:Y:S04]  /*afb0*/  LDGSTS.E [R232+0x21800], [R6.64], !P3 ;  /* 0x2180000006e87fae */ /* 0x000be8000d921844 */
[----:B------:R4:W-:Y:S04]  /*afc0*/  STL.64 [R1+0x1d8], R2 ;  /* 0x0001d80201007387 */ /* 0x0009e80000100a00 */
[----:B------:R4:W-:Y:S01]  /*afd0*/  LDGSTS.E [R232+0x21a00], [R2.64], !P3 ;  /* 0x21a0000002e87fae */ /* 0x0009e2000d921844 */
[----:B------:R-:W-:-:S04]  /*afe0*/  IADD3 R0, R252, -0x93, RZ ;  /* 0xffffff6dfc007810 */ /* 0x000fc80007ffe0ff */
[----:B------:R-:W-:Y:S01]  /*aff0*/  ISETP.GE.U32.AND P6, PT, R0, 0x7fffff2e, PT ;  /* 0x7fffff2e0000780c */ /* 0x000fe20003fc6070 */
        /* <DEDUP_REMOVED lines=13> */
[----:B------:R1:W-:Y:S04]  /*b0d0*/  STL.64 [R1+0x1f8], R6 ;  /* 0x0001f80601007387 */ /* 0x0003e80000100a00 */
[----:B------:R1:W-:Y:S04]  /*b0e0*/  STL.64 [R1+0x1f0], R2 ;  /* 0x0001f00201007387 */ /* 0x0003e80000100a00 */
[----:B------:R1:W-:Y:S02]  /*b0f0*/  LDGSTS.E [R232+0x23a00], [R2.64], !P5 ;  /* 0x23a0000002e87fae */ /* 0x0003e4000e921844 */
        /* <DEDUP_REMOVED lines=18> */
[----:B------:R-:W-:Y:S04]  /*b220*/  STL.64 [R1+0x218], R6 ;  /* 0x0002180601007387 */ /* 0x000fe80000100a00 */
[----:B------:R4:W-:Y:S04]  /*b230*/  LDGSTS.E [R232+0x25800], [R6.64], !P4 ;  /* 0x2580000006e87fae */ /* 0x0009e8000e121844 */
[----:B------:R1:W-:Y:S01]  /*b240*/  STL.64 [R1+0x210], R2 ;  /* 0x0002100201007387 */ /* 0x0003e20000100a00 */
[----:B------:R-:W-:-:S03]  /*b250*/  IADD3 R0, R252, -0xa3, RZ ;  /* 0xffffff5dfc007810 */ /* 0x000fc60007ffe0ff */
[----:B------:R1:W-:Y:S01]  /*b260*/  LDGSTS.E [R232+0x25a00], [R2.64], !P4 ;  /* 0x25a0000002e87fae */ /* 0x0003e2000e121844 */
[----:B------:R-:W-:Y:S01]  /*b270*/  ISETP.GE.U32.AND P5, PT, R0, 0x7fffff1e, PT ;  /* 0x7fffff1e0000780c */ /* 0x000fe20003fa6070 */
[C---:B-----5:R-:W-:Y:S02]  /*b280*/  IMAD.WIDE R72, R249.reuse, 0x4, R240 ;  /* 0x00000004f9487825 */ /* 0x060fe400078e02f0 */
[----:B------:R-:W5:Y:S04]  /*b290*/  LDL.LU.64 R240, [R1+0x138] ;  /* 0x0001380001f07983 */ /* 0x000f680000300a00 */
[----:B-1----:R-:W5:Y:S04]  /*b2a0*/  LDL.LU.64 R2, [R1+0x120] ;  /* 0x0001200001027983 */ /* 0x002f680000300a00 */
[----:B------:R1:W-:Y:S04]  /*b2b0*/  STL.64 [R1+0x190], R72 ;  /* 0x0001904801007387 */ /* 0x0003e80000100a00 */
[----:B------:R1:W-:Y:S01]  /*b2c0*/  LDGSTS.E [R232+0x26800], [R72.64], !P3 ;  /* 0x2680000048e87fae */ /* 0x0003e2000d921844 */
[----:B----4-:R-:W-:-:S05]  /*b2d0*/  IMAD.WIDE R6, R249, 0x4, R236 ;  /* 0x00000004f9067825 */ /* 0x010fca00078e02ec */
[----:B------:R3:W-:Y:S04]  /*b2e0*/  STL.64 [R1+0x188], R6 ;  /* 0x0001880601007387 */ /* 0x0007e80000100a00 */
[----:B------:R3:W-:Y:S04]  /*b2f0*/  LDGSTS.E [R232+0x26a00], [R6.64], !P3 ;  /* 0x26a0000006e87fae */ /* 0x0007e8000d921844 */
[----:B------:R-:W4:Y:S01]  /*b300*/  LDL.LU.64 R236, [R1+0x118] ;  /* 0x0001180001ec7983 */ /* 0x000f220000300a00 */
[----:B-1----:R-:W-:-:S03]  /*b310*/  IMAD.WIDE R72, R249, 0x4, R234 ;  /* 0x00000004f9487825 */ /* 0x002fc600078e02ea */
[----:B------:R-:W4:Y:S04]  /*b320*/  LDL.LU.64 R234, [R1+0x110] ;  /* 0x0001100001ea7983 */ /* 0x000f280000300a00 */
[----:B------:R1:W-:Y:S01]  /*b330*/  STL.64 [R1+0x180], R72 ;  /* 0x0001804801007387 */ /* 0x0003e20000100a00 */
[----:B---3--:R-:W-:-:S03]  /*b340*/  IMAD.WIDE R6, R249, 0x4, R230 ;  /* 0x00000004f9067825 */ /* 0x008fc600078e02e6 */
[----:B------:R1:W-:Y:S04]  /*b350*/  LDGSTS.E [R232+0x27800], [R72.64], !P0 ;  /* 0x2780000048e87fae */ /* 0x0003e8000c121844 */
[----:B------:R3:W-:Y:S04]  /*b360*/  STL.64 [R1+0x178], R6 ;  /* 0x0001780601007387 */ /* 0x0007e80000100a00 */
[----:B------:R-:W4:Y:S04]  /*b370*/  LDL.LU.64 R230, [R1+0x108] ;  /* 0x0001080001e67983 */ /* 0x000f280000300a00 */
[----:B------:R3:W-:Y:S01]  /*b380*/  LDGSTS.E [R232+0x27a00], [R6.64], !P0 ;  /* 0x27a0000006e87fae */ /* 0x0007e2000c121844 */
[----:B-1----:R-:W-:-:S03]  /*b390*/  IMAD.WIDE R72, R249, 0x4, R244 ;  /* 0x00000004f9487825 */ /* 0x002fc600078e02f4 */
[----:B------:R-:W4:Y:S01]  /*b3a0*/  LDL.LU.64 R244, [R1+0x100] ;  /* 0x0001000001f47983 */ /* 0x000f220000300a00 */
[----:B---3--:R-:W-:-:S03]  /*b3b0*/  IMAD.WIDE R6, R249, 0x4, R246 ;  /* 0x00000004f9067825 */ /* 0x008fc600078e02f6 */
        /* <DEDUP_REMOVED lines=13> */
[----:B------:R-:W-:Y:S03]  /*b490*/  STL.64 [R1+0x148], R72 ;  /* 0x0001484801007387 */ /* 0x000fe60000100a00 */
[----:B------:R-:W-:Y:S01]  /*b4a0*/  ISETP.GE.U32.AND P3, PT, R0, 0x7fffff12, PT ;  /* 0x7fffff120000780c */ /* 0x000fe20003f66070 */
[----:B------:R1:W-:Y:S04]  /*b4b0*/  LDGSTS.E [R232+0x29800], [R72.64], !P6 ;  /* 0x2980000048e87fae */ /* 0x0003e8000f121844 */
[----:B------:R5:W-:Y:S04]  /*b4c0*/  STL.64 [R1+0x140], R6 ;  /* 0x0001400601007387 */ /* 0x000be80000100a00 */
[----:B------:R5:W-:Y:S01]  /*b4d0*/  LDGSTS.E [R232+0x29a00], [R6.64], !P6 ;  /* 0x29a0000006e87fae */ /* 0x000be2000f121844 */
[----:B------:R-:W-:-:S03]  /*b4e0*/  IADD3 R0, R252, -0xb3, RZ ;  /* 0xffffff4dfc007810 */ /* 0x000fc60007ffe0ff */
[----:B------:R-:W2:Y:S01]  /*b4f0*/  LDL.LU.64 R242, [R1+0xd0] ;  /* 0x0000d00001f27983 */ /* 0x000ea20000300a00 */
[----:B------:R-:W-:Y:S01]  /*b500*/  ISETP.GE.U32.AND P0, PT, R0, 0x7fffff0e, PT ;  /* 0x7fffff0e0000780c */ /* 0x000fe20003f06070 */
[C---:B-----5:R-:W-:Y:S02]  /*b510*/  IMAD.WIDE R6, R249.reuse, 0x4, R240 ;  /* 0x00000004f9067825 */ /* 0x060fe400078e02f0 */
[----:B------:R-:W5:Y:S02]  /*b520*/  LDL.LU.64 R240, [R1+0xc8] ;  /* 0x0000c80001f07983 */ /* 0x000f640000300a00 */
[C---:B------:R-:W-:Y:S02]  /*b530*/  IMAD.WIDE R2, R249.reuse, 0x4, R2 ;  /* 0x00000004f9027825 */ /* 0x040fe400078e0202 */
[----:B------:R4:W-:Y:S04]  /*b540*/  STL.64 [R1+0x138], R6 ;  /* 0x0001380601007387 */ /* 0x0009e80000100a00 */
[----:B------:R4:W-:Y:S04]  /*b550*/  LDGSTS.E [R232+0x2a800], [R6.64], !P4 ;  /* 0x2a80000006e87fae */ /* 0x0009e8000e121844 */
[----:B------:R1:W-:Y:S04]  /*b560*/  STL.64 [R1+0x120], R2 ;  /* 0x0001200201007387 */ /* 0x0003e80000100a00 */
[----:B------:R1:W-:Y:S01]  /*b570*/  LDGSTS.E [R232+0x2aa00], [R2.64], !P4 ;  /* 0x2aa0000002e87fae */ /* 0x0003e2000e121844 */
[----:B----4-:R-:W-:-:S03]  /*b580*/  IMAD.WIDE R6, R249, 0x4, R236 ;  /* 0x00000004f9067825 */ /* 0x010fc600078e02ec */
[----:B------:R-:W4:Y:S04]  /*b590*/  LDL.LU.64 R236, [R1+0xc0] ;  /* 0x0000c00001ec7983 */ /* 0x000f280000300a00 */
[----:B------:R1:W-:Y:S02]  /*b5a0*/  LDGSTS.E [R232+0x2b800], [R6.64], !P3 ;  /* 0x2b80000006e87fae */ /* 0x0003e4000d921844 */
[C---:B-1----:R-:W-:Y:S02]  /*b5b0*/  IMAD.WIDE R2, R249.reuse, 0x4, R234 ;  /* 0x00000004f9027825 */ /* 0x042fe400078e02ea */
[----:B------:R-:W4:Y:S04]  /*b5c0*/  LDL.LU.64 R234, [R1+0xb8] ;  /* 0x0000b80001ea7983 */ /* 0x000f280000300a00 */
[----:B------:R1:W-:Y:S04]  /*b5d0*/  STL.64 [R1+0x118], R6 ;  /* 0x0001180601007387 */ /* 0x0003e80000100a00 */
[----:B------:R1:W-:Y:S04]  /*b5e0*/  STL.64 [R1+0x110], R2 ;  /* 0x0001100201007387 */ /* 0x0003e80000100a00 */
[----:B------:R1:W-:Y:S02]  /*b5f0*/  LDGSTS.E [R232+0x2ba00], [R2.64], !P3 ;  /* 0x2ba0000002e87fae */ /* 0x0003e4000d921844 */
[----:B-1----:R-:W-:-:S05]  /*b600*/  IMAD.WIDE R6, R249, 0x4, R230 ;  /* 0x00000004f9067825 */ /* 0x002fca00078e02e6 */
[----:B------:R3:W-:Y:S04]  /*b610*/  STL.64 [R1+0x108], R6 ;  /* 0x0001080601007387 */ /* 0x0007e80000100a00 */
[----:B------:R-:W4:Y:S04]  /*b620*/  LDL.LU.64 R230, [R1+0x98] ;  /* 0x0000980001e67983 */ /* 0x000f280000300a00 */
[----:B------:R3:W-:Y:S01]  /*b630*/  LDGSTS.E [R232+0x2c800], [R6.64], !P0 ;  /* 0x2c80000006e87fae */ /* 0x0007e2000c121844 */
[----:B------:R-:W-:-:S05]  /*b640*/  IMAD.WIDE R2, R249, 0x4, R244 ;  /* 0x00000004f9027825 */ /* 0x000fca00078e02f4 */
[----:B------:R2:W-:Y:S04]  /*b650*/  STL.64 [R1+0x100], R2 ;  /* 0x0001000201007387 */ /* 0x0005e80000100a00 */
[----:B------:R-:W4:Y:S04]  /*b660*/  LDL.LU.64 R244, [R1+0x90] ;  /* 0x0000900001f47983 */ /* 0x000f280000300a00 */
[----:B------:R2:W-:Y:S01]  /*b670*/  LDGSTS.E [R232+0x2ca00], [R2.64], !P0 ;  /* 0x2ca0000002e87fae */ /* 0x0005e2000c121844 */
[----:B---3--:R-:W-:-:S05]  /*b680*/  IMAD.WIDE R6, R249, 0x4, R246 ;  /* 0x00000004f9067825 */ /* 0x008fca00078e02f6 */
[----:B------:R1:W-:Y:S01]  /*b690*/  STL.64 [R1+0xf8], R6 ;  /* 0x0000f80601007387 */ /* 0x0003e20000100a00 */
[----:B--2---:R-:W-:-:S05]  /*b6a0*/  IMAD.WIDE R2, R249, 0x4, R250 ;  /* 0x00000004f9027825 */ /* 0x004fca00078e02fa */
[----:B------:R5:W-:Y:S04]  /*b6b0*/  STL.64 [R1+0xe0], R2 ;  /* 0x0000e00201007387 */ /* 0x000be80000100a00 */
[----:B------:R-:W2:Y:S04]  /*b6c0*/  LDL.LU.64 R246, [R1+0x88] ;  /* 0x0000880001f67983 */ /* 0x000ea80000300a00 */
[----:B------:R-:W3:Y:S01]  /*b6d0*/  LDL.LU.64 R250, [R1+0x80] ;  /* 0x0000800001fa7983 */ /* 0x000ee20000300a00 */
        /* <DEDUP_REMOVED lines=9> */
[----:B-1----:R-:W-:Y:S01]  /*b770*/  IMAD.WIDE R6, R249, 0x4, R242 ;  /* 0x00000004f9067825 */ /* 0x002fe200078e02f2 */
[----:B------:R-:W-:-:S04]  /*b780*/  ISETP.GE.U32.AND P3, PT, R0, 0x7fffff3d, PT ;  /* 0x7fffff3d0000780c */ /* 0x000fc80003f66070 */
[----:B------:R4:W-:Y:S04]  /*b790*/  STL.64 [R1+0xd0], R6 ;  /* 0x0000d00601007387 */ /* 0x0009e80000100a00 */
[----:B------:R4:W-:Y:S01]  /*b7a0*/  LDGSTS.E [R232+0x2e800], [R6.64], !P6 ;  /* 0x2e80000006e87fae */ /* 0x0009e2000f121844 */
[----:B------:R-:W-:Y:S02]  /*b7b0*/  IMAD.MOV.U32 R72, RZ, RZ, R238 ;  /* 0x000000ffff487224 */ /* 0x000fe400078e00ee */
[----:B------:R-:W-:Y:S01]  /*b7c0*/  IMAD.MOV.U32 R77, RZ, RZ, R239 ;  /* 0x000000ffff4d7224 */ /* 0x000fe200078e00ef */
[----:B------:R-:W-:Y:S01]  /*b7d0*/  LOP3.LUT R73, R233, 0x60, RZ, 0x3c, !PT ;  /* 0x00000060e9497812 */ /* 0x000fe200078e3cff */
[----:B-----5:R-:W-:-:S05]  /*b7e0*/  IMAD.WIDE R2, R249, 0x4, R240 ;  /* 0x00000004f9027825 */ /* 0x020fca00078e02f0 */
[----:B------:R1:W-:Y:S04]  /*b7f0*/  STL.64 [R1+0xc8], R2 ;  /* 0x0000c80201007387 */ /* 0x0003e80000100a00 */
[----:B------:R1:W-:Y:S04]  /*b800*/  LDGSTS.E [R232+0x2ea00], [R2.64], !P6 ;  /* 0x2ea0000002e87fae */ /* 0x0003e8000f121844 */
[----:B------:R-:W5:Y:S04]  /*b810*/  LDL.LU.64 R242, [R1+0x78] ;  /* 0x0000780001f27983 */ /* 0x000f680000300a00 */
[----:B------:R-:W5:Y:S01]  /*b820*/  LDL.LU.64 R240, [R1+0x60] ;  /* 0x0000600001f07983 */ /* 0x000f620000300a00 */
[----:B----4-:R-:W-:-:S05]  /*b830*/  IMAD.WIDE R6, R249, 0x4, R236 ;  /* 0x00000004f9067825 */ /* 0x010fca00078e02ec */
[----:B------:R4:W-:Y:S04]  /*b840*/  STL.64 [R1+0xc0], R6 ;  /* 0x0000c00601007387 */ /* 0x0009e80000100a00 */
[----:B------:R4:W-:Y:S01]  /*b850*/  LDGSTS.E [R232+0x2f800], [R6.64], !P4 ;  /* 0x2f80000006e87fae */ /* 0x0009e2000e121844 */
[----:B-1----:R-:W-:-:S03]  /*b860*/  IMAD.WIDE R2, R249, 0x4, R234 ;  /* 0x00000004f9027825 */ /* 0x002fc600078e02ea */
[----:B------:R-:W5:Y:S04]  /*b870*/  LDL.LU.64 R238, [R1+0x58] ;  /* 0x0000580001ee7983 */ /* 0x000f680000300a00 */
[----:B------:R1:W-:Y:S04]  /*b880*/  STL.64 [R1+0xb8], R2 ;  /* 0x0000b80201007387 */ /* 0x0003e80000100a00 */
[----:B------:R4:W-:Y:S04]  /*b890*/  LDGSTS.E [R232+0x2fa00], [R2.64], !P4 ;  /* 0x2fa0000002e87fae */ /* 0x0009e8000e121844 */
[----:B------:R-:W5:Y:S04]  /*b8a0*/  LDL.LU.64 R236, [R1+0x50] ;  /* 0x0000500001ec7983 */ /* 0x000f680000300a00 */
[----:B------:R-:W5:Y:S04]  /*b8b0*/  LDL.LU.64 R234, [R1+0x40] ;  /* 0x0000400001ea7983 */ /* 0x000f680000300a00 */
[----:B----4-:R-:W4:Y:S01]  /*b8c0*/  LDL.LU.64 R232, [R1+0x38] ;  /* 0x0000380001e87983 */ /* 0x010f220000300a00 */
[----:B------:R-:W-:-:S05]  /*b8d0*/  IMAD.WIDE R6, R249, 0x4, R230 ;  /* 0x00000004f9067825 */ /* 0x000fca00078e02e6 */
[----:B------:R-:W-:Y:S04]  /*b8e0*/  STL.64 [R1+0x98], R6 ;  /* 0x0000980601007387 */ /* 0x000fe80000100a00 */
[----:B------:R3:W-:Y:S01]  /*b8f0*/  LDGSTS.E [R73+0x20c00], [R6.64], !P3 ;  /* 0x20c0000006497fae */ /* 0x0007e2000d921844 */
[----:B-1----:R-:W-:-:S05]  /*b900*/  IMAD.WIDE R2, R249, 0x4, R244 ;  /* 0x00000004f9027825 */ /* 0x002fca00078e02f4 */
[----:B------:R2:W-:Y:S04]  /*b910*/  STL.64 [R1+0x90], R2 ;  /* 0x0000900201007387 */ /* 0x0005e80000100a00 */
[----:B------:R-:W4:Y:S04]  /*b920*/  LDL.LU.64 R230, [R1+0x30] ;  /* 0x0000300001e67983 */ /* 0x000f280000300a00 */
[----:B------:R2:W-:Y:S04]  /*b930*/  LDGSTS.E [R73+0x20e00], [R2.64], !P3 ;  /* 0x20e0000002497fae */ /* 0x0005e8000d921844 */
[----:B------:R-:W4:Y:S01]  /*b940*/  LDL.LU.64 R244, [R1+0x20] ;  /* 0x0000200001f47983 */ /* 0x000f220000300a00 */
[----:B--2---:R-:W-:-:S03]  /*b950*/  IMAD.WIDE R2, R249, 0x4, R246 ;  /* 0x00000004f9027825 */ /* 0x004fc600078e02f6 */
[----:B------:R-:W2:Y:S01]  /*b960*/  LDL.LU.64 R246, [R1+0x8] ;  /* 0x0000080001f67983 */ /* 0x000ea20000300a00 */
[----:B---3--:R-:W-:-:S03]  /*b970*/  IMAD.WIDE R6, R249, 0x4, R250 ;  /* 0x00000004f9067825 */ /* 0x008fc600078e02fa */
[----:B------:R-:W2:Y:S01]  /*b980*/  LDL.LU.64 R250, [R1] ;  /* 0x0000000001fa7983 */ /* 0x000ea20000300a00 */
[----:B------:R-:W-:-:S04]  /*b990*/  IADD3 R0, R252, -0x88, RZ ;  /* 0xffffff78fc007810 */ /* 0x000fc80007ffe0ff */
[----:B------:R-:W-:Y:S02]  /*b9a0*/  ISETP.GE.U32.AND P0, PT, R0, 0x7fffff39, PT ;  /* 0x7fffff390000780c */ /* 0x000fe40003f06070 */
[----:B------:R-:W-:-:S04]  /*b9b0*/  IADD3 R0, R252, -0x8c, RZ ;  /* 0xffffff74fc007810 */ /* 0x000fc80007ffe0ff */
[----:B------:R-:W-:Y:S02]  /*b9c0*/  ISETP.GE.U32.AND P5, PT, R0, 0x7fffff35, PT ;  /* 0x7fffff350000780c */ /* 0x000fe40003fa6070 */
[----:B------:R-:W-:-:S04]  /*b9d0*/  IADD3 R0, R252, -0x90, RZ ;  /* 0xffffff70fc007810 */ /* 0x000fc80007ffe0ff */
[----:B------:R-:W-:Y:S01]  /*b9e0*/  ISETP.GE.U32.AND P6, PT, R0, 0x7fffff31, PT ;  /* 0x7fffff310000780c */ /* 0x000fe20003fc6070 */
[----:B------:R1:W-:Y:S01]  /*b9f0*/  STL.64 [R1+0x88], R2 ;  /* 0x0000880201007387 */ /* 0x0003e20000100a00 */
[----:B------:R-:W-:-:S03]  /*ba00*/  IADD3 R0, R252, -0x94, RZ ;  /* 0xffffff6cfc007810 */ /* 0x000fc60007ffe0ff */
[----:B------:R1:W-:Y:S01]  /*ba10*/  LDGSTS.E [R73+0x21c00], [R2.64], !P0 ;  /* 0x21c0000002497fae */ /* 0x0003e2000c121844 */
[----:B------:R-:W-:Y:S02]  /*ba20*/  ISETP.GE.U32.AND P4, PT, R0, 0x7fffff2d, PT ;  /* 0x7fffff2d0000780c */ /* 0x000fe40003f86070 */
[----:B------:R-:W-:Y:S01]  /*ba30*/  IADD3 R0, R252, -0x98, RZ ;  /* 0xffffff68fc007810 */ /* 0x000fe20007ffe0ff */
[----:B------:R1:W-:Y:S03]  /*ba40*/  STL.64 [R1+0x80], R6 ;  /* 0x0000800601007387 */ /* 0x0003e60000100a00 */
[----:B------:R-:W-:Y:S01]  /*ba50*/  ISETP.GE.U32.AND P3, PT, R0, 0x7fffff29, PT ;  /* 0x7fffff290000780c */ /* 0x000fe20003f66070 */
[----:B------:R1:W-:Y:S01]  /*ba60*/  LDGSTS.E [R73+0x21e00], [R6.64], !P0 ;  /* 0x21e0000006497fae */ /* 0x0003e2000c121844 */
[----:B------:R-:W-:-:S03]  /*ba70*/  IADD3 R0, R252, -0x9c, RZ ;  /* 0xffffff64fc007810 */ /* 0x000fc60007ffe0ff */
[----:B-1----:R-:W2:Y:S01]  /*ba80*/  LDL.LU.64 R2, [R1+0x9a8] ;  /* 0x0009a80001027983 */ /* 0x002ea20000300a00 */
[----:B------:R-:W-:-:S03]  /*ba90*/  ISETP.GE.U32.AND P0, PT, R0, 0x7fffff25, PT ;  /* 0x7fffff250000780c */ /* 0x000fc60003f06070 */
[----:B------:R-:W2:Y:S01]  /*baa0*/  LDL.LU.64 R6, [R1+0x9a0] ;  /* 0x0009a00001067983 */ /* 0x000ea20000300a00 */
[----:B-----5:R-:W-:-:S04]  /*bab0*/  IMAD.WIDE R242, R249, 0x4, R242 ;  /* 0x00000004f9f27825 */ /* 0x020fc800078e02f2 */
[C---:B------:R-:W-:Y:S01]  /*bac0*/  IMAD.WIDE R240, R249.reuse, 0x4, R240 ;  /* 0x00000004f9f07825 */ /* 0x040fe200078e02f0 */
[----:B------:R1:W-:Y:S04]  /*bad0*/  STL.64 [R1+0x78], R242 ;  /* 0x000078f201007387 */ /* 0x0003e80000100a00 */
[----:B------:R1:W-:Y:S04]  /*bae0*/  LDGSTS.E [R73+0x22c00], [R242.64], !P5 ;  /* 0x22c00000f2497fae */ /* 0x0003e8000e921844 */
[----:B------:R5:W-:Y:S04]  /*baf0*/  LDGSTS.E [R73+0x22e00], [R240.64], !P5 ;  /* 0x22e00000f0497fae */ /* 0x000be8000e921844 */
[----:B-1----:R-:W3:Y:S04]  /*bb00*/  LDL.LU.64 R242, [R1+0x998] ;  /* 0x0009980001f27983 */ /* 0x002ee80000300a00 */
[----:B------:R5:W-:Y:S01]  /*bb10*/  STL.64 [R1+0x60], R240 ;  /* 0x000060f001007387 */ /* 0x000be20000100a00 */
[----:B------:R-:W-:-:S05]  /*bb20*/  IMAD.WIDE R238, R249, 0x4, R238 ;  /* 0x00000004f9ee7825 */ /* 0x000fca00078e02ee */
[----:B------:R1:W-:Y:S04]  /*bb30*/  LDGSTS.E [R73+0x23c00], [R238.64], !P6 ;  /* 0x23c00000ee497fae */ /* 0x0003e8000f121844 */
[----:B-----5:R-:W5:Y:S01]  /*bb40*/  LDL.LU.64 R240, [R1+0x990] ;  /* 0x0009900001f07983 */ /* 0x020f620000300a00 */
[----:B------:R-:W-:-:S03]  /*bb50*/  IMAD.WIDE R236, R249, 0x4, R236 ;  /* 0x00000004f9ec7825 */ /* 0x000fc600078e02ec */
[----:B------:R1:W-:Y:S01]  /*bb60*/  STL.64 [R1+0x58], R238 ;  /* 0x000058ee01007387 */ /* 0x0003e20000100a00 */
[----:B------:R-:W-:-:S03]  /*bb70*/  IMAD.WIDE R234, R249, 0x4, R234 ;  /* 0x00000004f9ea7825 */ /* 0x000fc600078e02ea */
[----:B------:R4:W-:Y:S02]  /*bb80*/  LDGSTS.E [R73+0x23e00], [R236.64], !P6 ;  /* 0x23e00000ec497fae */ /* 0x0009e4000f121844 */
[C---:B----4-:R-:W-:Y:S02]  /*bb90*/  IMAD.WIDE R232, R249.reuse, 0x4, R232 ;  /* 0x00000004f9e87825 */ /* 0x050fe400078e02e8 */
[----:B------:R4:W-:Y:S04]  /*bba0*/  LDGSTS.E [R73+0x24c00], [R234.64], !P4 ;  /* 0x24c00000ea497fae */ /* 0x0009e8000e121844 */
[----:B-1----:R-:W5:Y:S04]  /*bbb0*/  LDL.LU.64 R238, [R1+0x988] ;  /* 0x0009880001ee7983 */ /* 0x002f680000300a00 */
[----:B------:R1:W-:Y:S04]  /*bbc0*/  STL.64 [R1+0x50], R236 ;  /* 0x000050ec01007387 */ /* 0x0003e80000100a00 */
[----:B------:R4:W-:Y:S04]  /*bbd0*/  LDGSTS.E [R73+0x24e00], [R232.64], !P4 ;  /* 0x24e00000e8497fae */ /* 0x0009e8000e121844 */
[----:B-1----:R-:W5:Y:S04]  /*bbe0*/  LDL.LU.64 R236, [R1+0x980] ;  /* 0x0009800001ec7983 */ /* 0x002f680000300a00 */
[----:B------:R4:W-:Y:S01]  /*bbf0*/  STL.64 [R1+0x40], R234 ;  /* 0x000040ea01007387 */ /* 0x0009e20000100a00 */
[----:B------:R-:W-:-:S05]  /*bc00*/  IMAD.WIDE R230, R249, 0x4, R230 ;  /* 0x00000004f9e67825 */ /* 0x000fca00078e02e6 */
[----:B------:R1:W-:Y:S01]  /*bc10*/  LDGSTS.E [R73+0x25c00], [R230.64], !P3 ;  /* 0x25c00000e6497fae */ /* 0x0003e2000d921844 */
[----:B------:R-:W-:-:S03]  /*bc20*/  IMAD.WIDE R244, R249, 0x4, R244 ;  /* 0x00000004f9f47825 */ /* 0x000fc600078e02f4 */
[----:B----4-:R-:W4:Y:S04]  /*bc30*/  LDL.LU.64 R234, [R1+0x978] ;  /* 0x0009780001ea7983 */ /* 0x010f280000300a00 */
[----:B------:R1:W-:Y:S04]  /*bc40*/  STL.64 [R1+0x38], R232 ;  /* 0x000038e801007387 */ /* 0x0003e80000100a00 */
[----:B------:R2:W-:Y:S04]  /*bc50*/  LDGSTS.E [R73+0x25e00], [R244.64], !P3 ;  /* 0x25e00000f4497fae */ /* 0x0005e8000d921844 */
[----:B-1----:R-:W4:Y:S04]  /*bc60*/  LDL.LU.64 R232, [R1+0x970] ;  /* 0x0009700001e87983 */ /* 0x002f280000300a00 */
[----:B------:R1:W-:Y:S01]  /*bc70*/  STL.64 [R1+0x30], R230 ;  /* 0x000030e601007387 */ /* 0x0003e20000100a00 */
[----:B--2---:R-:W-:-:S04]  /*bc80*/  IMAD.WIDE R246, R249, 0x4, R246 ;  /* 0x00000004f9f67825 */ /* 0x004fc800078e02f6 */
[----:B------:R-:W-:Y:S01]  /*bc90*/  IMAD.WIDE R250, R249, 0x4, R250 ;  /* 0x00000004f9fa7825 */ /* 0x000fe200078e02fa */
[----:B------:R2:W-:Y:S04]  /*bca0*/  LDGSTS.E [R73+0x26c00], [R246.64], !P0 ;  /* 0x26c00000f6497fae */ /* 0x0005e8000c121844 */
[----:B------:R2:W-:Y:S04]  /*bcb0*/  LDGSTS.E [R73+0x26e00], [R250.64], !P0 ;  /* 0x26e00000fa497fae */ /* 0x0005e8000c121844 */
[----:B-1----:R-:W4:Y:S04]  /*bcc0*/  LDL.LU.64 R230, [R1+0x968] ;  /* 0x0009680001e67983 */ /* 0x002f280000300a00 */
[----:B------:R1:W-:Y:S04]  /*bcd0*/  STL.64 [R1+0x20], R244 ;  /* 0x000020f401007387 */ /* 0x0003e80000100a00 */
[----:B-1----:R-:W4:Y:S04]  /*bce0*/  LDL.LU.64 R244, [R1+0x960] ;  /* 0x0009600001f47983 */ /* 0x002f280000300a00 */
[----:B------:R2:W-:Y:S04]  /*bcf0*/  STL.64 [R1+0x8], R246 ;  /* 0x000008f601007387 */ /* 0x0005e80000100a00 */
[----:B--2---:R-:W2:Y:S04]  /*bd00*/  LDL.LU.64 R246, [R1+0x958] ;  /* 0x0009580001f67983 */ /* 0x004ea80000300a00 */
[----:B------:R1:W-:Y:S04]  /*bd10*/  STL.64 [R1], R250 ;  /* 0x000000fa01007387 */ /* 0x0003e80000100a00 */
[----:B-1----:R-:W2:Y:S01]  /*bd20*/  LDL.LU.64 R250, [R1+0x950] ;  /* 0x0009500001fa7983 */ /* 0x002ea20000300a00 */
[----:B------:R-:W-:-:S04]  /*bd30*/  IADD3 R0, R252, -0xa0, RZ ;  /* 0xffffff60fc007810 */ /* 0x000fc80007ffe0ff */
[----:B------:R-:W-:Y:S02]  /*bd40*/  ISETP.GE.U32.AND P5, PT, R0, 0x7fffff21, PT ;  /* 0x7fffff210000780c */ /* 0x000fe40003fa6070 */
        /* <DEDUP_REMOVED lines=8> */
[C---:B------:R-:W-:Y:S02]  /*bdd0*/  IADD3 R0, R252.reuse, -0xb4, RZ ;  /* 0xffffff4cfc007810 */ /* 0x040fe40007ffe0ff */
[----:B------:R-:W-:Y:S02]  /*bde0*/  MOV R76, R72 ;  /* 0x00000048004c7202 */ /* 0x000fe40000000f00 */
[----:B------:R-:W-:Y:S01]  /*bdf0*/  IADD3 R72, R252, -0xc0, RZ ;  /* 0xffffff40fc487810 */ /* 0x000fe20007ffe0ff */
[----:B---3--:R-:W-:-:S04]  /*be00*/  IMAD.WIDE R242, R249, 0x4, R242 ;  /* 0x00000004f9f27825 */ /* 0x008fc800078e02f2 */
[----:B-----5:R-:W-:-:S04]  /*be10*/  IMAD.WIDE R240, R249, 0x4, R240 ;  /* 0x00000004f9f07825 */ /* 0x020fc800078e02f0 */
[----:B------:R-:W-:-:S04]  /*be20*/  IMAD.WIDE R238, R249, 0x4, R238 ;  /* 0x00000004f9ee7825 */ /* 0x000fc800078e02ee */
[----:B------:R-:W-:-:S04]  /*be30*/  IMAD.WIDE R236, R249, 0x4, R236 ;  /* 0x00000004f9ec7825 */ /* 0x000fc800078e02ec */
[----:B----4-:R-:W-:-:S04]  /*be40*/  IMAD.WIDE R234, R249, 0x4, R234 ;  /* 0x00000004f9ea7825 */ /* 0x010fc800078e02ea */
[----:B------:R-:W-:-:S04]  /*be50*/  IMAD.WIDE R232, R249, 0x4, R232 ;  /* 0x00000004f9e87825 */ /* 0x000fc800078e02e8 */
[----:B------:R-:W-:-:S04]  /*be60*/  IMAD.WIDE R230, R249, 0x4, R230 ;  /* 0x00000004f9e67825 */ /* 0x000fc800078e02e6 */
[----:B------:R-:W-:-:S04]  /*be70*/  IMAD.WIDE R244, R249, 0x4, R244 ;  /* 0x00000004f9f47825 */ /* 0x000fc800078e02f4 */
[----:B--2---:R-:W-:-:S04]  /*be80*/  IMAD.WIDE R246, R249, 0x4, R246 ;  /* 0x00000004f9f67825 */ /* 0x004fc800078e02f6 */
[----:B------:R-:W-:-:S05]  /*be90*/  IMAD.WIDE R250, R249, 0x4, R250 ;  /* 0x00000004f9fa7825 */ /* 0x000fca00078e02fa */
        /* <DEDUP_REMOVED lines=14> */
[----:B------:R-:W-:-:S03]  /*bf80*/  ISETP.GE.U32.AND P3, PT, R0, 0x7fffff00, PT ;  /* 0x7fffff000000780c */ /* 0x000fc60003f66070 */
[----:B------:R-:W2:Y:S04]  /*bf90*/  LDL R0, [R1+0x2f4] ;  /* 0x0002f40001007983 */ /* 0x000ea80000100800 */
[----:B------:R1:W-:Y:S04]  /*bfa0*/  LDGSTS.E [R73+0x2bc00], [R240.64], !P0 ;  /* 0x2bc00000f0497fae */ /* 0x0003e8000c121844 */
[----:B------:R1:W-:Y:S01]  /*bfb0*/  LDGSTS.E [R73+0x2be00], [R242.64], !P0 ;  /* 0x2be00000f2497fae */ /* 0x0003e2000c121844 */
[----:B------:R-:W-:Y:S01]  /*bfc0*/  ISETP.GE.U32.AND P0, PT, R72, 0x7fffff01, PT ;  /* 0x7fffff014800780c */ /* 0x000fe20003f06070 */
[----:B-1----:R-:W-:-:S04]  /*bfd0*/  IMAD.WIDE R72, R248, 0x4, R8 ;  /* 0x00000004f8487825 */ /* 0x002fc800078e0208 */
[----:B------:R-:W-:Y:S02]  /*bfe0*/  IMAD.MOV.U32 R9, RZ, RZ, R76 ;  /* 0x000000ffff097224 */ /* 0x000fe400078e004c */
[----:B------:R-:W-:Y:S02]  /*bff0*/  IMAD.MOV.U32 R8, RZ, RZ, R77 ;  /* 0x000000ffff087224 */ /* 0x000fe400078e004d */
[----:B------:R-:W-:-:S04]  /*c000*/  IMAD.WIDE R76, R248, 0x4, R4 ;  /* 0x00000004f84c7825 */ /* 0x000fc800078e0204 */
[C---:B------:R-:W-:Y:S01]  /*c010*/  IMAD.WIDE R4, R248.reuse, 0x4, R12 ;  /* 0x00000004f8047825 */ /* 0x040fe200078e020c */
[----:B------:R1:W-:Y:S03]  /*c020*/  STL.64 [R1+0x220], R72 ;  /* 0x0002204801007387 */ /* 0x0003e60000100a00 */
[----:B------:R-:W-:-:S04]  /*c030*/  IMAD.WIDE R12, R248, 0x4, R38 ;  /* 0x00000004f80c7825 */ /* 0x000fc800078e0226 */
[----:B------:R-:W-:Y:S02]  /*c040*/  IMAD.MOV.U32 R39, RZ, RZ, R8 ;  /* 0x000000ffff277224 */ /* 0x000fe400078e0008 */
[----:B------:R-:W-:Y:S02]  /*c050*/  IMAD.MOV.U32 R38, RZ, RZ, R9 ;  /* 0x000000ffff267224 */ /* 0x000fe400078e0009 */
[----:B------:R-:W-:-:S04]  /*c060*/  IMAD.WIDE R8, R249, 0x4, R6 ;  /* 0x00000004f9087825 */ /* 0x000fc800078e0206 */
[C---:B------:R-:W-:Y:S02]  /*c070*/  IMAD.WIDE R6, R249.reuse, 0x4, R2 ;  /* 0x00000004f9067825 */ /* 0x040fe400078e0202 */
[----:B------:R-:W3:Y:S04]  /*c080*/  LDL R3, [R1+0x930] ;  /* 0x0009300001037983 */ /* 0x000ee80000100800 */
[----:B------:R-:W4:Y:S01]  /*c090*/  S2R R2, SR_TID.X ;  /* 0x0000000000027919 */ /* 0x000f220000002100 */
[----:B------:R-:W-:-:S04]  /*c0a0*/  IMAD.WIDE R24, R249, 0x4, R24 ;  /* 0x00000004f9187825 */ /* 0x000fc800078e0218 */
[----:B------:R-:W-:-:S04]  /*c0b0*/  IMAD.WIDE R10, R249, 0x4, R10 ;  /* 0x00000004f90a7825 */ /* 0x000fc800078e020a */
[----:B------:R-:W-:Y:S01]  /*c0c0*/  IMAD.WIDE R26, R249, 0x4, R26 ;  /* 0x00000004f91a7825 */ /* 0x000fe200078e021a */
[----:B----4-:R-:W-:-:S04]  /*c0d0*/  LOP3.LUT R2, R2, 0x7f, RZ, 0xc0, !PT ;  /* 0x0000007f02027812 */ /* 0x010fc800078ec0ff */
[----:B------:R-:W-:-:S04]  /*c0e0*/  SHF.L.U32 R2, R2, 0x2, RZ ;  /* 0x0000000202027819 */ /* 0x000fc800000006ff */
[----:B------:R-:W-:Y:S01]  /*c0f0*/  LOP3.LUT R2, R2, 0x60, RZ, 0x3c, !PT ;  /* 0x0000006002027812 */ /* 0x000fe200078e3cff */
[----:B------:R-:W-:-:S04]  /*c100*/  IMAD.WIDE R32, R249, 0x4, R32 ;  /* 0x00000004f9207825 */ /* 0x000fc800078e0220 */
[----:B------:R4:W-:Y:S01]  /*c110*/  LDGSTS.E [R2+0x2cc00], [R8.64], !P5 ;  /* 0x2cc0000008027fae */ /* 0x0009e2000e921844 */
[----:B------:R-:W-:-:S03]  /*c120*/  IMAD.WIDE R34, R249, 0x4, R34 ;  /* 0x00000004f9227825 */ /* 0x000fc600078e0222 */
        /* <DEDUP_REMOVED lines=14> */
[----:B------:R-:W0:Y:S01]  /*c210*/  LDGDEPBAR ;  /* 0x00000000000079af */ /* 0x000e220000000000 */
        /* <DEDUP_REMOVED lines=34> */
[C---:B------:R-:W-:Y:S01]  /*c440*/  IMAD.WIDE R206, R248.reuse, 0x4, R206 ;  /* 0x00000004f8ce7825 */ /* 0x040fe200078e02ce */
[----:B--2---:R2:W-:Y:S04]  /*c450*/  LDGSTS.E [R0+0x50000], [R72.64], P2 ;  /* 0x5000000048007fae */ /* 0x0045e80009121844 */
        /* <DEDUP_REMOVED lines=69> */
[----:B------:R1:W-:Y:S01]  /*c8b0*/  LDGSTS.E [R39+0x52e00], [R40.64], P2 ;  /* 0x52e0000028277fae */ /* 0x0003e20009121844 */
[----:B------:R-:W-:-:S03]  /*c8c0*/  IMAD.WIDE R50, R248, 0x4, R50 ;  /* 0x00000004f8327825 */ /* 0x000fc600078e0232 */
[----:B------:R1:W-:Y:S01]  /*c8d0*/  LDGSTS.E [R39+0x53600], [R54.64], P2 ;  /* 0x5360000036277fae */ /* 0x0003e20009121844 */
[----:B------:R-:W-:-:S03]  /*c8e0*/  IMAD.WIDE R62, R248, 0x4, R62 ;  /* 0x00000004f83e7825 */ /* 0x000fc600078e023e */
[----:B------:R1:W-:Y:S04]  /*c8f0*/  LDGSTS.E [R39+0x53e00], [R66.64], P2 ;  /* 0x53e0000042277fae */ /* 0x0003e80009121844 */
[----:B--2---:R-:W2:Y:S04]  /*c900*/  S2R R0, SR_TID.X ;  /* 0x0000000000007919 */ /* 0x004ea80000002100 */
        /* <DEDUP_REMOVED lines=8> */
[----:B------:R-:W0:Y:S01]  /*c990*/  LDGDEPBAR ;  /* 0x00000000000079af */ /* 0x000e220000000000 */
[----:B--2---:R-:W-:Y:S01]  /*c9a0*/  LOP3.LUT R0, R0, 0x7f, RZ, 0xc0, !PT ;  /* 0x0000007f00007812 */ /* 0x004fe200078ec0ff */
[----:B------:R-:W-:-:S02]  /*c9b0*/  IMAD.WIDE R64, R249, 0x4, R64 ;  /* 0x00000004f9407825 */ /* 0x000fc400078e0240 */
[----:B-1----:R-:W2:Y:S02]  /*c9c0*/  LDL.LU.64 R72, [R1+0x948] ;  /* 0x0009480001487983 */ /* 0x002ea40000300a00 */
[----:B----4-:R-:W-:Y:S02]  /*c9d0*/  IMAD.SHL.U32 R2, R0, 0x4, RZ ;  /* 0x0000000400027824 */ /* 0x010fe400078e00ff */
[----:B------:R-:W-:Y:S06]  /*c9e0*/  BAR.SYNC.DEFER_BLOCKING 0x0 ;  /* 0x0000000000007b1d */ /* 0x000fec0000010000 */
[----:B------:R1:W-:Y:S04]  /*c9f0*/  STL [R1+0x900], R64 ;  /* 0x0009004001007387 */ /* 0x0003e80000100800 */
[----:B------:R4:W-:Y:S04]  /*ca00*/  STL [R1+0x8fc], R65 ;  /* 0x0008fc4101007387 */ /* 0x0009e80000100800 */
[----:B------:R-:W-:Y:S01]  /*ca10*/  @!PT LDS RZ, [RZ] ;  /* 0x00000000fffff984 */ /* 0x000fe20000000800 */
[----:B------:R-:W-:Y:S01]  /*ca20*/  @!PT LDS RZ, [RZ] ;  /* 0x00000000fffff984 */ /* 0x000fe20000000800 */
[----:B------:R-:W-:Y:S01]  /*ca30*/  @!PT LDS RZ, [RZ] ;  /* 0x00000000fffff984 */ /* 0x000fe20000000800 */
[----:B------:R1:W-:Y:S02]  /*ca40*/  LDGSTS.E [R2+0x30000], [R64.64], !P3 ;  /* 0x3000000040027fae */ /* 0x0003e4000d921844 */
[----:B-1----:R-:W-:-:S02]  /*ca50*/  IMAD.MOV.U32 R64, RZ, RZ, R76 ;  /* 0x000000ffff407224 */ /* 0x002fc400078e004c */
[----:B----4-:R-:W-:Y:S02]  /*ca60*/  IMAD.MOV.U32 R65, RZ, RZ, R77 ;  /* 0x000000ffff417224 */ /* 0x010fe400078e004d */
[----:B-----5:R-:W4:Y:S01]  /*ca70*/  LDL.LU.64 R76, [R1+0x940] ;  /* 0x00094000014c7983 */ /* 0x020f220000300a00 */
[----:B------:R-:W-:-:S04]  /*ca80*/  IMAD.WIDE R70, R249, 0x4, R70 ;  /* 0x00000004f9467825 */ /* 0x000fc800078e0246 */
[C---:B------:R-:W-:Y:S01]  /*ca90*/  IMAD.WIDE R74, R249.reuse, 0x4, R74 ;  /* 0x00000004f94a7825 */ /* 0x040fe200078e024a */
[----:B------:R-:W-:Y:S04]  /*caa0*/  STL [R1+0x908], R70 ;  /* 0x0009084601007387 */ /* 0x000fe80000100800 */
[----:B------:R1:W-:Y:S01]  /*cab0*/  STL [R1+0x904], R71 ;  /* 0x0009044701007387 */ /* 0x0003e20000100800 */
[----:B------:R-:W-:-:S03]  /*cac0*/  IMAD.WIDE R78, R249, 0x4, R78 ;  /* 0x00000004f94e7825 */ /* 0x000fc600078e024e */
[----:B------:R1:W-:Y:S01]  /*cad0*/  LDGSTS.E [R2+0x30200], [R70.64], !P3 ;  /* 0x3020000046027fae */ /* 0x0003e2000d921844 */
        /* <DEDUP_REMOVED lines=9> */
[----:B-1----:R-:W1:Y:S03]  /*cb70*/  S2R R71, SR_TID.X ;  /* 0x0000000000477919 */ /* 0x002e660000002100 */
[----:B------:R-:W-:-:S04]  /*cb80*/  IMAD.WIDE R124, R249, 0x4, R124 ;  /* 0x00000004f97c7825 */ /* 0x000fc800078e027c */
[----:B------:R-:W-:-:S04]  /*cb90*/  IMAD.WIDE R128, R249, 0x4, R128 ;  /* 0x00000004f9807825 */ /* 0x000fc800078e0280 */
[----:B------:R-:W-:-:S04]  /*cba0*/  IMAD.WIDE R130, R249, 0x4, R130 ;  /* 0x00000004f9827825 */ /* 0x000fc800078e0282 */
[----:B------:R-:W-:-:S04]  /*cbb0*/  IMAD.WIDE R134, R249, 0x4, R134 ;  /* 0x00000004f9867825 */ /* 0x000fc800078e0286 */
[----:B------:R-:W-:-:S04]  /*cbc0*/  IMAD.WIDE R136, R249, 0x4, R136 ;  /* 0x00000004f9887825 */ /* 0x000fc800078e0288 */
[----:B------:R-:W-:Y:S01]  /*cbd0*/  IMAD.WIDE R138, R249, 0x4, R138 ;  /* 0x00000004f98a7825 */ /* 0x000fe200078e028a */
[----:B------:R-:W-:-:S03]  /*cbe0*/  IADD3 R0, R252, -0xc5, RZ ;  /* 0xffffff3bfc007810 */ /* 0x000fc60007ffe0ff */
[----:B------:R-:W-:-:S04]  /*cbf0*/  IMAD.WIDE R140, R249, 0x4, R140 ;  /* 0x00000004f98c7825 */ /* 0x000fc800078e028c */
[----:B------:R-:W-:Y:S01]  /*cc00*/  IMAD.WIDE R142, R249, 0x4, R142 ;  /* 0x00000004f98e7825 */ /* 0x000fe200078e028e */
[----:B------:R-:W-:-:S03]  /*cc10*/  ISETP.GE.U32.AND P0, PT, R0, 0x7ffffefc, PT ;  /* 0x7ffffefc0000780c */ /* 0x000fc60003f06070 */
[----:B------:R-:W-:-:S04]  /*cc20*/  IMAD.WIDE R144, R249, 0x4, R144 ;  /* 0x00000004f9907825 */ /* 0x000fc800078e0290 */
[----:B------:R-:W-:-:S04]  /*cc30*/  IMAD.WIDE R146, R249, 0x4, R146 ;  /* 0x00000004f9927825 */ /* 0x000fc800078e0292 */
[----:B------:R-:W-:-:S04]  /*cc40*/  IMAD.WIDE R148, R249, 0x4, R148 ;  /* 0x00000004f9947825 */ /* 0x000fc800078e0294 */
[----:B------:R-:W-:Y:S01]  /*cc50*/  IMAD.WIDE R150, R249, 0x4, R150 ;  /* 0x00000004f9967825 */ /* 0x000fe200078e0296 */
[----:B-1----:R-:W-:-:S03]  /*cc60*/  LOP3.LUT R71, R71, 0x7f, RZ, 0xc0, !PT ;  /* 0x0000007f47477812 */ /* 0x002fc600078ec0ff */
[----:B------:R-:W-:-:S04]  /*cc70*/  IMAD.WIDE R152, R249, 0x4, R152 ;  /* 0x00000004f9987825 */ /* 0x000fc800078e0298 */
[----:B------:R-:W-:-:S04]  /*cc80*/  IMAD.WIDE R154, R249, 0x4, R154 ;  /* 0x00000004f99a7825 */ /* 0x000fc800078e029a */
[----:B------:R-:W-:-:S04]  /*cc90*/  IMAD.WIDE R184, R249, 0x4, R184 ;  /* 0x00000004f9b87825 */ /* 0x000fc800078e02b8 */
[----:B------:R-:W-:Y:S01]  /*cca0*/  IMAD.WIDE R186, R249, 0x4, R186 ;  /* 0x00000004f9ba7825 */ /* 0x000fe200078e02ba */
[----:B------:R-:W-:-:S03]  /*ccb0*/  IADD3 R0, R252, -0xc9, RZ ;  /* 0xffffff37fc007810 */ /* 0x000fc60007ffe0ff */
[----:B------:R-:W-:-:S04]  /*ccc0*/  IMAD.WIDE R192, R249, 0x4, R192 ;  /* 0x00000004f9c07825 */ /* 0x000fc800078e02c0 */
[----:B------:R-:W-:-:S04]  /*ccd0*/  IMAD.WIDE R194, R249, 0x4, R194 ;  /* 0x00000004f9c27825 */ /* 0x000fc800078e02c2 */
[----:B------:R-:W-:-:S04]  /*cce0*/  IMAD.WIDE R200, R249, 0x4, R200 ;  /* 0x00000004f9c87825 */ /* 0x000fc800078e02c8 */
[----:B------:R-:W-:-:S04]  /*ccf0*/  IMAD.WIDE R202, R249, 0x4, R202 ;  /* 0x00000004f9ca7825 */ /* 0x000fc800078e02ca */
[----:B------:R-:W-:-:S04]  /*cd00*/  IMAD.WIDE R208, R249, 0x4, R208 ;  /* 0x00000004f9d07825 */ /* 0x000fc800078e02d0 */
[----:B------:R-:W-:-:S04]  /*cd10*/  IMAD.WIDE R210, R249, 0x4, R210 ;  /* 0x00000004f9d27825 */ /* 0x000fc800078e02d2 */
[----:B------:R-:W-:Y:S01]  /*cd20*/  IMAD.WIDE R216, R249, 0x4, R216 ;  /* 0x00000004f9d87825 */ /* 0x000fe200078e02d8 */
[----:B------:R-:W-:-:S03]  /*cd30*/  MOV R70, R64 ;  /* 0x0000004000467202 */ /* 0x000fc60000000f00 */
[----:B------:R-:W-:Y:S02]  /*cd40*/  IMAD.MOV.U32 R64, RZ, RZ, R4 ;  /* 0x000000ffff407224 */ /* 0x000fe400078e0004 */
[----:B--2---:R-:W-:-:S05]  /*cd50*/  IMAD.WIDE R72, R249, 0x4, R72 ;  /* 0x00000004f9487825 */ /* 0x004fca00078e0248 */
[----:B------:R1:W-:Y:S04]  /*cd60*/  STL [R1+0x8f0], R72 ;  /* 0x0008f04801007387 */ /* 0x0003e80000100800 */
[----:B------:R2:W-:Y:S04]  /*cd70*/  STL [R1+0x8ec], R73 ;  /* 0x0008ec4901007387 */ /* 0x0005e80000100800 */
[----:B------:R-:W-:Y:S04]  /*cd80*/  STL [R1+0x8f8], R74 ;  /* 0x0008f84a01007387 */ /* 0x000fe80000100800 */
[----:B------:R-:W-:Y:S04]  /*cd90*/  STL [R1+0x8f4], R75 ;  /* 0x0008f44b01007387 */ /* 0x000fe80000100800 */
[----:B------:R1:W-:Y:S01]  /*cda0*/  LDGSTS.E [R2+0x31000], [R72.64], !P0 ;  /* 0x3100000048027fae */ /* 0x0003e2000c121844 */
[----:B----4-:R-:W-:-:S05]  /*cdb0*/  IMAD.WIDE R76, R249, 0x4, R76 ;  /* 0x00000004f94c7825 */ /* 0x010fca00078e024c */
[----:B------:R4:W-:Y:S04]  /*cdc0*/  STL [R1+0x8e0], R76 ;  /* 0x0008e04c01007387 */ /* 0x0009e80000100800 */
[----:B------:R-:W-:Y:S04]  /*cdd0*/  STL [R1+0x8dc], R77 ;  /* 0x0008dc4d01007387 */ /* 0x000fe80000100800 */
        /* <DEDUP_REMOVED lines=43> */
[----:B------:R-:W-:Y:S01]  /*d090*/  STL [R1+0x82c], R151 ;  /* 0x00082c9701007387 */ /* 0x000fe20000100800 */
[----:B-1----:R-:W-:-:S03]  /*d0a0*/  IMAD.SHL.U32 R72, R71, 0x4, RZ ;  /* 0x0000000447487824 */ /* 0x002fc600078e00ff */
        /* <DEDUP_REMOVED lines=8> */
[----:B------:R1:W-:Y:S01]  /*d130*/  LDGSTS.E [R72+0x31200], [R74.64], !P0 ;  /* 0x312000004a487fae */ /* 0x0003e2000c121844 */
[----:B------:R-:W-:-:S03]  /*d140*/  ISETP.GE.U32.AND P0, PT, R0, 0x7ffffef8, PT ;  /* 0x7ffffef80000780c */ /* 0x000fc60003f06070 */
        /* <DEDUP_REMOVED lines=9> */
[----:B------:R-:W-:-:S03]  /*d1e0*/  IMAD.MOV.U32 R71, RZ, RZ, R65 ;  /* 0x000000ffff477224 */ /* 0x000fc600078e0041 */
[----:B------:R-:W-:Y:S01]  /*d1f0*/  STL [R1+0x7f4], R209 ;  /* 0x0007f4d101007387 */ /* 0x000fe20000100800 */
[----:B------:R-:W-:-:S03]  /*d200*/  IMAD.MOV.U32 R65, RZ, RZ, R5 ;  /* 0x000000ffff417224 */ /* 0x000fc600078e0005 */
[----:B------:R-:W-:Y:S04]  /*d210*/  STL [R1+0x7e0], R210 ;  /* 0x0007e0d201007387 */ /* 0x000fe80000100800 */
[----:B------:R-:W-:Y:S01]  /*d220*/  STL [R1+0x7dc], R211 ;  /* 0x0007dcd301007387 */ /* 0x000fe20000100800 */
[----:B--2---:R-:W-:-:S03]  /*d230*/  IMAD.MOV.U32 R73, RZ, RZ, R3 ;  /* 0x000000ffff497224 */ /* 0x004fc600078e0003 */
[----:B------:R-:W-:Y:S04]  /*d240*/  STL [R1+0x7e8], R216 ;  /* 0x0007e8d801007387 */ /* 0x000fe80000100800 */
[----:B------:R-:W-:Y:S04]  /*d250*/  STL [R1+0x7e4], R217 ;  /* 0x0007e4d901007387 */ /* 0x000fe80000100800 */
[----:B------:R4:W-:Y:S04]  /*d260*/  LDGSTS.E [R72+0x32000], [R76.64], !P0 ;  /* 0x320000004c487fae */ /* 0x0009e8000c121844 */
[----:B------:R-:W2:Y:S01]  /*d270*/  LDL.LU.64 R4, [R1+0x18] ;  /* 0x0000180001047983 */ /* 0x000ea20000300a00 */
[----:B------:R-:W-:-:S03]  /*d280*/  IADD3 R0, R252, -0xcd, RZ ;  /* 0xffffff33fc007810 */ /* 0x000fc60007ffe0ff */
[----:B------:R1:W-:Y:S01]  /*d290*/  LDGSTS.E [R72+0x32200], [R78.64], !P0 ;  /* 0x322000004e487fae */ /* 0x0003e2000c121844 */
[----:B----4-:R-:W-:-:S03]  /*d2a0*/  LOP3.LUT R76, R2, 0x20, RZ, 0x3c, !PT ;  /* 0x00000020024c7812 */ /* 0x010fc600078e3cff */
[----:B---3--:R-:W3:Y:S01]  /*d2b0*/  LDL.LU.64 R2, [R1+0x10] ;  /* 0x0000100001027983 */ /* 0x008ee20000300a00 */
[----:B------:R-:W-:Y:S02]  /*d2c0*/  ISETP.GE.U32.AND P0, PT, R0, 0x7ffffef4, PT ;  /* 0x7ffffef40000780c */ /* 0x000fe40003f06070 */
[----:B------:R-:W-:Y:S01]  /*d2d0*/  IADD3 R0, R252, -0xd1, RZ ;  /* 0xffffff2ffc007810 */ /* 0x000fe20007ffe0ff */
[----:B------:R-:W-:-:S10]  /*d2e0*/  IMAD.WIDE R218, R249, 0x4, R218 ;  /* 0x00000004f9da7825 */ /* 0x000fd400078e02da */
[----:B------:R4:W-:Y:S04]  /*d2f0*/  LDGSTS.E [R72+0x33000], [R96.64], !P0 ;  /* 0x3300000060487fae */ /* 0x0009e8000c121844 */
[----:B------:R1:W-:Y:S01]  /*d300*/  LDGSTS.E [R72+0x33200], [R98.64], !P0 ;  /* 0x3320000062487fae */ /* 0x0003e2000c121844 */
[----:B------:R-:W-:Y:S01]  /*d310*/  ISETP.GE.U32.AND P0, PT, R0, 0x7ffffef0, PT ;  /* 0x7ffffef00000780c */ /* 0x000fe20003f06070 */
[C---:B------:R-:W-:Y:S02]  /*d320*/  IMAD.WIDE R224, R249.reuse, 0x4, R224 ;  /* 0x00000004f9e07825 */ /* 0x040fe400078e02e0 */
[----:B------:R-:W-:Y:S04]  /*d330*/  STL [R1+0x7d0], R218 ;  /* 0x0007d0da01007387 */ /* 0x000fe80000100800 */
[----:B------:R-:W-:Y:S04]  /*d340*/  STL [R1+0x7cc], R219 ;  /* 0x0007ccdb01007387 */ /* 0x000fe80000100800 */
[----:B------:R-:W-:Y:S04]  /*d350*/  STL [R1+0x7d8], R224 ;  /* 0x0007d8e001007387 */ /* 0x000fe80000100800 */
[----:B------:R1:W-:Y:S04]  /*d360*/  LDGSTS.E [R72+0x34000], [R104.64], !P0 ;  /* 0x3400000068487fae */ /* 0x0003e8000c121844 */
[----:B------:R5:W-:Y:S04]  /*d370*/  LDGSTS.E [R72+0x34200], [R106.64], !P0 ;  /* 0x342000006a487fae */ /* 0x000be8000c121844 */
[----:B------:R-:W-:Y:S04]  /*d380*/  STL [R1+0x7d4], R225 ;  /* 0x0007d4e101007387 */ /* 0x000fe80000100800 */
[----:B-----5:R-:W5:Y:S04]  /*d390*/  LDL.LU.64 R106, [R1+0x48] ;  /* 0x00004800016a7983 */ /* 0x020f680000300a00 */
[----:B-1----:R-:W5:Y:S01]  /*d3a0*/  LDL.LU.64 R104, [R1+0x28] ;  /* 0x0000280001687983 */ /* 0x002f620000300a00 */
[----:B------:R-:W-:-:S04]  /*d3b0*/  IMAD.WIDE R226, R249, 0x4, R226 ;  /* 0x00000004f9e27825 */ /* 0x000fc800078e02e2 */
[----:B------:R-:W-:Y:S01]  /*d3c0*/  IMAD.WIDE R228, R249, 0x4, R228 ;  /* 0x00000004f9e47825 */ /* 0x000fe200078e02e4 */
[----:B------:R-:W-:Y:S04]  /*d3d0*/  STL [R1+0x38c], R226 ;  /* 0x00038ce201007387 */ /* 0x000fe80000100800 */
[----:B------:R-:W-:Y:S04]  /*d3e0*/  STL [R1+0x388], R227 ;  /* 0x000388e301007387 */ /* 0x000fe80000100800 */
[----:B------:R-:W-:Y:S04]  /*d3f0*/  STL [R1+0x394], R228 ;  /* 0x000394e401007387 */ /* 0x000fe80000100800 */
[----:B------:R-:W-:Y:S04]  /*d400*/  STL [R1+0x390], R229 ;  /* 0x000390e501007387 */ /* 0x000fe80000100800 */
[----:B------:R-:W5:Y:S04]  /*d410*/  LDL.LU.64 R98, [R1+0x70] ;  /* 0x0000700001627983 */ /* 0x000f680000300a00 */
[----:B----4-:R-:W4:Y:S01]  /*d420*/  LDL.LU.64 R96, [R1+0x68] ;  /* 0x0000680001607983 */ /* 0x010f220000300a00 */
[----:B------:R-:W-:-:S04]  /*d430*/  IADD3 R0, R252, -0xd5, RZ ;  /* 0xffffff2bfc007810 */ /* 0x000fc80007ffe0ff */
[----:B------:R-:W-:Y:S02]  /*d440*/  ISETP.GE.U32.AND P0, PT, R0, 0x7ffffeec, PT ;  /* 0x7ffffeec0000780c */ /* 0x000fe40003f06070 */
[----:B------:R-:W-:-:S11]  /*d450*/  IADD3 R0, R252, -0xd9, RZ ;  /* 0xffffff27fc007810 */ /* 0x000fd60007ffe0ff */
[----:B------:R1:W-:Y:S04]  /*d460*/  LDGSTS.E [R72+0x35000], [R108.64], !P0 ;  /* 0x350000006c487fae */ /* 0x0003e8000c121844 */
[----:B------:R1:W-:Y:S01]  /*d470*/  LDGSTS.E [R72+0x35200], [R114.64], !P0 ;  /* 0x3520000072487fae */ /* 0x0003e2000c121844 */
        /* <DEDUP_REMOVED lines=20> */
[----:B--2---:R-:W-:-:S05]  /*d5c0*/  IMAD.WIDE R4, R249, 0x4, R4 ;  /* 0x00000004f9047825 */ /* 0x004fca00078e0204 */
[----:B------:R-:W-:Y:S01]  /*d5d0*/  STL [R1+0x3bc], R4 ;  /* 0x0003bc0401007387 */ /* 0x000fe20000100800 */
[----:B---3--:R-:W-:-:S03]  /*d5e0*/  IMAD.WIDE R2, R249, 0x4, R2 ;  /* 0x00000004f9027825 */ /* 0x008fc600078e0202 */
[----:B------:R5:W-:Y:S04]  /*d5f0*/  STL [R1+0x3b8], R5 ;  /* 0x0003b80501007387 */ /* 0x000be80000100800 */
[----:B------:R-:W-:Y:S04]  /*d600*/  STL [R1+0x3c4], R2 ;  /* 0x0003c40201007387 */ /* 0x000fe80000100800 */
[----:B------:R2:W-:Y:S04]  /*d610*/  STL [R1+0x3c0], R3 ;  /* 0x0003c00301007387 */ /* 0x0005e80000100800 */
[----:B------:R-:W3:Y:S04]  /*d620*/  LDL.LU.64 R78, [R1+0xa8] ;  /* 0x0000a800014e7983 */ /* 0x000ee80000300a00 */
[----:B------:R-:W3:Y:S01]  /*d630*/  LDL.LU.64 R74, [R1+0xa0] ;  /* 0x0000a000014a7983 */ /* 0x000ee20000300a00 */
[----:B------:R-:W-:-:S02]  /*d640*/  ISETP.GE.U32.AND P0, PT, R0, 0x7ffffed4, PT ;  /* 0x7ffffed40000780c */ /* 0x000fc40003f06070 */
        /* <DEDUP_REMOVED lines=43> */
[----:B------:R-:W-:Y:S01]  /*d900*/  ISETP.GE.U32.AND P0, PT, R0, 0x7ffffee7, PT ;  /* 0x7ffffee70000780c */ /* 0x000fe20003f06070 */
[----:B-----5:R-:W-:-:S04]  /*d910*/  IMAD.WIDE R4, R249, 0x4, R106 ;  /* 0x00000004f9047825 */ /* 0x020fc800078e026a */
[----:B--2---:R-:W-:Y:S01]  /*d920*/  IMAD.WIDE R2, R249, 0x4, R104 ;  /* 0x00000004f9027825 */ /* 0x004fe200078e0268 */
[----:B------:R-:W-:Y:S04]  /*d930*/  STL [R1+0x3ec], R4 ;  /* 0x0003ec0401007387 */ /* 0x000fe80000100800 */
[----:B------:R2:W-:Y:S04]  /*d940*/  STL [R1+0x3e8], R5 ;  /* 0x0003e80501007387 */ /* 0x0005e80000100800 */
[----:B------:R-:W-:Y:S04]  /*d950*/  STL [R1+0x3f4], R2 ;  /* 0x0003f40201007387 */ /* 0x000fe80000100800 */
[----:B------:R4:W-:Y:S04]  /*d960*/  STL [R1+0x3f0], R3 ;  /* 0x0003f00301007387 */ /* 0x0009e80000100800 */
[----:B------:R-:W5:Y:S04]  /*d970*/  LDL.LU.64 R106, [R1+0xd8] ;  /* 0x0000d800016a7983 */ /* 0x000f680000300a00 */
[----:B------:R-:W5:Y:S01]  /*d980*/  LDL.LU.64 R104, [R1+0xb0] ;  /* 0x0000b00001687983 */ /* 0x000f620000300a00 */
[----:B------:R-:W-:-:S03]  /*d990*/  IADD3 R0, R252, -0xde, RZ ;  /* 0xffffff22fc007810 */ /* 0x000fc60007ffe0ff */
[----:B------:R2:W-:Y:S04]  /*d9a0*/  LDGSTS.E [R76+0x36400], [R4.64], !P0 ;  /* 0x36400000044c7fae */ /* 0x0005e8000c121844 */
[----:B------:R4:W-:Y:S01]  /*d9b0*/  LDGSTS.E [R76+0x36600], [R2.64], !P0 ;  /* 0x36600000024c7fae */ /* 0x0009e2000c121844 */
[----:B------:R-:W-:Y:S01]  /*d9c0*/  ISETP.GE.U32.AND P0, PT, R0, 0x7ffffee3, PT ;  /* 0x7ffffee30000780c */ /* 0x000fe20003f06070 */
[----:B--2---:R-:W-:-:S04]  /*d9d0*/  IMAD.WIDE R4, R249, 0x4, R98 ;  /* 0x00000004f9047825 */ /* 0x004fc800078e0262 */
[C---:B----4-:R-:W-:Y:S01]  /*d9e0*/  IMAD.WIDE R2, R249.reuse, 0x4, R96 ;  /* 0x00000004f9027825 */ /* 0x050fe200078e0260 */
[----:B------:R-:W-:Y:S04]  /*d9f0*/  STL [R1+0x41c], R4 ;  /* 0x00041c0401007387 */ /* 0x000fe80000100800 */
[----:B------:R3:W-:Y:S04]  /*da00*/  STL [R1+0x418], R5 ;  /* 0x0004180501007387 */ /* 0x0007e80000100800 */
[----:B------:R-:W-:Y:S04]  /*da10*/  STL [R1+0x424], R2 ;  /* 0x0004240201007387 */ /* 0x000fe80000100800 */
[----:B------:R2:W-:Y:S04]  /*da20*/  STL [R1+0x420], R3 ;  /* 0x0004200301007387 */ /* 0x0005e80000100800 */
[----:B------:R-:W4:Y:S04]  /*da30*/  LDL.LU.64 R98, [R1+0xf0] ;  /* 0x0000f00001627983 */ /* 0x000f280000300a00 */
[----:B------:R-:W4:Y:S04]  /*da40*/  LDL.LU.64 R96, [R1+0xe8] ;  /* 0x0000e80001607983 */ /* 0x000f280000300a00 */
[----:B------:R3:W-:Y:S04]  /*da50*/  LDGSTS.E [R76+0x37400], [R4.64], !P0 ;  /* 0x37400000044c7fae */ /* 0x0007e8000c121844 */
[----:B------:R2:W-:Y:S01]  /*da60*/  LDGSTS.E [R76+0x37600], [R2.64], !P0 ;  /* 0x37600000024c7fae */ /* 0x0005e2000c121844 */
[----:B---3--:R-:W-:-:S04]  /*da70*/  IMAD.WIDE R4, R249, 0x4, R78 ;  /* 0x00000004f9047825 */ /* 0x008fc800078e024e */
[----:B--2---:R-:W-:Y:S01]  /*da80*/  IMAD.WIDE R2, R249, 0x4, R74 ;  /* 0x00000004f9027825 */ /* 0x004fe200078e024a */
[----:B------:R-:W-:Y:S04]  /*da90*/  STL [R1+0x44c], R4 ;  /* 0x00044c0401007387 */ /* 0x000fe80000100800 */
[----:B------:R5:W-:Y:S04]  /*daa0*/  STL [R1+0x448], R5 ;  /* 0x0004480501007387 */ /* 0x000be80000100800 */
[----:B------:R-:W-:Y:S04]  /*dab0*/  STL [R1+0x454], R2 ;  /* 0x0004540201007387 */ /* 0x000fe80000100800 */
[----:B------:R2:W-:Y:S04]  /*dac0*/  STL [R1+0x450], R3 ;  /* 0x0004500301007387 */ /* 0x0005e80000100800 */
[----:B------:R-:W3:Y:S04]  /*dad0*/  LDL.LU.64 R78, [R1+0x130] ;  /* 0x00013000014e7983 */ /* 0x000ee80000300a00 */
[----:B------:R-:W3:Y:S01]  /*dae0*/  LDL.LU.64 R74, [R1+0x128] ;  /* 0x00012800014a7983 */ /* 0x000ee20000300a00 */
[----:B------:R-:W-:-:S04]  /*daf0*/  IADD3 R0, R252, -0xe2, RZ ;  /* 0xffffff1efc007810 */ /* 0x000fc80007ffe0ff */
[----:B------:R-:W-:Y:S02]  /*db00*/  ISETP.GE.U32.AND P0, PT, R0, 0x7ffffedf, PT ;  /* 0x7ffffedf0000780c */ /* 0x000fe40003f06070 */
[----:B------:R-:W-:-:S11]  /*db10*/  IADD3 R0, R252, -0xe6, RZ ;  /* 0xffffff1afc007810 */ /* 0x000fd60007ffe0ff */
[----:B------:R5:W-:Y:S04]  /*db20*/  LDGSTS.E [R76+0x38400], [R4.64], !P0 ;  /* 0x38400000044c7fae */ /* 0x000be8000c121844 */
[----:B------:R2:W-:Y:S01]  /*db30*/  LDGSTS.E [R76+0x38600], [R2.64], !P0 ;  /* 0x38600000024c7fae */ /* 0x0005e2000c121844 */
[----:B------:R-:W-:Y:S02]  /*db40*/  ISETP.GE.U32.AND P0, PT, R0, 0x7ffffedb, PT ;  /* 0x7ffffedb0000780c */ /* 0x000fe40003f06070 */
[----:B------:R-:W-:Y:S01]  /*db50*/  IADD3 R0, R252, -0xea, RZ ;  /* 0xffffff16fc007810 */ /* 0x000fe20007ffe0ff */
[----:B-----5:R-:W-:-:S04]  /*db60*/  IMAD.WIDE R4, R249, 0x4, R106 ;  /* 0x00000004f9047825 */ /* 0x020fc800078e026a */
[C---:B--2---:R-:W-:Y:S01]  /*db70*/  IMAD.WIDE R2, R249.reuse, 0x4, R104 ;  /* 0x00000004f9027825 */ /* 0x044fe200078e0268 */
[----:B------:R-:W-:Y:S04]  /*db80*/  STL [R1+0x47c], R4 ;  /* 0x00047c0401007387 */ /* 0x000fe80000100800 */
[----:B------:R4:W-:Y:S04]  /*db90*/  STL [R1+0x478], R5 ;  /* 0x0004780501007387 */ /* 0x0009e80000100800 */
[----:B------:R-:W-:Y:S04]  /*dba0*/  STL [R1+0x484], R2 ;  /* 0x0004840201007387 */ /* 0x000fe80000100800 */
[----:B------:R2:W-:Y:S04]  /*dbb0*/  STL [R1+0x480], R3 ;  /* 0x0004800301007387 */ /* 0x0005e80000100800 */
[----:B------:R-:W5:Y:S04]  /*dbc0*/  LDL.LU.64 R106, [R1+0x168] ;  /* 0x00016800016a7983 */ /* 0x000f680000300a00 */
[----:B------:R-:W5:Y:S04]  /*dbd0*/  LDL.LU.64 R104, [R1+0x160] ;  /* 0x0001600001687983 */ /* 0x000f680000300a00 */
[----:B------:R4:W-:Y:S04]  /*dbe0*/  LDGSTS.E [R76+0x39400], [R4.64], !P0 ;  /* 0x39400000044c7fae */ /* 0x0009e8000c121844 */
[----:B------:R2:W-:Y:S01]  /*dbf0*/  LDGSTS.E [R76+0x39600], [R2.64], !P0 ;  /* 0x39600000024c7fae */ /* 0x0005e2000c121844 */
[----:B------:R-:W-:Y:S01]  /*dc00*/  ISETP.GE.U32.AND P0, PT, R0, 0x7ffffed7, PT ;  /* 0x7ffffed70000780c */ /* 0x000fe20003f06070 */
[----:B----4-:R-:W-:-:S04]  /*dc10*/  IMAD.WIDE R4, R249, 0x4, R98 ;  /* 0x00000004f9047825 */ /* 0x010fc800078e0262 */
[C---:B--2---:R-:W-:Y:S01]  /*dc20*/  IMAD.WIDE R2, R249.reuse, 0x4, R96 ;  /* 0x00000004f9027825 */ /* 0x044fe200078e0260 */
        /* <DEDUP_REMOVED lines=53> */
[----:B------:R-:W-:Y:S01]  /*df80*/  ISETP.GE.U32.AND P0, PT, R0, 0x7ffffec7, PT ;  /* 0x7ffffec70000780c */ /* 0x000fe20003f06070 */
[----:B------:R-:W1:Y:S01]  /*df90*/  S2R R77, SR_TID.X ;  /* 0x00000000004d7919 */ /* 0x000e620000002100 */
[----:B------:R-:W-:-:S11]  /*dfa0*/  IADD3 R0, R252, -0xfe, RZ ;  /* 0xffffff02fc007810 */ /* 0x000fd60007ffe0ff */
[----:B------:R5:W-:Y:S04]  /*dfb0*/  LDGSTS.E [R76+0x3e400], [R4.64], !P0 ;  /* 0x3e400000044c7fae */ /* 0x000be8000c121844 */
[----:B------:R2:W-:Y:S01]  /*dfc0*/  LDGSTS.E [R76+0x3e600], [R2.64], !P0 ;  /* 0x3e600000024c7fae */ /* 0x0005e2000c121844 */
[----:B------:R-:W-:Y:S02]  /*dfd0*/  ISETP.GE.U32.AND P0, PT, R0, 0x7ffffec3, PT ;  /* 0x7ffffec30000780c */ /* 0x000fe40003f06070 */
[----:B------:R-:W-:Y:S02]  /*dfe0*/  IADD3 R0, R252, -0xc3, RZ ;  /* 0xffffff3dfc007810 */ /* 0x000fe40007ffe0ff */
[----:B-1----:R-:W-:-:S04]  /*dff0*/  LOP3.LUT R77, R77, 0x7f, RZ, 0xc0, !PT ;  /* 0x0000007f4d4d7812 */ /* 0x002fc800078ec0ff */
[----:B------:R-:W-:-:S04]  /*e000*/  SHF.L.U32 R77, R77, 0x2, RZ ;  /* 0x000000024d4d7819 */ /* 0x000fc800000006ff */
[----:B------:R-:W-:Y:S01]  /*e010*/  LOP3.LUT R77, R77, 0x40, RZ, 0x3c, !PT ;  /* 0x000000404d4d7812 */ /* 0x000fe200078e3cff */
[----:B-----5:R-:W-:-:S04]  /*e020*/  IMAD.WIDE R4, R249, 0x4, R106 ;  /* 0x00000004f9047825 */ /* 0x020fc800078e026a */
[C---:B--2---:R-:W-:Y:S01]  /*e030*/  IMAD.WIDE R2, R249.reuse, 0x4, R104 ;  /* 0x00000004f9027825 */ /* 0x044fe200078e0268 */
[----:B------:R-:W-:Y:S04]  /*e040*/  STL [R1+0x7b0], R4 ;  /* 0x0007b00401007387 */ /* 0x000fe80000100800 */
[----:B------:R4:W-:Y:S04]  /*e050*/  STL [R1+0x7ac], R5 ;  /* 0x0007ac0501007387 */ /* 0x0009e80000100800 */
[----:B------:R-:W-:Y:S04]  /*e060*/  STL [R1+0x7b8], R2 ;  /* 0x0007b80201007387 */ /* 0x000fe80000100800 */
[----:B------:R1:W-:Y:S04]  /*e070*/  STL [R1+0x7b4], R3 ;  /* 0x0007b40301007387 */ /* 0x0003e80000100800 */
[----:B------:R-:W2:Y:S04]  /*e080*/  LDL.LU.64 R106, [R1+0x1e0] ;  /* 0x0001e000016a7983 */ /* 0x000ea80000300a00 */
[----:B------:R-:W5:Y:S04]  /*e090*/  LDL.LU.64 R104, [R1+0x1e8] ;  /* 0x0001e80001687983 */ /* 0x000f680000300a00 */
[----:B------:R4:W-:Y:S04]  /*e0a0*/  LDGSTS.E [R76+0x3f400], [R4.64], !P0 ;  /* 0x3f400000044c7fae */ /* 0x0009e8000c121844 */
[----:B------:R1:W-:Y:S01]  /*e0b0*/  LDGSTS.E [R76+0x3f600], [R2.64], !P0 ;  /* 0x3f600000024c7fae */ /* 0x0003e2000c121844 */
[----:B------:R-:W-:Y:S01]  /*e0c0*/  ISETP.GE.U32.AND P0, PT, R0, 0x7ffffefe, PT ;  /* 0x7ffffefe0000780c */ /* 0x000fe20003f06070 */
[----:B----4-:R-:W-:-:S04]  /*e0d0*/  IMAD.WIDE R4, R249, 0x4, R98 ;  /* 0x00000004f9047825 */ /* 0x010fc800078e0262 */
[C---:B-1----:R-:W-:Y:S01]  /*e0e0*/  IMAD.WIDE R2, R249.reuse, 0x4, R96 ;  /* 0x00000004f9027825 */ /* 0x042fe200078e0260 */
        /* <DEDUP_REMOVED lines=9> */
[----:B-1----:R-:W-:Y:S01]  /*e180*/  IMAD.WIDE R2, R249, 0x4, R74 ;  /* 0x00000004f9027825 */ /* 0x002fe200078e024a */
        /* <DEDUP_REMOVED lines=13> */
[----:B--2---:R-:W-:-:S04]  /*e260*/  IMAD.WIDE R4, R249, 0x4, R106 ;  /* 0x00000004f9047825 */ /* 0x004fc800078e026a */
[C---:B-----5:R-:W-:Y:S01]  /*e270*/  IMAD.WIDE R2, R249.reuse, 0x4, R104 ;  /* 0x00000004f9027825 */ /* 0x060fe200078e0268 */
        /* <DEDUP_REMOVED lines=160> */
[----:B------:R3:W-:Y:S04]  /*ec80*/  LDGSTS.E [R77+0x3f800], [R4.64], !P0 ;  /* 0x3f800000044d7fae */ /* 0x0007e8000c121844 */
[----:B------:R-:W4:Y:S04]  /*ec90*/  LDL.LU.64 R96, [R1+0x60] ;  /* 0x0000600001607983 */ /* 0x000f280000300a00 */
        /* <DEDUP_REMOVED lines=11> */
[----:B------:R-:W-:Y:S02]  /*ed50*/  LOP3.LUT R77, R72, 0x60, RZ, 0x3c, !PT ;  /* 0x00000060484d7812 */ /* 0x000fe400078e3cff */
[----:B------:R-:W-:-:S09]  /*ed60*/  IADD3 R0, R252, -0xc8, RZ ;  /* 0xffffff38fc007810 */ /* 0x000fd20007ffe0ff */
        /* <DEDUP_REMOVED lines=15> */
[----:B----4-:R-:W-:-:S05]  /*ee60*/  IMAD.WIDE R4, R249, 0x4, R98 ;  /* 0x00000004f9047825 */ /* 0x010fca00078e0262 */
[----:B------:R-:W-:Y:S01]  /*ee70*/  STL [R1+0x35c], R4 ;  /* 0x00035c0401007387 */ /* 0x000fe20000100800 */
[----:B-1----:R-:W-:-:S03]  /*ee80*/  IMAD.WIDE R2, R249, 0x4, R96 ;  /* 0x00000004f9027825 */ /* 0x002fc600078e0260 */
[----:B------:R3:W-:Y:S04]  /*ee90*/  STL [R1+0x358], R5 ;  /* 0x0003580501007387 */ /* 0x0007e80000100800 */
[----:B------:R-:W4:Y:S04]  /*eea0*/  LDL.LU.64 R98, [R1+0x30] ;  /* 0x0000300001627983 */ /* 0x000f280000300a00 */
[----:B------:R-:W4:Y:S04]  /*eeb0*/  LDL.LU.64 R96, [R1+0x20] ;  /* 0x0000200001607983 */ /* 0x000f280000300a00 */
[----:B------:R3:W-:Y:S04]  /*eec0*/  LDGSTS.E [R77+0x32c00], [R4.64], !P0 ;  /* 0x32c00000044d7fae */ /* 0x0007e8000c121844 */
[----:B------:R-:W-:Y:S04]  /*eed0*/  STL [R1+0x364], R2 ;  /* 0x0003640201007387 */ /* 0x000fe80000100800 */
[----:B------:R1:W-:Y:S04]  /*eee0*/  STL [R1+0x360], R3 ;  /* 0x0003600301007387 */ /* 0x0003e80000100800 */
[----:B------:R1:W-:Y:S01]  /*eef0*/  LDGSTS.E [R77+0x32e00], [R2.64], !P0 ;  /* 0x32e00000024d7fae */ /* 0x0003e2000c121844 */
[----:B---3--:R-:W-:-:S04]  /*ef00*/  IMAD.WIDE R4, R249, 0x4, R78 ;  /* 0x00000004f9047825 */ /* 0x008fc800078e024e */
[----:B-1----:R-:W-:Y:S01]  /*ef10*/  IMAD.WIDE R2, R249, 0x4, R74 ;  /* 0x00000004f9027825 */ /* 0x002fe200078e024a */
[----:B------:R-:W-:Y:S04]  /*ef20*/  STL [R1+0x37c], R4 ;  /* 0x00037c0401007387 */ /* 0x000fe80000100800 */
[----:B------:R-:W3:Y:S04]  /*ef30*/  LDL.LU.64 R78, [R1+0x8] ;  /* 0x00000800014e7983 */ /* 0x000ee80000300a00 */
[----:B------:R-:W3:Y:S01]  /*ef40*/  LDL.LU.64 R74, [R1] ;  /* 0x00000000014a7983 */ /* 0x000ee20000300a00 */
[----:B------:R-:W-:-:S04]  /*ef50*/  IADD3 R0, R252, -0xd0, RZ ;  /* 0xffffff30fc007810 */ /* 0x000fc80007ffe0ff */
[----:B------:R-:W-:Y:S02]  /*ef60*/  ISETP.GE.U32.AND P0, PT, R0, 0x7ffffef1, PT ;  /* 0x7ffffef10000780c */ /* 0x000fe40003f06070 */
[----:B------:R-:W-:Y:S01]  /*ef70*/  IADD3 R0, R252, -0xd4, RZ ;  /* 0xffffff2cfc007810 */ /* 0x000fe20007ffe0ff */
[----:B------:R2:W-:Y:S10]  /*ef80*/  STL [R1+0x378], R5 ;  /* 0x0003780501007387 */ /* 0x0005f40000100800 */
[----:B------:R2:W-:Y:S04]  /*ef90*/  LDGSTS.E [R77+0x33c00], [R4.64], !P0 ;  /* 0x33c00000044d7fae */ /* 0x0005e8000c121844 */
[----:B------:R5:W-:Y:S01]  /*efa0*/  LDGSTS.E [R77+0x33e00], [R2.64], !P0 ;  /* 0x33e00000024d7fae */ /* 0x000be2000c121844 */
[----:B------:R-:W-:-:S03]  /*efb0*/  ISETP.GE.U32.AND P0, PT, R0, 0x7ffffeed, PT ;  /* 0x7ffffeed0000780c */ /* 0x000fc60003f06070 */
[----:B------:R-:W-:Y:S01]  /*efc0*/  STL [R1+0x384], R2 ;  /* 0x0003840201007387 */ /* 0x000fe20000100800 */
[----:B------:R-:W-:-:S03]  /*efd0*/  IADD3 R0, R252, -0xd8, RZ ;  /* 0xffffff28fc007810 */ /* 0x000fc60007ffe0ff */
[----:B------:R5:W-:Y:S04]  /*efe0*/  STL [R1+0x380], R3 ;  /* 0x0003800301007387 */ /* 0x000be80000100800 */
[----:B------:R-:W1:Y:S02]  /*eff0*/  S2R R72, SR_TID.X ;  /* 0x0000000000487919 */ /* 0x000e640000002100 */
[----:B-1----:R-:W-:Y:S01]  /*f000*/  LOP3.LUT R72, R72, 0x3f, RZ, 0xc0, !PT ;  /* 0x0000003f48487812 */ /* 0x002fe200078ec0ff */
[----:B--2---:R-:W-:-:S04]  /*f010*/  IMAD.WIDE R4, R249, 0x4, R106 ;  /* 0x00000004f9047825 */ /* 0x004fc800078e026a */
[----:B-----5:R-:W-:Y:S01]  /*f020*/  IMAD.WIDE R2, R249, 0x4, R104 ;  /* 0x00000004f9027825 */ /* 0x020fe200078e0268 */
[----:B------:R4:W-:Y:S04]  /*f030*/  LDGSTS.E [R77+0x34c00], [R4.64], !P0 ;  /* 0x34c00000044d7fae */ /* 0x0009e8000c121844 */
[----:B------:R1:W-:Y:S01]  /*f040*/  LDGSTS.E [R77+0x34e00], [R2.64], !P0 ;  /* 0x34e00000024d7fae */ /* 0x0003e2000c121844 */
[----:B------:R-:W-:-:S03]  /*f050*/  ISETP.GE.U32.AND P0, PT, R0, 0x7ffffee9, PT ;  /* 0x7ffffee90000780c */ /* 0x000fc60003f06070 */
[----:B------:R-:W-:Y:S04]  /*f060*/  STL [R1+0x3ac], R4 ;  /* 0x0003ac0401007387 */ /* 0x000fe80000100800 */
[----:B------:R4:W-:Y:S04]  /*f070*/  STL [R1+0x3a8], R5 ;  /* 0x0003a80501007387 */ /* 0x0009e80000100800 */
[----:B------:R-:W-:Y:S01]  /*f080*/  STL [R1+0x3b4], R2 ;  /* 0x0003b40201007387 */ /* 0x000fe20000100800 */
[----:B------:R-:W-:-:S03]  /*f090*/  IADD3 R0, R252, -0xdc, RZ ;  /* 0xffffff24fc007810 */ /* 0x000fc60007ffe0ff */
[----:B------:R1:W-:Y:S01]  /*f0a0*/  STL [R1+0x3b0], R3 ;  /* 0x0003b00301007387 */ /* 0x0003e20000100800 */
[----:B----4-:R-:W-:-:S04]  /*f0b0*/  IMAD.WIDE R4, R249, 0x4, R98 ;  /* 0x00000004f9047825 */ /* 0x010fc800078e0262 */
[----:B-1----:R-:W-:Y:S01]  /*f0c0*/  IMAD.WIDE R2, R249, 0x4, R96 ;  /* 0x00000004f9027825 */ /* 0x002fe200078e0260 */
        /* <DEDUP_REMOVED lines=8> */
[----:B---3--:R-:W-:-:S04]  /*f150*/  IMAD.WIDE R4, R249, 0x4, R78 ;  /* 0x00000004f9047825 */ /* 0x008fc800078e024e */
        /* <DEDUP_REMOVED lines=9> */
[----:B-1----:R-:W-:-:S05]  /*f1f0*/  IMAD.WIDE R4, R249, 0x4, R250 ;  /* 0x00000004f9047825 */ /* 0x002fca00078e02fa */
[----:B------:R1:W-:Y:S01]  /*f200*/  LDGSTS.E [R77+0x37c00], [R4.64], !P0 ;  /* 0x37c00000044d7fae */ /* 0x0003e2000c121844 */
[----:B--2---:R-:W-:-:S05]  /*f210*/  IMAD.WIDE R2, R249, 0x4, R246 ;  /* 0x00000004f9027825 */ /* 0x004fca00078e02f6 */
        /* <DEDUP_REMOVED lines=44> */
[----:B------:R-:W-:Y:S04]  /*f4e0*/  STL [R1+0x728], R2 ;  /* 0x0007280201007387 */ /* 0x000fe80000100800 */
[----:B------:R2:W-:Y:S01]  /*f4f0*/  STL [R1+0x720], R3 ;  /* 0x0007200301007387 */ /* 0x0005e20000100800 */
[----:B-1----:R-:W-:Y:S01]  /*f500*/  IMAD.WIDE R4, R249, 0x4, R8 ;  /* 0x00000004f9047825 */ /* 0x002fe200078e0208 */
[----:B------:R-:W-:-:S04]  /*f510*/  IADD3 R75, R252, -0xc0, RZ ;  /* 0xffffff40fc4b7810 */ /* 0x000fc80007ffe0ff */
[----:B------:R-:W-:Y:S01]  /*f520*/  STL [R1+0x724], R4 ;  /* 0x0007240401007387 */ /* 0x000fe20000100800 */
[----:B--2---:R-:W-:-:S03]  /*f530*/  IMAD.WIDE R2, R249, 0x4, R6 ;  /* 0x00000004f9027825 */ /* 0x004fc600078e0206 */
[----:B------:R1:W-:Y:S04]  /*f540*/  LDGSTS.E [R77+0x3cc00], [R4.64], !P0 ;  /* 0x3cc00000044d7fae */ /* 0x0003e8000c121844 */
[----:B------:R1:W-:Y:S04]  /*f550*/  STL [R1+0x70c], R5 ;  /* 0x00070c0501007387 */ /* 0x0003e80000100800 */
[----:B------:R-:W-:Y:S04]  /*f560*/  STL [R1+0x718], R2 ;  /* 0x0007180201007387 */ /* 0x000fe80000100800 */
[----:B------:R2:W-:Y:S01]  /*f570*/  LDGSTS.E [R77+0x3ce00], [R2.64], !P0 ;  /* 0x3ce00000024d7fae */ /* 0x0005e2000c121844 */
[----:B-1----:R-:W-:-:S03]  /*f580*/  IMAD.WIDE R4, R249, 0x4, R24 ;  /* 0x00000004f9047825 */ /* 0x002fc600078e0218 */
[----:B------:R2:W-:Y:S01]  /*f590*/  STL [R1+0x710], R3 ;  /* 0x0007100301007387 */ /* 0x0005e20000100800 */
[----:B------:R-:W-:-:S03]  /*f5a0*/  ISETP.GE.AND P3, PT, R72, R75, PT ;  /* 0x0000004b4800720c */ /* 0x000fc60003f66270 */
[----:B------:R-:W-:Y:S01]  /*f5b0*/  STL [R1+0x714], R4 ;  /* 0x0007140401007387 */ /* 0x000fe20000100800 */
[----:B--2---:R-:W-:-:S03]  /*f5c0*/  IMAD.WIDE R2, R249, 0x4, R10 ;  /* 0x00000004f9027825 */ /* 0x004fc600078e020a */
[----:B------:R1:W-:Y:S04]  /*f5d0*/  STL [R1+0x6fc], R5 ;  /* 0x0006fc0501007387 */ /* 0x0003e80000100800 */
[----:B------:R2:W-:Y:S04]  /*f5e0*/  STL [R1+0x708], R2 ;  /* 0x0007080201007387 */ /* 0x0005e80000100800 */
[----:B------:R-:W3:Y:S04]  /*f5f0*/  LDL.LU.64 R74, [R1+0x220] ;  /* 0x00022000014a7983 */ /* 0x000ee80000300a00 */
[----:B------:R-:W4:Y:S01]  /*f600*/  LDL R72, [R1+0x2f4] ;  /* 0x0002f40001487983 */ /* 0x000f220000100800 */
[----:B------:R-:W-:-:S04]  /*f610*/  IADD3 R0, R252, -0xf8, RZ ;  /* 0xffffff08fc007810 */ /* 0x000fc80007ffe0ff */
[----:B------:R-:W-:Y:S01]  /*f620*/  ISETP.GE.U32.AND P0, PT, R0, 0x7ffffec9, PT ;  /* 0x7ffffec90000780c */ /* 0x000fe20003f06070 */
[----:B------:R-:W-:Y:S01]  /*f630*/  IMAD.MOV.U32 R140, RZ, RZ, 0x3f ;  /* 0x0000003fff8c7424 */ /* 0x000fe200078e00ff */
[----:B------:R-:W-:-:S04]  /*f640*/  IADD3 R0, R252, -0xfc, RZ ;  /* 0xffffff04fc007810 */ /* 0x000fc80007ffe0ff */
[----:B------:R-:W-:Y:S02]  /*f650*/  IADD3 R140, R140, c[0x0][0x180], RZ ;  /* 0x000060008c8c7a10 */ /* 0x000fe40007ffe0ff */
[----:B------:R-:W-:Y:S02]  /*f660*/  ISETP.GE.U32.AND P2, PT, R0, 0x7ffffec5, PT ;  /* 0x7ffffec50000780c */ /* 0x000fe40003f46070 */
[----:B------:R-:W-:-:S03]  /*f670*/  SEL R0, RZ, 0x4, P3 ;  /* 0x00000004ff007807 */ /* 0x000fc60001800000 */
[----:B------:R1:W-:Y:S04]  /*f680*/  LDGSTS.E [R77+0x3dc00], [R4.64], !P0 ;  /* 0x3dc00000044d7fae */ /* 0x0003e8000c121844 */
[----:B------:R2:W-:Y:S01]  /*f690*/  LDGSTS.E [R77+0x3de00], [R2.64], !P0 ;  /* 0x3de00000024d7fae */ /* 0x0005e2000c121844 */
[----:B------:R-:W-:-:S04]  /*f6a0*/  ISETP.GT.AND P0, PT, R140, 0xff, PT ;  /* 0x000000ff8c00780c */ /* 0x000fc80003f04270 */
[----:B------:R-:W-:Y:S01]  /*f6b0*/  SEL R0, R0, RZ, P0 ;  /* 0x000000ff00007207 */ /* 0x000fe20000000000 */
[----:B------:R5:W-:Y:S01]  /*f6c0*/  STL [R1+0x700], R3 ;  /* 0x0007000301007387 */ /* 0x000be20000100800 */
[----:B-1----:R-:W-:Y:S01]  /*f6d0*/  IMAD.WIDE R4, R249, 0x4, R26 ;  /* 0x00000004f9047825 */ /* 0x002fe200078e021a */
[----:B--2---:R-:W-:-:S04]  /*f6e0*/  IADD3 R2, R252, -0x100, RZ ;  /* 0xffffff00fc027810 */ /* 0x004fc80007ffe0ff */
[----:B------:R-:W-:Y:S01]  /*f6f0*/  STL [R1+0x704], R4 ;  /* 0x0007040401007387 */ /* 0x000fe20000100800 */
[----:B------:R-:W-:Y:S01]  /*f700*/  ISETP.GE.U32.AND P0, PT, R2, 0x7ffffec1, PT ;  /* 0x7ffffec10200780c */ /* 0x000fe20003f06070 */
[----:B-----5:R-:W-:Y:S02]  /*f710*/  IMAD.WIDE R2, R249, 0x4, R32 ;  /* 0x00000004f9027825 */ /* 0x020fe400078e0220 */
[----:B------:R1:W-:Y:S01]  /*f720*/  LDGSTS.E [R77+0x3ec00], [R4.64], !P2 ;  /* 0x3ec00000044d7fae */ /* 0x0003e2000d121844 */
[----:B------:R-:W-:-:S03]  /*f730*/  ISETP.NE.U32.AND P3, PT, R0, RZ, PT ;  /* 0x000000ff0000720c */ /* 0x000fc60003f65070 */
[----:B------:R1:W-:Y:S04]  /*f740*/  STL [R1+0x6ec], R5 ;  /* 0x0006ec0501007387 */ /* 0x0003e80000100800 */
[----:B------:R-:W-:Y:S04]  /*f750*/  STL [R1+0x6f8], R2 ;  /* 0x0006f80201007387 */ /* 0x000fe80000100800 */
[----:B------:R2:W-:Y:S01]  /*f760*/  LDGSTS.E [R77+0x3ee00], [R2.64], !P2 ;  /* 0x3ee00000024d7fae */ /* 0x0005e2000d121844 */
[----:B-1----:R-:W-:-:S03]  /*f770*/  IMAD.WIDE R4, R249, 0x4, R34 ;  /* 0x00000004f9047825 */ /* 0x002fc600078e0222 */
[----:B------:R2:W-:Y:S04]  /*f780*/  STL [R1+0x6f0], R3 ;  /* 0x0006f00301007387 */ /* 0x0005e80000100800 */
[----:B------:R-:W-:Y:S04]  /*f790*/  STL [R1+0x6f4], R4 ;  /* 0x0006f40401007387 */ /* 0x000fe80000100800 */
[----:B------:R3:W-:Y:S01]  /*f7a0*/  LDGSTS.E [R77+0x3fc00], [R4.64], !P0 ;  /* 0x3fc00000044d7fae */ /* 0x0007e2000c121844 */
[----:B--2---:R-:W-:-:S03]  /*f7b0*/  IMAD.WIDE R2, R249, 0x4, R36 ;  /* 0x00000004f9027825 */ /* 0x004fc600078e0224 */
[----:B------:R-:W-:Y:S04]  /*f7c0*/  STL [R1+0x6dc], R5 ;  /* 0x0006dc0501007387 */ /* 0x000fe80000100800 */
[----:B------:R-:W-:Y:S04]  /*f7d0*/  STL [R1+0x6e8], R2 ;  /* 0x0006e80201007387 */ /* 0x000fe80000100800 */
[----:B------:R1:W-:Y:S04]  /*f7e0*/  LDGSTS.E [R77+0x3fe00], [R2.64], !P0 ;  /* 0x3fe00000024d7fae */ /* 0x0003e8000c121844 */
[----:B------:R1:W-:Y:S04]  /*f7f0*/  STL [R1+0x6e0], R3 ;  /* 0x0006e00301007387 */ /* 0x0003e80000100800 */
[----:B------:R-:W0:Y:S01]  /*f800*/  LDGDEPBAR ;  /* 0x00000000000079af */ /* 0x000e220000000000 */
[----:B-1----:R-:W-:-:S04]  /*f810*/  IMAD.WIDE R2, R248, 0x4, R166 ;  /* 0x00000004f8027825 */ /* 0x002fc800078e02a6 */
[----:B------:R-:W-:-:S04]  /*f820*/  IMAD.WIDE R6, R248, 0x4, R94 ;  /* 0x00000004f8067825 */ /* 0x000fc800078e025e */
[----:B---3--:R-:W-:-:S05]  /*f830*/  IMAD.WIDE R4, R248, 0x4, R74 ;  /* 0x00000004f8047825 */ /* 0x008fca00078e024a */
[----:B------:R-:W-:Y:S04]  /*f840*/  STL [R1+0x6e4], R4 ;  /* 0x0006e40401007387 */ /* 0x000fe80000100800 */
[----:B----4-:R1:W-:Y:S04]  /*f850*/  LDGSTS.E [R72+0x58000], [R4.64], P3 ;  /* 0x5800000004487fae */ /* 0x0103e80009921844 */
[----:B------:R1:W-:Y:S04]  /*f860*/  STL [R1+0x6cc], R5 ;  /* 0x0006cc0501007387 */ /* 0x0003e80000100800 */
[----:B------:R-:W-:Y:S04]  /*f870*/  STL [R1+0x6d8], R2 ;  /* 0x0006d80201007387 */ /* 0x000fe80000100800 */
[----:B------:R2:W-:Y:S01]  /*f880*/  LDGSTS.E [R72+0x58800], [R2.64], P3 ;  /* 0x5880000002487fae */ /* 0x0005e20009921844 */
[----:B-1----:R-:W-:-:S03]  /*f890*/  IMAD.WIDE R4, R248, 0x4, R160 ;  /* 0x00000004f8047825 */ /* 0x002fc600078e02a0 */
[----:B------:R2:W-:Y:S04]  /*f8a0*/  STL [R1+0x6d0], R3 ;  /* 0x0006d00301007387 */ /* 0x0005e80000100800 */
[----:B------:R-:W-:Y:S04]  /*f8b0*/  STL [R1+0x6d4], R4 ;  /* 0x0006d40401007387 */ /* 0x000fe80000100800 */
[----:B------:R1:W-:Y:S01]  /*f8c0*/  LDGSTS.E [R72+0x59000], [R4.64], P3 ;  /* 0x5900000004487fae */ /* 0x0003e20009921844 */
[----:B--2---:R-:W-:-:S03]  /*f8d0*/  IMAD.WIDE R2, R248, 0x4, R182 ;  /* 0x00000004f8027825 */ /* 0x004fc600078e02b6 */
        /* <DEDUP_REMOVED lines=34> */
[----:B------:R2:W-:Y:S04]  /*fb00*/  LDGSTS.E [R72+0x5d800], [R2.64], P3 ;  /* 0x5d80000002487fae */ /* 0x0005e80009921844 */
[----:B------:R2:W-:Y:S01]  /*fb10*/  STL [R1+0x5ec], R3 ;  /* 0x0005ec0301007387 */ /* 0x0005e20000100800 */
[----:B-1----:R-:W-:-:S04]  /*fb20*/  IMAD.WIDE R4, R248, 0x4, R92 ;  /* 0x00000004f8047825 */ /* 0x002fc800078e025c */
[----:B--2---:R-:W-:-:S05]  /*fb30*/  IMAD.WIDE R2, R248, 0x4, R42 ;  /* 0x00000004f8027825 */ /* 0x004fca00078e022a */
[----:B------:R-:W-:Y:S04]  /*fb40*/  STL [R1+0x60c], R2 ;  /* 0x00060c0201007387 */ /* 0x000fe80000100800 */
[----:B------:R1:W-:Y:S04]  /*fb50*/  LDGSTS.E [R72+0x5e000], [R2.64], P3 ;  /* 0x5e00000002487fae */ /* 0x0003e80009921844 */
        /* <DEDUP_REMOVED lines=172> */
[----:B------:R2:W-:Y:S01]  /*10620*/  STL [R1+0x594], R5 ;  /* 0x0005940501007387 */ /* 0x0005e20000100800 */
[----:B------:R-:W-:-:S03]  /*10630*/  IMAD.WIDE R8, R248, 0x4, R100 ;  /* 0x00000004f8087825 */ /* 0x000fc600078e0264 */
[----:B------:R1:W-:Y:S01]  /*10640*/  STL [R1+0x5b4], R2 ;  /* 0x0005b40201007387 */ /* 0x0003e20000100800 */
[----:B------:R-:W-:-:S04]  /*10650*/  IMAD.WIDE R10, R248, 0x4, R112 ;  /* 0x00000004f80a7825 */ /* 0x000fc800078e0270 */
[C---:B------:R-:W-:Y:S01]  /*10660*/  IMAD.WIDE R12, R248.reuse, 0x4, R12 ;  /* 0x00000004f80c7825 */ /* 0x040fe200078e020c */
[----:B------:R-:W3:Y:S03]  /*10670*/  S2R R141, SR_TID.X ;  /* 0x00000000008d7919 */ /* 0x000ee60000002100 */
[C---:B--2---:R-:W-:Y:S01]  /*10680*/  IMAD.WIDE R4, R248.reuse, 0x4, R86 ;  /* 0x00000004f8047825 */ /* 0x044fe200078e0256 */
[----:B------:R1:W-:Y:S04]  /*10690*/  STL [R1+0x5b0], R3 ;  /* 0x0005b00301007387 */ /* 0x0003e80000100800 */
[----:B------:R1:W-:Y:S04]  /*106a0*/  STL [R1+0x5cc], R4 ;  /* 0x0005cc0401007387 */ /* 0x0003e80000100800 */
[----:B------:R1:W-:Y:S01]  /*106b0*/  STL [R1+0x5c8], R5 ;  /* 0x0005c80501007387 */ /* 0x0003e20000100800 */
[----:B------:R-:W-:-:S03]  /*106c0*/  IMAD.WIDE R14, R248, 0x4, R50 ;  /* 0x00000004f80e7825 */ /* 0x000fc600078e0232 */
[----:B------:R1:W-:Y:S04]  /*106d0*/  STL [R1+0x5e8], R6 ;  /* 0x0005e80601007387 */ /* 0x0003e80000100800 */
[----:B------:R1:W-:Y:S01]  /*106e0*/  STL [R1+0x5e4], R7 ;  /* 0x0005e40701007387 */ /* 0x0003e20000100800 */
[----:B------:R-:W-:-:S03]  /*106f0*/  IMAD.WIDE R16, R248, 0x4, R62 ;  /* 0x00000004f8107825 */ /* 0x000fc600078e023e */
[----:B------:R1:W-:Y:S04]  /*10700*/  STL [R1+0x604], R8 ;  /* 0x0006040801007387 */ /* 0x0003e80000100800 */
        /* <DEDUP_REMOVED lines=18> */
[----:B------:R-:W-:Y:S05]  /*10830*/  @P1 BRA `(.L_x_0) ;  /* 0x00000b2000001947 */ /* 0x000fea0003800000 */
[----:B---3--:R2:W-:Y:S01]  /*10840*/  STL [R1+0xf0], RZ ;  /* 0x0000f0ff01007387 */ /* 0x0085e20000100800 */
[----:B------:R-:W-:Y:S01]  /*10850*/  IMAD.SHL.U32 R0, R141, 0x40, RZ ;  /* 0x000000408d007824 */ /* 0x000fe200078e00ff */
[----:B------:R-:W-:Y:S01]  /*10860*/  CS2R R32, SRZ ;  /* 0x0000000000207805 */ /* 0x000fe2000001ff00 */
[----:B------:R-:W-:Y:S01]  /*10870*/  CS2R R34, SRZ ;  /* 0x0000000000227805 */ /* 0x000fe2000001ff00 */
[----:B------:R2:W-:Y:S01]  /*10880*/  STL [R1+0xf4], RZ ;  /* 0x0000f4ff01007387 */ /* 0x0005e20000100800 */
[----:B------:R-:W-:Y:S01]  /*10890*/  CS2R R180, SRZ ;  /* 0x0000000000b47805 */ /* 0x000fe2000001ff00 */
[----:B------:R-:W-:Y:S01]  /*108a0*/  LOP3.LUT R0, R0, 0x800, RZ, 0xc0, !PT ;  /* 0x0000080000007812 */ /* 0x000fe200078ec0ff */
[----:B------:R-:W-:Y:S01]  /*108b0*/  CS2R R182, SRZ ;  /* 0x0000000000b67805 */ /* 0x000fe2000001ff00 */
[----:B------:R2:W-:Y:S01]  /*108c0*/  STL [R1+0xf8], RZ ;  /* 0x0000f8ff01007387 */ /* 0x0005e20000100800 */
[----:B------:R-:W-:Y:S01]  /*108d0*/  CS2R R84, SRZ ;  /* 0x0000000000547805 */ /* 0x000fe2000001ff00 */
[----:B------:R-:W-:Y:S01]  /*108e0*/  CS2R R86, SRZ ;  /* 0x0000000000567805 */ /* 0x000fe2000001ff00 */
        /* <DEDUP_REMOVED lines=80> */
[----:B-1----:R-:W-:Y:S01]  /*10df0*/  CS2R R16, SRZ ;  /* 0x0000000000107805 */ /* 0x002fe2000001ff00 */
        /* <DEDUP_REMOVED lines=20> */
[----:B------:R2:W-:Y:S04]  /*10f40*/  STL [R1+0x130], RZ ;  /* 0x000130ff01007387 */ /* 0x0005e80000100800 */
        /* <DEDUP_REMOVED lines=63> */
[----:B------:R2:W-:Y:S01]  /*11340*/  STL [R1+0x934], R0 ;  /* 0x0009340001007387 */ /* 0x0005e20000100800 */
[----:B------:R-:W-:Y:S05]  /*11350*/  BRA `(.L_x_1) ;  /* 0x00012a7000007947 */ /* 0x000fea0003800000 */
.L_x_0:
[----:B-1-3--:R-:W-:Y:S01]  /*11360*/  MOV R8, 0x3 ;  /* 0x0000000300087802 */ /* 0x00afe20000000f00 */
[----:B------:R-:W-:Y:S01]  /*11370*/  IMAD.MOV.U32 R7, RZ, RZ, -0x1 ;  /* 0xffffffffff077424 */ /* 0x000fe200078e00ff */
[----:B------:R-:W-:Y:S01]  /*11380*/  STL [R1+0x304], RZ ;  /* 0x000304ff01007387 */ /* 0x000fe20000100800 */
[C---:B------:R-:W-:Y:S01]  /*11390*/  LOP3.LUT R4, R141.reuse, 0x7, RZ, 0xc0, !PT ;  /* 0x000000078d047812 */ /* 0x040fe200078ec0ff */
[C---:B------:R-:W-:Y:S01]  /*113a0*/  IMAD.SHL.U32 R5, R141.reuse, 0x2, RZ ;  /* 0x000000028d057824 */ /* 0x040fe200078e00ff */
[----:B------:R-:W-:Y:S01]  /*113b0*/  SHF.R.S32.HI R3, RZ, 0x1f, R140 ;  /* 0x0000001fff037819 */ /* 0x000fe2000001148c */
[----:B------:R1:W-:Y:S01]  /*113c0*/  STL [R1+0x2e4], R8 ;  /* 0x0002e40801007387 */ /* 0x0003e20000100800 */
[----:B------:R-:W-:Y:S01]  /*113d0*/  IMAD.SHL.U32 R6, R141, 0x40, RZ ;  /* 0x000000408d067824 */ /* 0x000fe200078e00ff */
[----:B------:R-:W-:Y:S01]  /*113e0*/  SHF.R.S32.HI R0, RZ, 0x1f, R249 ;  /* 0x0000001fff007819 */ /* 0x000fe200000114f9 */
[----:B------:R-:W-:Y:S01]  /*113f0*/  IMAD R4, R4, 0x110, RZ ;  /* 0x0000011004047824 */ /* 0x000fe200078e02ff */
[----:B------:R2:W-:Y:S01]  /*11400*/  STL [R1+0x2e8], R7 ;  /* 0x0002e80701007387 */ /* 0x0005e20000100800 */
[----:B------:R-:W-:Y:S01]  /*11410*/  LEA.HI R3, R3, R140, RZ, 0x6 ;  /* 0x0000008c03037211 */ /* 0x000fe200078f30ff */
[----:B------:R-:W-:Y:S01]  /*11420*/  CS2R R32, SRZ ;  /* 0x0000000000207805 */ /* 0x000fe2000001ff00 */
[----:B------:R-:W-:Y:S01]  /*11430*/  LOP3.LUT R6, R6, 0x800, RZ, 0xc0, !PT ;  /* 0x0000080006067812 */ /* 0x000fe200078ec0ff */
[----:B------:R-:W-:Y:S01]  /*11440*/  STL [R1+0xf0], RZ ;  /* 0x0000f0ff01007387 */ /* 0x000fe20000100800 */
[----:B------:R-:W-:Y:S01]  /*11450*/  LOP3.LUT R4, R4, 0x30, R5, 0x78, !PT ;  /* 0x0000003004047812 */ /* 0x000fe200078e7805 */
[----:B------:R-:W-:Y:S01]  /*11460*/  CS2R R34, SRZ ;  /* 0x0000000000227805 */ /* 0x000fe2000001ff00 */
[----:B-1----:R-:W-:Y:S01]  /*11470*/  SHF.R.S32.HI R8, RZ, 0x6, R3 ;  /* 0x00000006ff087819 */ /* 0x002fe20000011403 */
[----:B------:R-:W-:Y:S01]  /*11480*/  STL [R1+0xf4], RZ ;  /* 0x0000f4ff01007387 */ /* 0x000fe20000100800 */
[----:B------:R-:W-:Y:S01]  /*11490*/  LOP3.LUT R3, R4, R6, RZ, 0xfc, !PT ;  /* 0x0000000604037212 */ /* 0x000fe200078efcff */
[----:B------:R-:W-:Y:S01]  /*114a0*/  CS2R R180, SRZ ;  /* 0x0000000000b47805 */ /* 0x000fe2000001ff00 */
[----:B------:R-:W-:Y:S01]  /*114b0*/  LOP3.LUT R5, R141, 0x3, RZ, 0xc0, !PT ;  /* 0x000000038d057812 */ /* 0x000fe200078ec0ff */
[----:B------:R-:W-:Y:S01]  /*114c0*/  STL [R1+0xf8], RZ ;  /* 0x0000f8ff01007387 */ /* 0x000fe20000100800 */
[----:B------:R-:W-:Y:S01]  /*114d0*/  SHF.R.S32.HI R2, RZ, 0x1f, R248 ;  /* 0x0000001fff027819 */ /* 0x000fe200000114f8 */
[----:B------:R-:W-:Y:S01]  /*114e0*/  CS2R R182, SRZ ;  /* 0x0000000000b67805 */ /* 0x000fe2000001ff00 */
[----:B------:R-:W-:Y:S01]  /*114f0*/  SHF.L.U64.HI R0, R249, 0x2, R0 ;  /* 0x00000002f9007819 */ /* 0x000fe20000010200 */
[----:B------:R-:W-:Y:S01]  /*11500*/  STL [R1+0xfc], RZ ;  /* 0x0000fcff01007387 */ /* 0x000fe20000100800 */
[----:B------:R-:W-:Y:S01]  /*11510*/  IMAD R5, R5, 0x420, RZ ;  /* 0x0000042005057824 */ /* 0x000fe200078e02ff */
[----:B------:R-:W-:Y:S01]  /*11520*/  SHF.L.U64.HI R2, R248, 0x2, R2 ;  /* 0x00000002f8027819 */ /* 0x000fe20000010202 */
[----:B------:R-:W-:Y:S01]  /*11530*/  CS2R R84, SRZ ;  /* 0x0000000000547805 */ /* 0x000fe2000001ff00 */
[----:B------:R-:W-:Y:S01]  /*11540*/  STL [R1+0x140], RZ ;  /* 0x000140ff01007387 */ /* 0x000fe20000100800 */
[----:B------:R-:W-:Y:S01]  /*11550*/  CS2R R86, SRZ ;  /* 0x0000000000567805 */ /* 0x000fe2000001ff00 */
[----:B--2---:R-:W-:Y:S01]  /*11560*/  LOP3.LUT R7, R5, 0x5c, R141, 0x78, !PT ;  /* 0x0000005c05077812 */ /* 0x004fe200078e788d */
[----:B------:R-:W-:Y:S01]  /*11570*/  CS2R R88, SRZ ;  /* 0x0000000000587805 */ /* 0x000fe2000001ff00 */
[----:B------:R-:W-:Y:S01]  /*11580*/  STL [R1+0x144], RZ ;  /* 0x000144ff01007387 */ /* 0x000fe20000100800 */
[----:B------:R-:W-:Y:S01]  /*11590*/  CS2R R90, SRZ ;  /* 0x00000000005a7805 */ /* 0x000fe2000001ff00 */
[----:B------:R-:W-:Y:S01]  /*115a0*/  CS2R R92, SRZ ;  /* 0x00000000005c7805 */ /* 0x000fe2000001ff00 */
        /* <DEDUP_REMOVED lines=98> */
[----:B------:R-:W-:-:S02]  /*11bd0*/  IADD3 R5, R8, -0x4, RZ ;  /* 0xfffffffc08057810 */ /* 0x000fc40007ffe0ff */
[----:B------:R-:W-:Y:S01]  /*11be0*/  LOP3.LUT R4, R7, 0x20, RZ, 0x3c, !PT ;  /* 0x0000002007047812 */ /* 0x000fe200078e3cff */
[----:B------:R-:W-:Y:S04]  /*11bf0*/  STL [R1+0x13c], RZ ;  /* 0x00013cff01007387 */ /* 0x000fe80000100800 */
        /* <DEDUP_REMOVED lines=60> */
[----:B------:R-:W-:Y:S04]  /*11fc0*/  STL [R1+0x934], R6 ;  /* 0x0009340601007387 */ /* 0x000fe80000100800 */
[----:B------:R1:W-:Y:S02]  /*11fd0*/  STL [R1+0x918], R3 ;  /* 0x0009180301007387 */ /* 0x0003e40000100800 */
[----:B-1----:R-:W-:-:S05]  /*11fe0*/  LOP3.LUT R3, R3, 0x40, RZ, 0x3c, !PT ;  /* 0x0000004003037812 */ /* 0x002fca00078e3cff */
[----:B------:R1:W-:Y:S02]  /*11ff0*/  STL [R1+0x924], R3 ;  /* 0x0009240301007387 */ /* 0x0003e40000100800 */
.L_x_2:
[----:B-1----:R-:W2:Y:S01]  /*12000*/  LDL.LU R3, [R1+0x2e8] ;  /* 0x0002e80001037983 */ /* 0x002ea20000300800 */
[----:B------:R-:W-:-:S04]  /*12010*/  DEPBAR.LE SB0, 0x6 ;  /* 0x000081800000791a */ /* 0x000fc80000000000 */
[----:B------:R-:W3:Y:S04]  /*12020*/  LDL R4, [R1+0x918] ;  /* 0x0009180001047983 */ /* 0x000ee80000100800 */
[----:B------:R-:W1:Y:S04]  /*12030*/  S2R R7, SR_TID.X ;  /* 0x0000000000077919 */ /* 0x000e680000002100 */
[----:B------:R-:W-:Y:S04]  /*12040*/  STL.64 [R1+0xcf8], R38 ;  /* 0x000cf82601007387 */ /* 0x000fe80000100a00 */
[----:B------:R-:W-:Y:S04]  /*12050*/  STL.64 [R1+0xcf0], R36 ;  /* 0x000cf02401007387 */ /* 0x000fe80000100a00 */
[----:B------:R4:W-:Y:S04]  /*12060*/  STL [R1+0x944], R0 ;  /* 0x0009440001007387 */ /* 0x0009e80000100800 */
[----:B------:R-:W-:Y:S01]  /*12070*/  STL [R1+0x940], R2 ;  /* 0x0009400201007387 */ /* 0x000fe20000100800 */
[----:B-1----:R-:W-:-:S02]  /*12080*/  LOP3.LUT R5, R7, 0x3, RZ, 0xc0, !PT ;  /* 0x0000000307057812 */ /* 0x002fc400078ec0ff */
[----:B------:R-:W-:-:S03]  /*12090*/  LOP3.LUT R6, R7, 0x3, RZ, 0xc0, !PT ;  /* 0x0000000307067812 */ /* 0x000fc600078ec0ff */
[----:B------:R-:W-:Y:S02]  /*120a0*/  IMAD R5, R5, 0x420, RZ ;  /* 0x0000042005057824 */ /* 0x000fe400078e02ff */
[----:B------:R-:W-:-:S03]  /*120b0*/  IMAD R6, R6, 0x420, RZ ;  /* 0x0000042006067824 */ /* 0x000fc600078e02ff */
[--C-:B------:R-:W-:Y:S02]  /*120c0*/  LOP3.LUT R5, R5, 0x5c, R7.reuse, 0x78, !PT ;  /* 0x0000005c05057812 */ /* 0x100fe400078e7807 */
[----:B------:R-:W-:Y:S02]  /*120d0*/  LOP3.LUT R6, R6, 0x5c, R7, 0x78, !PT ;  /* 0x0000005c06067812 */ /* 0x000fe400078e7807 */
[----:B------:R-:W-:Y:S01]  /*120e0*/  LOP3.LUT R5, R5, 0x20, RZ, 0x3c, !PT ;  /* 0x0000002005057812 */ /* 0x000fe200078e3cff */
[----:B------:R-:W-:Y:S01]  /*120f0*/  BAR.SYNC.DEFER_BLOCKING 0x0 ;  /* 0x0000000000007b1d */ /* 0x000fe20000010000 */
[----:B--2---:R-:W-:-:S04]  /*12100*/  IADD3 R3, R3, 0x1, RZ ;  /* 0x0000000103037810 */ /* 0x004fc80007ffe0ff */
[----:B------:R-:W-:-:S04]  /*12110*/  ISETP.GT.AND P0, PT, R3, 0x3, PT ;  /* 0x000000030300780c */ /* 0x000fc80003f04270 */
[----:B----4-:R-:W-:-:S05]  /*12120*/  SEL R0, R3, RZ, !P0 ;  /* 0x000000ff03007207 */ /* 0x010fca0004000000 */
[----:B------:R3:W-:Y:S01]  /*12130*/  STL [R1+0x2e8], R0 ;  /* 0x0002e80001007387 */ /* 0x0007e20000100800 */
[C---:B------:R-:W-:Y:S02]  /*12140*/  IMAD R252, R0.reuse, 0x10000, R6 ;  /* 0x0001000000fc7824 */ /* 0x040fe400078e0206 */
[----:B------:R-:W-:-:S03]  /*12150*/  IMAD R3, R0, 0x10000, R5 ;  /* 0x0001000000037824 */ /* 0x000fc600078e0205 */
[----:B------:R-:W-:Y:S01]  /*12160*/  LDS R156, [R252+0x180] ;  /* 0x00018000fc9c7984 */ /* 0x000fe20000000800 */
[----:B---3--:R-:W-:-:S03]  /*12170*/  IMAD R0, R0, 0x8000, R4 ;  /* 0x0000800000007824 */ /* 0x008fc600078e0204 */
[----:B------:R-:W-:Y:S04]  /*12180*/  LDS R158, [R252+0x1180] ;  /* 0x00118000fc9e7984 */ /* 0x000fe80000000800 */
[----:B------:R-:W-:Y:S04]  /*12190*/  LDS R157, [R3+0x180] ;  /* 0x00018000039d7984 */ /* 0x000fe80000000800 */
[----:B------:R-:W-:Y:S04]  /*121a0*/  LDS R159, [R3+0x1180] ;  /* 0x00118000039f7984 */ /* 0x000fe80000000800 */
[----:B------:R-:W1:Y:S04]  /*121b0*/  LDSM.16.M88.4 R4, [R0+0x40000] ;  /* 0x040000000004783b */ /* 0x000e680000000200 */
[----:B------:R-:W-:Y:S04]  /*121c0*/  LDS R152, [R252+0x200] ;  /* 0x00020000fc987984 */ /* 0x000fe80000000800 */
[----:B------:R-:W-:Y:S04]  /*121d0*/  LDS R154, [R252+0x1200] ;  /* 0x00120000fc9a7984 */ /* 0x000fe80000000800 */
[----:B------:R-:W-:Y:S04]  /*121e0*/  LDS R153, [R3+0x200] ;  /* 0x0002000003997984 */ /* 0x000fe80000000800 */
[----:B------:R-:W-:Y:S04]  /*121f0*/  LDS R155, [R3+0x1200] ;  /* 0x00120000039b7984 */ /* 0x000fe80000000800 */
[----:B------:R-:W-:Y:S04]  /*12200*/  LDS R140, [R252+0x80] ;  /* 0x00008000fc8c7984 */ /* 0x000fe80000000800 */
[----:B------:R-:W-:Y:S04]  /*12210*/  LDS R142, [R252+0x1080] ;  /* 0x00108000fc8e7984 */ /* 0x000fe80000000800 */
[----:B------:R-:W-:Y:S04]  /*12220*/  LDS R141, [R3+0x80] ;  /* 0x00008000038d7984 */ /* 0x000fe80000000800 */
[----:B------:R-:W2:Y:S04]  /*12230*/  LDS R143, [R3+0x1080] ;  /* 0x00108000038f7984 */ /* 0x000ea80000000800 */
[----:B------:R-:W-:Y:S01]  /*12240*/  LDS R148, [R252+0x280] ;  /* 0x00028000fc947984 */ /* 0x000fe20000000800 */
[----:B-1----:R-:W-:Y:S03]  /*12250*/  HMMA.1688.F32.TF32 R8, R156, R4, R160 ;  /* 0x000000049c08723c */ /* 0x002fe600000810a0 */
[----:B------:R-:W-:Y:S04]  /*12260*/  LDS R150, [R252+0x1280] ;  /* 0x00128000fc967984 */ /* 0x000fe80000000800 */
[----:B------:R-:W-:Y:S04]  /*12270*/  LDS R149, [R3+0x280] ;  /* 0x0002800003957984 */ /* 0x000fe80000000800 */
[----:B------:R-:W1:Y:S04]  /*12280*/  LDS R151, [R3+0x1280] ;  /* 0x0012800003977984 */ /* 0x000e680000000800 */
[----:B------:R-:W-:Y:S04]  /*12290*/  LDS R44, [R252+0x300] ;  /* 0x00030000fc2c7984 */ /* 0x000fe80000000800 */
[----:B------:R-:W-:Y:S04]  /*122a0*/  LDS R46, [R252+0x1300] ;  /* 0x00130000fc2e7984 */ /* 0x000fe80000000800 */
[----:B------:R-:W-:Y:S01]  /*122b0*/  LDS R45, [R3+0x300] ;  /* 0x00030000032d7984 */ /* 0x000fe20000000800 */
[----:B------:R-:W-:-:S03]  /*122c0*/  MOV R2, R11 ;  /* 0x0000000b00027202 */ /* 0x000fc60000000f00 */
[----:B------:R-:W-:Y:S04]  /*122d0*/  STL.64 [R1+0x10], R8 ;  /* 0x0000100801007387 */ /* 0x000fe80000100a00 */
[----:B------:R3:W-:Y:S01]  /*122e0*/  STL [R1+0x18], R10 ;  /* 0x0000180a01007387 */ /* 0x0007e20000100800 */
[-C--:B--2---:R-:W-:Y:S03]  /*122f0*/  HMMA.1688.F32.TF32 R244, R140, R4.reuse, R84 ;  /* 0x000000048cf4723c */ /* 0x084fe60000081054 */
[----:B------:R-:W2:Y:S04]  /*12300*/  LDL.LU.64 R84, [R1+0xf0] ;  /* 0x0000f00001547983 */ /* 0x000ea80000300a00 */
[----:B------:R-:W2:Y:S01]  /*12310*/  LDL.LU.64 R86, [R1+0xf8] ;  /* 0x0000f80001567983 */ /* 0x000ea20000300a00 */
[-C--:B---3--:R-:W-:Y:S03]  /*12320*/  HMMA.1688.F32.TF32 R8, R152, R4.reuse, R236 ;  /* 0x000000049808723c */ /* 0x088fe600000810ec */
[----:B------:R-:W3:Y:S04]  /*12330*/  LDS R47, [R3+0x1300] ;  /* 0x00130000032f7984 */ /* 0x000ee80000000800 */
[----:B------:R-:W-:Y:S04]  /*12340*/  LDS R40, [R252+0x380] ;  /* 0x00038000fc287984 */ /* 0x000fe80000000800 */
[----:B------:R-:W-:Y:S04]  /*12350*/  LDS R42, [R252+0x1380] ;  /* 0x00138000fc2a7984 */ /* 0x000fe80000000800 */
[----:B------:R-:W-:Y:S04]  /*12360*/  LDS R41, [R3+0x380] ;  /* 0x0003800003297984 */ /* 0x000fe80000000800 */
[----:B------:R-:W4:Y:S04]  /*12370*/  LDS R43, [R3+0x1380] ;  /* 0x00138000032b7984 */ /* 0x000f280000000800 */
[----:B------:R-:W-:Y:S04]  /*12380*/  LDS R52, [R252+0x100] ;  /* 0x00010000fc347984 */ /* 0x000fe80000000800 */
[----:B------:R-:W-:Y:S04]  /*12390*/  STL.64 [R1+0x1a0], R8 ;  /* 0x0001a00801007387 */ /* 0x000fe80000100a00 */
[----:B------:R1:W-:Y:S04]  /*123a0*/  STL.64 [R1+0x1a8], R10 ;  /* 0x0001a80a01007387 */ /* 0x0003e80000100a00 */
[----:B------:R-:W-:Y:S04]  /*123b0*/  LDS R54, [R252+0x1100] ;  /* 0x00110000fc367984 */ /* 0x000fe80000000800 */
[----:B------:R-:W-:Y:S01]  /*123c0*/  LDS R53, [R3+0x100] ;  /* 0x0001000003357984 */ /* 0x000fe20000000800 */
[-C--:B-1----:R-:W-:Y:S03]  /*123d0*/  HMMA.1688.F32.TF32 R8, R148, R4.reuse, R136 ;  /* 0x000000049408723c */ /* 0x082fe60000081088 */
[----:B------:R-:W1:Y:S04]  /*123e0*/  LDS R55, [R3+0x1100] ;  /* 0x0011000003377984 */ /* 0x000e680000000800 */
[----:B------:R-:W-:Y:S04]  /*123f0*/  LDS R144, [R252] ;  /* 0x00000000fc907984 */ /* 0x000fe80000000800 */
[----:B------:R-:W-:Y:S04]  /*12400*/  LDS R146, [R252+0x1000] ;  /* 0x00100000fc927984 */ /* 0x000fe80000000800 */
[----:B------:R-:W-:Y:S04]  /*12410*/  LDS R145, [R3] ;  /* 0x0000000003917984 */ /* 0x000fe80000000800 */
[----:B------:R-:W5:Y:S04]  /*12420*/  LDS R147, [R3+0x1000] ;  /* 0x0010000003937984 */ /* 0x000f680000000800 */
[----:B------:R-:W-:Y:S04]  /*12430*/  LDSM.16.M88.4 R48, [R0+0x44000] ;  /* 0x044000000030783b */ /* 0x000fe80000000200 */
[----:B------:R-:W-:Y:S04]  /*12440*/  STL.64 [R1+0x1c0], R8 ;  /* 0x0001c00801007387 */ /* 0x000fe80000100a00 */
[----:B------:R-:W-:Y:S04]  /*12450*/  STL.64 [R1+0x1c8], R10 ;  /* 0x0001c80a01007387 */ /* 0x000fe80000100a00 */
[----:B------:R-:W5:Y:S01]  /*12460*/  LDSM.16.M88.4 R8, [R0+0x41000] ;  /* 0x041000000008783b */ /* 0x000f620000000200 */
[-C--:B---3--:R-:W-:Y:S03]  /*12470*/  HMMA.1688.F32.TF32 R12, R44, R4.reuse, R132 ;  /* 0x000000042c0c723c */ /* 0x088fe60000081084 */
[----:B------:R-:W-:Y:S04]  /*12480*/  LDSM.16.M88.4 R200, [R0+0x45000] ;  /* 0x0450000000c8783b */ /* 0x000fe80000000200 */
[----:B------:R-:W-:Y:S01]  /*12490*/  LDSM.16.M88.4 R204, [R0+0x46000] ;  /* 0x0460000000cc783b */ /* 0x000fe20000000200 */
[-C--:B----4-:R-:W-:Y:S08]  /*124a0*/  HMMA.1688.F32.TF32 R16, R40, R4.reuse, R16 ;  /* 0x000000042810723c */ /* 0x090ff00000081010 */
[-C--:B-1----:R-:W-:Y:S08]  /*124b0*/  HMMA.1688.F32.TF32 R240, R52, R4.reuse, R116 ;  /* 0x0000000434f0723c */ /* 0x082ff00000081074 */
[----:B-----5:R-:W-:Y:S08]  /*124c0*/  HMMA.1688.F32.TF32 R248, R144, R4, R32 ;  /* 0x0000000490f8723c */ /* 0x020ff00000081020 */
[-C--:B------:R-:W-:Y:S08]  /*124d0*/  HMMA.1688.F32.TF32 R36, R152, R8.reuse, R56 ;  /* 0x000000089824723c */ /* 0x080ff00000081038 */
[-C--:B------:R-:W-:Y:S08]  /*124e0*/  HMMA.1688.F32.TF32 R56, R40, R8.reuse, R220 ;  /* 0x000000082838723c */ /* 0x080ff000000810dc */
[-C--:B------:R-:W-:Y:S08]  /*124f0*/  HMMA.1688.F32.TF32 R132, R148, R8.reuse, R72 ;  /* 0x000000089484723c */ /* 0x080ff00000081048 */
[----:B------:R-:W-:Y:S01]  /*12500*/  HMMA.1688.F32.TF32 R72, R44, R8, R112 ;  /* 0x000000082c48723c */ /* 0x000fe20000081070 */
[----:B------:R-:W-:Y:S04]  /*12510*/  STL.64 [R1+0x1d0], R12 ;  /* 0x0001d00c01007387 */ /* 0x000fe80000100a00 */
[----:B------:R-:W-:Y:S04]  /*12520*/  STL.64 [R1+0x1d8], R14 ;  /* 0x0001d80e01007387 */ /* 0x000fe80000100a00 */
[----:B------:R-:W-:Y:S04]  /*12530*/  STL.64 [R1+0x200], R16 ;  /* 0x0002001001007387 */ /* 0x000fe80000100a00 */
[----:B------:R-:W-:Y:S04]  /*12540*/  STL.64 [R1+0x208], R18 ;  /* 0x0002081201007387 */ /* 0x000fe80000100a00 */
[----:B------:R-:W3:Y:S04]  /*12550*/  LDL.LU.64 R116, [R1+0x140] ;  /* 0x0001400001747983 */ /* 0x000ee80000300a00 */
[----:B------:R-:W3:Y:S04]  /*12560*/  LDL.LU.64 R118, [R1+0x148] ;  /* 0x0001480001767983 */ /* 0x000ee80000300a00 */
[----:B------:R1:W-:Y:S01]  /*12570*/  STL.64 [R1], R36 ;  /* 0x0000002401007387 */ /* 0x0003e20000100a00 */
[----:B------:R-:W-:-:S03]  /*12580*/  IMAD.MOV.U32 R4, RZ, RZ, R59 ;  /* 0x000000ffff047224 */ /* 0x000fc600078e003b */
[----:B------:R4:W-:Y:S01]  /*12590*/  STL.64 [R1+0x8], R38 ;  /* 0x0000082601007387 */ /* 0x0009e20000100a00 */
[----:B------:R-:W-:-:S03]  /*125a0*/  IMAD.MOV.U32 R5, RZ, RZ, R58 ;  /* 0x000000ffff057224 */ /* 0x000fc600078e003a */
[----:B------:R-:W5:Y:S04]  /*125b0*/  LDSM.16.M88.4 R12, [R0+0x42000] ;  /* 0x04200000000c783b */ /* 0x000f680000000200 */
[----:B-1----:R-:W2:Y:S04]  /*125c0*/  LDL.LU.64 R36, [R1+0xe0] ;  /* 0x0000e00001247983 */ /* 0x002ea80000300a00 */
[----:B----4-:R-:W2:Y:S04]  /*125d0*/  LDL.LU.64 R38, [R1+0xe8] ;  /* 0x0000e80001267983 */ /* 0x010ea80000300a00 */
[----:B------:R1:W-:Y:S04]  /*125e0*/  STL.64 [R1+0x190], R132 ;  /* 0x0001908401007387 */ /* 0x0003e80000100a00 */
[----:B------:R4:W-:Y:S04]  /*125f0*/  STL.64 [R1+0x198], R134 ;  /* 0x0001988601007387 */ /* 0x0009e80000100a00 */
[----:B------:R-:W-:Y:S04]  /*12600*/  STL.64 [R1+0x1b0], R72 ;  /* 0x0001b04801007387 */ /* 0x000fe80000100a00 */
[----:B------:R-:W-:Y:S04]  /*12610*/  STL.64 [R1+0x1b8], R74 ;  /* 0x0001b84a01007387 */ /* 0x000fe80000100a00 */
[----:B------:R1:W-:Y:S04]  /*12620*/  STL.64 [R1+0x230], R56 ;  /* 0x0002303801007387 */ /* 0x0003e80000100a00 */
[----:B------:R-:W-:Y:S04]  /*12630*/  STL [R1+0xcb8], R4 ;  /* 0x000cb80401007387 */ /* 0x000fe80000100800 */
[----:B------:R-:W-:Y:S04]  /*12640*/  STL [R1+0xcb4], R5 ;  /* 0x000cb40501007387 */ /* 0x000fe80000100800 */
[----:B-1----:R-:W3:Y:S04]  /*12650*/  LDL.LU.64 R132, [R1+0x1f0] ;  /* 0x0001f00001847983 */ /* 0x002ee80000300a00 */
[----:B----4-:R-:W3:Y:S04]  /*12660*/  LDL.LU.64 R134, [R1+0x1f8] ;  /* 0x0001f80001867983 */ /* 0x010ee80000300a00 */
[----:B------:R-:W4:Y:S04]  /*12670*/  LDL.LU.64 R56, [R1+0x130] ;  /* 0x0001300001387983 */ /* 0x000f280000300a00 */
[----:B------:R-:W4:Y:S01]  /*12680*/  LDL.LU.64 R58, [R1+0x138] ;  /* 0x00013800013a7983 */ /* 0x000f220000300a00 */
[-C--:B-----5:R-:W-:Y:S03]  /*12690*/  HMMA.1688.F32.TF32 R232, R152, R12.reuse, R60 ;  /* 0x0000000c98e8723c */ /* 0x0a0fe6000008103c */
[----:B------:R-:W1:Y:S05]  /*126a0*/  LDSM.16.M88.4 R16, [R0+0x43000] ;  /* 0x043000000010783b */ /* 0x000e6a0000000200 */
[-C--:B------:R-:W-:Y:S08]  /*126b0*/  HMMA.1688.F32.TF32 R60, R44, R12.reuse, R100 ;  /* 0x0000000c2c3c723c */ /* 0x080ff00000081064 */
[----:B------:R-:W-:Y:S07]  /*126c0*/  HMMA.1688.F32.TF32 R72, R148, R12, R76 ;  /* 0x0000000c9448723c */ /* 0x000fee000008104c */
[----:B------:R5:W-:Y:S04]  /*126d0*/  STL [R1+0xce8], R232 ;  /* 0x000ce8e801007387 */ /* 0x000be80000100800 */
[----:B------:R5:W-:Y:S04]  /*126e0*/  STL [R1+0xce4], R233 ;  /* 0x000ce4e901007387 */ /* 0x000be80000100800 */
[----:B------:R1:W-:Y:S01]  /*126f0*/  STL [R1+0xce0], R234 ;  /* 0x000ce0ea01007387 */ /* 0x0003e20000100800 */
[----:B-----5:R-:W-:-:S03]  /*12700*/  IMAD.MOV.U32 R232, RZ, RZ, R60 ;  /* 0x000000ffffe87224 */ /* 0x020fc600078e003c */
[----:B------:R5:W-:Y:S01]  /*12710*/  STL [R1+0xcdc], R235 ;  /* 0x000cdceb01007387 */ /* 0x000be20000100800 */
[----:B------:R-:W-:Y:S01]  /*12720*/  IMAD.MOV.U32 R233, RZ, RZ, R61 ;  /* 0x000000ffffe97224 */ /* 0x000fe200078e003d */
[----:B-1----:R-:W-:Y:S01]  /*12730*/  MOV R234, R62 ;  /* 0x0000003e00ea7202 */ /* 0x002fe20000000f00 */
[----:B-----5:R-:W-:Y:S02]  /*12740*/  IMAD.MOV.U32 R235, RZ, RZ, R63 ;  /* 0x000000ffffeb7224 */ /* 0x020fe400078e003f */
[----:B------:R-:W-:Y:S01]  /*12750*/  HMMA.1688.F32.TF32 R60, R40, R12, R224 ;  /* 0x0000000c283c723c */ /* 0x000fe200000810e0 */
[----:B------:R-:W-:Y:S04]  /*12760*/  STL.64 [R1+0x20], R72 ;  /* 0x0000204801007387 */ /* 0x000fe80000100a00 */
[----:B------:R-:W-:Y:S11]  /*12770*/  STL.64 [R1+0x28], R74 ;  /* 0x0000284a01007387 */ /* 0x000ff60000100a00 */
[----:B------:R-:W-:Y:S07]  /*12780*/  @!UPT UIADD3 URZ, URZ, URZ, URZ ;  /* 0x0000003f3f3ff290 */ /* 0x000fee000fffe03f */
[----:B------:R-:W-:Y:S01]  /*12790*/  STL [R1+0x1e4], R61 ;  /* 0x0001e43d01007387 */ /* 0x000fe20000100800 */
[----:B------:R-:W-:-:S03]  /*127a0*/  IMAD.MOV.U32 R5, RZ, RZ, R60 ;  /* 0x000000ffff057224 */ /* 0x000fc600078e003c */
[----:B------:R1:W-:Y:S02]  /*127b0*/  STL.64 [R1+0x1e8], R62 ;  /* 0x0001e83e01007387 */ /* 0x0003e40000100a00 */
[----:B-1----:R-:W-:Y:S08]  /*127c0*/  HMMA.1688.F32.TF32 R60, R44, R16, R108 ;  /* 0x000000102c3c723c */ /* 0x002ff0000008106c */
[C---:B------:R-:W-:Y:S11]  /*127d0*/  HMMA.1688.F32.TF32 R20, R40.reuse, R48, R20 ;  /* 0x000000302814723c */ /* 0x040ff60000081014 */
[----:B------:R-:W-:Y:S05]  /*127e0*/  @!UPT UIADD3 URZ, URZ, URZ, URZ ;  /* 0x0000003f3f3ff290 */ /* 0x000fea000fffe03f */
[----:B------:R-:W-:Y:S01]  /*127f0*/  IMAD.MOV.U32 R227, RZ, RZ, R60 ;  /* 0x000000ffffe37224 */ /* 0x000fe200078e003c */
[----:B------:R-:W-:Y:S01]  /*12800*/  MOV R225, R62 ;  /* 0x0000003e00e17202 */ /* 0x000fe20000000f00 */
[----:B------:R-:W-:Y:S02]  /*12810*/  IMAD.MOV.U32 R226, RZ, RZ, R61 ;  /* 0x000000ffffe27224 */ /* 0x000fe400078e003d */
[----:B------:R-:W-:Y:S02]  /*12820*/  IMAD.MOV.U32 R224, RZ, RZ, R63 ;  /* 0x000000ffffe07224 */ /* 0x000fe400078e003f */
[----:B------:R-:W-:Y:S01]  /*12830*/  HMMA.1688.F32.TF32 R60, R40, R16, R228 ;  /* 0x00000010283c723c */ /* 0x000fe200000810e4 */
[----:B------:R1:W-:Y:S07]  /*12840*/  STL [R1+0xcbc], R5 ;  /* 0x000cbc0501007387 */ /* 0x0003ee0000100800 */
[----:B------:R-:W-:Y:S01]  /*12850*/  HMMA.1688.F32.TF32 R112, R140, R12, R92 ;  /* 0x0000000c8c70723c */ /* 0x000fe2000008105c */
[----:B-1----:R-:W-:-:S07]  /*12860*/  IMAD.MOV.U32 R5, RZ, RZ, R21 ;  /* 0x000000ffff057224 */ /* 0x002fce00078e0015 */
[----:B------:R-:W-:Y:S08]  /*12870*/  HMMA.1688.F32.TF32 R92, R52, R12, R124 ;  /* 0x0000000c345c723c */ /* 0x000ff0000008107c */
[----:B------:R-:W-:Y:S01]  /*12880*/  IMAD.MOV.U32 R4, RZ, RZ, R63 ;  /* 0x000000ffff047224 */ /* 0x000fe200078e003f */
[----:B------:R-:W-:Y:S08]  /*12890*/  HMMA.1688.F32.TF32 R72, R152, R16, R64 ;  /* 0x000000109848723c */ /* 0x000ff00000081040 */
[-C--:B------:R-:W-:Y:S08]  /*128a0*/  HMMA.1688.F32.TF32 R124, R52, R48.reuse, R176 ;  /* 0x00000030347c723c */ /* 0x080ff000000810b0 */
[-C--:B------:R-:W-:Y:S08]  /*128b0*/  HMMA.1688.F32.TF32 R216, R156, R48.reuse, R216 ;  /* 0x000000309cd8723c */ /* 0x080ff000000810d8 */
[-C--:B------:R-:W-:Y:S08]  /*128c0*/  HMMA.1688.F32.TF32 R76, R152, R48.reuse, R68 ;  /* 0x00000030984c723c */ /* 0x080ff00000081044 */
[----:B------:R-:W-:Y:S08]  /*128d0*/  HMMA.1688.F32.TF32 R64, R148, R48, R96 ;  /* 0x000000309440723c */ /* 0x000ff00000081060 */
[----:B------:R-:W-:Y:S08]  /*128e0*/  HMMA.1688.F32.TF32 R32, R144, R8, R180 ;  /* 0x000000089020723c */ /* 0x000ff000000810b4 */
[----:B--2---:R-:W-:Y:S01]  /*128f0*/  HMMA.1688.F32.TF32 R100, R140, R16, R36 ;  /* 0x000000108c64723c */ /* 0x004fe20000081024 */
[----:B------:R-:W2:Y:S04]  /*12900*/  LDL.LU.64 R36, [R1+0x270] ;  /* 0x0002700001247983 */ /* 0x000ea80000300a00 */
[----:B------:R-:W2:Y:S04]  /*12910*/  LDL.LU.64 R38, [R1+0x278] ;  /* 0x0002780001267983 */ /* 0x000ea80000300a00 */
[----:B------:R-:W-:Y:S04]  /*12920*/  STL.64 [R1+0x140], R60 ;  /* 0x0001403c01007387 */ /* 0x000fe80000100a00 */
[----:B------:R1:W-:Y:S04]  /*12930*/  STL [R1+0x148], R62 ;  /* 0x0001483e01007387 */ /* 0x0003e80000100800 */
[----:B------:R5:W-:Y:S01]  /*12940*/  STL [R1+0xcc0], R4 ;  /* 0x000cc00401007387 */ /* 0x000be20000100800 */
[----:B-1----:R-:W-:Y:S01]  /*12950*/  HMMA.1688.F32.TF32 R60, R44, R48, R104 ;  /* 0x000000302c3c723c */ /* 0x002fe20000081068 */
[----:B-----5:R-:W-:-:S07]  /*12960*/  IMAD.MOV.U32 R4, RZ, RZ, R20 ;  /* 0x000000ffff047224 */ /* 0x020fce00078e0014 */
[-C--:B---3--:R-:W-:Y:S08]  /*12970*/  HMMA.1688.F32.TF32 R160, R144, R48.reuse, R132 ;  /* 0x0000003090a0723c */ /* 0x088ff00000081084 */
[----:B----4-:R-:W-:Y:S01]  /*12980*/  HMMA.1688.F32.TF32 R136, R140, R48, R56 ;  /* 0x000000308c88723c */ /* 0x010fe20000081038 */
[----:B------:R-:W1:Y:S06]  /*12990*/  LDSM.16.M88.4 R56, [R0+0x47000] ;  /* 0x047000000038783b */ /* 0x000e6c0000000200 */
[----:B------:R-:W-:Y:S01]  /*129a0*/  IMAD.MOV.U32 R48, RZ, RZ, R23 ;  /* 0x000000ffff307224 */ /* 0x000fe200078e0017 */
[----:B------:R-:W-:-:S04]  /*129b0*/  MOV R49, R22 ;  /* 0x0000001600317202 */ /* 0x000fc80000000f00 */
[----:B------:R-:W-:Y:S04]  /*129c0*/  STL [R1+0xcd0], R48 ;  /* 0x000cd03001007387 */ /* 0x000fe80000100800 */
[----:B------:R-:W-:Y:S04]  /*129d0*/  STL [R1+0xccc], R49 ;  /* 0x000ccc3101007387 */ /* 0x000fe80000100800 */
[----:B------:R-:W-:Y:S04]  /*129e0*/  STL [R1+0xcc8], R4 ;  /* 0x000cc80401007387 */ /* 0x000fe80000100800 */
[----:B------:R-:W-:Y:S04]  /*129f0*/  STL [R1+0xcc4], R5 ;  /* 0x000cc40501007387 */ /* 0x000fe80000100800 */
[----:B------:R-:W-:Y:S04]  /*12a00*/  STL [R1+0xc18], R0 ;  /* 0x000c180001007387 */ /* 0x000fe80000100800 */
[----:B------:R-:W3:Y:S04]  /*12a10*/  LDL.LU.64 R20, [R1+0x260] ;  /* 0x0002600001147983 */ /* 0x000ee80000300a00 */
[----:B------:R-:W3:Y:S04]  /*12a20*/  LDL.LU.64 R22, [R1+0x268] ;  /* 0x0002680001167983 */ /* 0x000ee80000300a00 */
[----:B------:R-:W1:Y:S04]  /*12a30*/  LDL.LU.64 R208, [R1+0x250] ;  /* 0x0002500001d07983 */ /* 0x000e680000300a00 */
[----:B------:R-:W1:Y:S04]  /*12a40*/  LDL.LU.64 R210, [R1+0x258] ;  /* 0x0002580001d27983 */ /* 0x000e680000300a00 */
[----:B------:R-:W4:Y:S04]  /*12a50*/  LDL.LU.64 R180, [R1+0x240] ;  /* 0x0002400001b47983 */ /* 0x000f280000300a00 */
[----:B------:R-:W4:Y:S04]  /*12a60*/  LDL.LU.64 R182, [R1+0x248] ;  /* 0x0002480001b67983 */ /* 0x000f280000300a00 */
[----:B------:R-:W5:Y:S04]  /*12a70*/  LDL.LU.64 R68, [R1+0x220] ;  /* 0x0002200001447983 */ /* 0x000f680000300a00 */
[----:B------:R-:W5:Y:S04]  /*12a80*/  LDL.LU.64 R70, [R1+0x228] ;  /* 0x0002280001467983 */ /* 0x000f680000300a00 */
[----:B------:R-:W5:Y:S04]  /*12a90*/  LDL.LU.64 R212, [R1+0x210] ;  /* 0x0002100001d47983 */ /* 0x000f680000300a00 */
[----:B------:R-:W5:Y:S01]  /*12aa0*/  LDL.LU.64 R214, [R1+0x218] ;  /* 0x0002180001d67983 */ /* 0x000f620000300a00 */
[----:B------:R-:W-:Y:S03]  /*12ab0*/  HMMA.1688.F32.TF32 R236, R156, R8, R164 ;  /* 0x000000089cec723c */ /* 0x000fe600000810a4 */
[----:B------:R-:W5:Y:S04]  /*12ac0*/  LDL.LU.64 R96, [R1+0x170] ;  /* 0x0001700001607983 */ /* 0x000f680000300a00 */
[----:B------:R-:W5:Y:S04]  /*12ad0*/  LDL.LU.64 R98, [R1+0x178] ;  /* 0x0001780001627983 */ /* 0x000f680000300a00 */
[----:B------:R-:W5:Y:S04]  /*12ae0*/  LDL.LU.64 R164, [R1+0x150] ;  /* 0x0001500001a47983 */ /* 0x000f680000300a00 */
[----:B------:R-:W5:Y:S04]  /*12af0*/  LDL.LU.64 R166, [R1+0x158] ;  /* 0x0001580001a67983 */ /* 0x000f680000300a00 */
[----:B------:R-:W5:Y:S04]  /*12b00*/  LDL.LU.64 R132, [R1+0x120] ;  /* 0x0001200001847983 */ /* 0x000f680000300a00 */
[----:B------:R-:W5:Y:S01]  /*12b10*/  LDL.LU.64 R134, [R1+0x128] ;  /* 0x0001280001867983 */ /* 0x000f620000300a00 */
[----:B------:R-:W-:Y:S08]  /*12b20*/  HMMA.1688.F32.TF32 R220, R148, R16, R80 ;  /* 0x0000001094dc723c */ /* 0x000ff00000081050 */
[C---:B------:R-:W-:Y:S08]  /*12b30*/  HMMA.1688.F32.TF32 R84, R144.reuse, R12, R84 ;  /* 0x0000000c9054723c */ /* 0x040ff00000081054 */
[----:B------:R-:W-:Y:S08]  /*12b40*/  HMMA.1688.F32.TF32 R116, R144, R16, R116 ;  /* 0x000000109074723c */ /* 0x000ff00000081074 */
[----:B------:R-:W-:Y:S08]  /*12b50*/  HMMA.1688.F32.TF32 R88, R140, R8, R88 ;  /* 0x000000088c58723c */ /* 0x000ff00000081058 */
[C---:B--2---:R-:W-:Y:S01]  /*12b60*/  HMMA.1688.F32.TF32 R176, R144.reuse, R200, R36 ;  /* 0x000000c890b0723c */ /* 0x044fe20000081024 */
        /* <DEDUP_REMOVED lines=12> */
[C---:B---3--:R-:W-:Y:S08]  /*12c30*/  HMMA.1688.F32.TF32 R20, R144.reuse, R204, R20 ;  /* 0x000000cc9014723c */ /* 0x048ff00000081014 */
[----:B-1----:R-:W-:Y:S01]  /*12c40*/  HMMA.1688.F32.TF32 R208, R144, R56, R208 ;  /* 0x0000003890d0723c */ /* 0x002fe200000810d0 */
[----:B------:R-:W3:Y:S04]  /*12c50*/  LDL.LU.64 R144, [R1+0x110] ;  /* 0x0001100001907983 */ /* 0x000ee80000300a00 */
[----:B------:R-:W3:Y:S03]  /*12c60*/  LDL.LU.64 R146, [R1+0x118] ;  /* 0x0001180001927983 */ /* 0x000ee60000300a00 */
[C---:B----4-:R-:W-:Y:S08]  /*12c70*/  HMMA.1688.F32.TF32 R180, R140.reuse, R200, R180 ;  /* 0x000000c88cb4723c */ /* 0x050ff000000810b4 */
[C---:B-----5:R-:W-:Y:S08]  /*12c80*/  HMMA.1688.F32.TF32 R68, R140.reuse, R204, R68 ;  /* 0x000000cc8c44723c */ /* 0x060ff00000081044 */
[----:B------:R-:W-:Y:S01]  /*12c90*/  HMMA.1688.F32.TF32 R212, R140, R56, R212 ;  /* 0x000000388cd4723c */ /* 0x000fe200000810d4 */
[----:B------:R-:W4:Y:S04]  /*12ca0*/  LDL.LU.64 R140, [R1+0x160] ;  /* 0x00016000018c7983 */ /* 0x000f280000300a00 */
[----:B------:R-:W4:Y:S03]  /*12cb0*/  LDL.LU.64 R142, [R1+0x168] ;  /* 0x00016800018e7983 */ /* 0x000f260000300a00 */
[C---:B------:R-:W-:Y:S08]  /*12cc0*/  HMMA.1688.F32.TF32 R120, R52.reuse, R8, R120 ;  /* 0x000000083478723c */ /* 0x040ff00000081078 */
[C---:B------:R-:W-:Y:S08]  /*12cd0*/  HMMA.1688.F32.TF32 R128, R52.reuse, R16, R128 ;  /* 0x000000103480723c */ /* 0x040ff00000081080 */
[C---:B------:R-:W-:Y:S08]  /*12ce0*/  HMMA.1688.F32.TF32 R96, R52.reuse, R200, R96 ;  /* 0x000000c83460723c */ /* 0x040ff00000081060 */
[----:B------:R-:W-:Y:S08]  /*12cf0*/  HMMA.1688.F32.TF32 R164, R52, R56, R164 ;  /* 0x0000003834a4723c */ /* 0x000ff000000810a4 */
[C---:B------:R-:W-:Y:S08]  /*12d00*/  HMMA.1688.F32.TF32 R168, R156.reuse, R12, R168 ;  /* 0x0000000c9ca8723c */ /* 0x040ff000000810a8 */
[C---:B------:R-:W-:Y:S08]  /*12d10*/  HMMA.1688.F32.TF32 R172, R156.reuse, R16, R172 ;  /* 0x000000109cac723c */ /* 0x040ff000000810ac */
[----:B------:R-:W-:Y:S08]  /*12d20*/  HMMA.1688.F32.TF32 R132, R156, R200, R132 ;  /* 0x000000c89c84723c */ /* 0x000ff00000081084 */
[-C--:B----4-:R-:W-:Y:S01]  /*12d30*/  HMMA.1688.F32.TF32 R140, R52, R204.reuse, R140 ;  /* 0x000000cc348c723c */ /* 0x090fe2000008108c */
[----:B------:R-:W4:Y:S04]  /*12d40*/  LDL.LU.64 R52, [R1+0x60] ;  /* 0x0000600001347983 */ /* 0x000f280000300a00 */
[----:B------:R-:W4:Y:S03]  /*12d50*/  LDL.LU.64 R54, [R1+0x68] ;  /* 0x0000680001367983 */ /* 0x000f260000300a00 */
[C---:B---3--:R-:W-:Y:S08]  /*12d60*/  HMMA.1688.F32.TF32 R144, R156.reuse, R204, R144 ;  /* 0x000000cc9c90723c */ /* 0x048ff00000081090 */
[----:B--2---:R-:W-:Y:S01]  /*12d70*/  HMMA.1688.F32.TF32 R156, R156, R56, R36 ;  /* 0x000000389c9c723c */ /* 0x004fe20000081024 */
[----:B------:R-:W2:Y:S04]  /*12d80*/  LDL.LU.64 R38, [R1+0xcf8] ;  /* 0x000cf80001267983 */ /* 0x000ea80000300a00 */
[----:B------:R-:W2:Y:S03]  /*12d90*/  LDL.LU.64 R36, [R1+0xcf0] ;  /* 0x000cf00001247983 */ /* 0x000ea60000300a00 */
[-C--:B------:R-:W-:Y:S08]  /*12da0*/  HMMA.1688.F32.TF32 R24, R40, R200.reuse, R24 ;  /* 0x000000c82818723c */ /* 0x080ff00000081018 */
[C---:B------:R-:W-:Y:S08]  /*12db0*/  HMMA.1688.F32.TF32 R104, R152.reuse, R200, R104 ;  /* 0x000000c89868723c */ /* 0x040ff00000081068 */
[----:B------:R-:W-:Y:S08]  /*12dc0*/  HMMA.1688.F32.TF32 R108, R152, R204, R108 ;  /* 0x000000cc986c723c */ /* 0x000ff0000008106c */
[----:B------:R-:W-:Y:S01]  /*12dd0*/  HMMA.1688.F32.TF32 R188, R44, R200, R188 ;  /* 0x000000c82cbc723c */ /* 0x000fe200000810bc */
[----:B------:R1:W-:Y:S07]  /*12de0*/  STL.64 [R1+0x50], R24 ;  /* 0x0000501801007387 */ /* 0x0003ee0000100a00 */
[-C--:B------:R-:W-:Y:S08]  /*12df0*/  HMMA.1688.F32.TF32 R80, R148, R204.reuse, R80 ;  /* 0x000000cc9450723c */ /* 0x080ff00000081050 */
[----:B------:R-:W-:Y:S08]  /*12e00*/  HMMA.1688.F32.TF32 R192, R44, R204, R192 ;  /* 0x000000cc2cc0723c */ /* 0x000ff000000810c0 */
[-C--:B------:R-:W-:Y:S08]  /*12e10*/  HMMA.1688.F32.TF32 R184, R148, R56.reuse, R184 ;  /* 0x0000003894b8723c */ /* 0x080ff000000810b8 */
[-C--:B------:R-:W-:Y:S08]  /*12e20*/  HMMA.1688.F32.TF32 R196, R44, R56.reuse, R196 ;  /* 0x000000382cc4723c */ /* 0x080ff000000810c4 */
[----:B----4-:R-:W-:Y:S08]  /*12e30*/  HMMA.1688.F32.TF32 R152, R152, R56, R52 ;  /* 0x000000389898723c */ /* 0x010ff00000081034 */
[----:B------:R-:W-:Y:S07]  /*12e40*/  HMMA.1688.F32.TF32 R52, R148, R200, R228 ;  /* 0x000000c89434723c */ /* 0x000fee00000810e4 */
[----:B------:R-:W-:-:S02]  /*12e50*/  IMAD.MOV.U32 R200, RZ, RZ, R27 ;  /* 0x000000ffffc87224 */ /* 0x000fc400078e001b */
[----:B------:R-:W-:-:S03]  /*12e60*/  IMAD.MOV.U32 R201, RZ, RZ, R26 ;  /* 0x000000ffffc97224 */ /* 0x000fc600078e001a */
[----:B------:R-:W-:Y:S04]  /*12e70*/  STL [R1+0xcd8], R200 ;  /* 0x000cd8c801007387 */ /* 0x000fe80000100800 */
[----:B------:R-:W-:Y:S04]  /*12e80*/  STL [R1+0xcd4], R201 ;  /* 0x000cd4c901007387 */ /* 0x000fe80000100800 */
[----:B------:R-:W3:Y:S04]  /*12e90*/  LDL.LU R228, [R1+0x10] ;  /* 0x0000100001e47983 */ /* 0x000ee80000300800 */
[----:B------:R-:W3:Y:S04]  /*12ea0*/  LDL.LU R229, [R1+0x14] ;  /* 0x0000140001e57983 */ /* 0x000ee80000300800 */
[----:B------:R-:W3:Y:S01]  /*12eb0*/  LDL.LU R230, [R1+0x18] ;  /* 0x0000180001e67983 */ /* 0x000ee20000300800 */
[----:B-1----:R-:W-:Y:S03]  /*12ec0*/  HMMA.1688.F32.TF32 R24, R40, R204, R28 ;  /* 0x000000cc2818723c */ /* 0x002fe6000008101c */
[----:B------:R-:W-:Y:S04]  /*12ed0*/  LDS R28, [R252+0x2180] ;  /* 0x00218000fc1c7984 */ /* 0x000fe80000000800 */
[----:B------:R-:W-:Y:S04]  /*12ee0*/  LDS R30, [R252+0x3180] ;  /* 0x00318000fc1e7984 */ /* 0x000fe80000000800 */
[----:B------:R-:W-:Y:S04]  /*12ef0*/  LDS R29, [R3+0x2180] ;  /* 0x00218000031d7984 */ /* 0x000fe80000000800 */
[----:B------:R-:W-:Y:S09]  /*12f00*/  LDS R31, [R3+0x3180] ;  /* 0x00318000031f7984 */ /* 0x000ff20000000800 */
[----:B------:R-:W-:Y:S01]  /*12f10*/  IMAD.MOV.U32 R4, RZ, RZ, R24 ;  /* 0x000000ffff047224 */ /* 0x000fe200078e0018 */
[----:B------:R-:W-:Y:S01]  /*12f20*/  MOV R5, R25 ;  /* 0x0000001900057202 */ /* 0x000fe20000000f00 */
[----:B------:R-:W-:-:S02]  /*12f30*/  IMAD.MOV.U32 R205, RZ, RZ, R26 ;  /* 0x000000ffffcd7224 */ /* 0x000fc400078e001a */
[----:B------:R-:W-:Y:S02]  /*12f40*/  IMAD.MOV.U32 R204, RZ, RZ, R27 ;  /* 0x000000ffffcc7224 */ /* 0x000fe400078e001b */
[----:B--2---:R-:W-:Y:S01]  /*12f50*/  HMMA.1688.F32.TF32 R24, R40, R56, R36 ;  /* 0x000000382818723c */ /* 0x004fe20000081024 */
[----:B------:R-:W-:Y:S04]  /*12f60*/  LDS R40, [R252+0x2000] ;  /* 0x00200000fc287984 */ /* 0x000fe80000000800 */
[----:B------:R-:W-:Y:S04]  /*12f70*/  LDS R42, [R252+0x3000] ;  /* 0x00300000fc2a7984 */ /* 0x000fe80000000800 */
[----:B------:R-:W-:Y:S04]  /*12f80*/  LDS R41, [R3+0x2000] ;  /* 0x0020000003297984 */ /* 0x000fe80000000800 */
[----:B------:R-:W1:Y:S04]  /*12f90*/  LDS R43, [R3+0x3000] ;  /* 0x00300000032b7984 */ /* 0x000e680000000800 */
[----:B------:R-:W-:Y:S04]  /*12fa0*/  LDS R36, [R252+0x2080] ;  /* 0x00208000fc247984 */ /* 0x000fe80000000800 */
[----:B------:R-:W-:Y:S04]  /*12fb0*/  LDS R38, [R252+0x3080] ;  /* 0x00308000fc267984 */ /* 0x000fe80000000800 */
[----:B------:R-:W-:Y:S04]  /*12fc0*/  LDS R37, [R3+0x2080] ;  /* 0x0020800003257984 */ /* 0x000fe80000000800 */
[----:B------:R-:W2:Y:S01]  /*12fd0*/  LDS R39, [R3+0x3080] ;  /* 0x0030800003277984 */ /* 0x000ea20000000800 */
[C---:B-1----:R-:W-:Y:S11]  /*12fe0*/  HMMA.1688.F32.TF32 R32, R40.reuse, R10, R32 ;  /* 0x0000000a2820723c */ /* 0x042ff60000081020 */
[----:B------:R-:W-:Y:S11]  /*12ff0*/  @!UPT UIADD3 URZ, URZ, URZ, URZ ;  /* 0x0000003f3f3ff290 */ /* 0x000ff6000fffe03f */
[----:B------:R-:W-:Y:S02]  /*13000*/  @!UPT UIADD3 URZ, URZ, URZ, URZ ;  /* 0x0000003f3f3ff290 */ /* 0x000fe4000fffe03f */
[----:B------:R-:W-:Y:S01]  /*13010*/  IMAD.MOV.U32 R57, RZ, RZ, R32 ;  /* 0x000000ffff397224 */ /* 0x000fe200078e0020 */
[----:B------:R-:W-:Y:S01]  /*13020*/  MOV R16, R35 ;  /* 0x0000002300107202 */ /* 0x000fe20000000f00 */
[----:B------:R-:W-:Y:S02]  /*13030*/  IMAD.MOV.U32 R56, RZ, RZ, R33 ;  /* 0x000000ffff387224 */ /* 0x000fe400078e0021 */
[----:B------:R-:W-:Y:S02]  /*13040*/  IMAD.MOV.U32 R17, RZ, RZ, R34 ;  /* 0x000000ffff117224 */ /* 0x000fe400078e0022 */
[C---:B------:R-:W-:Y:S08]  /*13050*/  HMMA.1688.F32.TF32 R32, R40.reuse, R14, R84 ;  /* 0x0000000e2820723c */ /* 0x040ff00000081054 */
[C---:B------:R-:W-:Y:S11]  /*13060*/  HMMA.1688.F32.TF32 R44, R40.reuse, R18, R116 ;  /* 0x00000012282c723c */ /* 0x040ff60000081074 */
[----:B------:R-:W-:Y:S05]  /*13070*/  @!UPT UIADD3 URZ, URZ, URZ, URZ ;  /* 0x0000003f3f3ff290 */ /* 0x000fea000fffe03f */
[----:B------:R-:W-:Y:S01]  /*13080*/  IMAD.MOV.U32 R13, RZ, RZ, R32 ;  /* 0x000000ffff0d7224 */ /* 0x000fe200078e0020 */
[----:B------:R-:W-:Y:S01]  /*13090*/  MOV R8, R35 ;  /* 0x0000002300087202 */ /* 0x000fe20000000f00 */
[----:B------:R-:W-:Y:S02]  /*130a0*/  IMAD.MOV.U32 R12, RZ, RZ, R33 ;  /* 0x000000ffff0c7224 */ /* 0x000fe400078e0021 */
[----:B------:R-:W-:Y:S02]  /*130b0*/  IMAD.MOV.U32 R9, RZ, RZ, R34 ;  /* 0x000000ffff097224 */ /* 0x000fe400078e0022 */
[C---:B------:R-:W-:Y:S01]  /*130c0*/  HMMA.1688.F32.TF32 R32, R40.reuse, R50, R160 ;  /* 0x000000322820723c */ /* 0x040fe200000810a0 */
[----:B------:R-:W-:Y:S04]  /*130d0*/  STL.64 [R1+0xe0], R44 ;  /* 0x0000e02c01007387 */ /* 0x000fe80000100a00 */
[----:B------:R1:W-:Y:S03]  /*130e0*/  STL.64 [R1+0xe8], R46 ;  /* 0x0000e82e01007387 */ /* 0x0003e60000100a00 */
[C---:B------:R-:W-:Y:S08]  /*130f0*/  HMMA.1688.F32.TF32 R84, R40.reuse, R202, R176 ;  /* 0x000000ca2854723c */ /* 0x040ff000000810b0 */
[C---:B-1----:R-:W-:Y:S07]  /*13100*/  HMMA.1688.F32.TF32 R44, R40.reuse, R206, R20 ;  /* 0x000000ce282c723c */ /* 0x042fee0000081014 */
[----:B------:R-:W-:Y:S04]  /*13110*/  STL.64 [R1+0x120], R32 ;  /* 0x0001202001007387 */ /* 0x000fe80000100a00 */
[----:B------:R1:W-:Y:S02]  /*13120*/  STL.64 [R1+0x128], R34 ;  /* 0x0001282201007387 */ /* 0x0003e40000100a00 */
[C---:B-1----:R-:W-:Y:S02]  /*13130*/  HMMA.1688.F32.TF32 R32, R40.reuse, R58, R208 ;  /* 0x0000003a2820723c */ /* 0x042fe400000810d0 */
[----:B------:R-:W-:Y:S04]  /*13140*/  STL.64 [R1+0x220], R84 ;  /* 0x0002205401007387 */ /* 0x000fe80000100a00 */
[----:B------:R-:W-:Y:S02]  /*13150*/  STL.64 [R1+0x228], R86 ;  /* 0x0002285601007387 */ /* 0x000fe40000100a00 */
[----:B------:R-:W-:Y:S02]  /*13160*/  HMMA.1688.F32.TF32 R248, R40, R6, R248 ;  /* 0x0000000628f8723c */ /* 0x000fe400000810f8 */
[----:B------:R-:W-:Y:S04]  /*13170*/  STL.64 [R1+0x210], R44 ;  /* 0x0002102c01007387 */ /* 0x000fe80000100a00 */
[----:B------:R-:W-:Y:S02]  /*13180*/  STL.64 [R1+0x218], R46 ;  /* 0x0002182e01007387 */ /* 0x000fe40000100a00 */
[----:B--2---:R-:W-:Y:S01]  /*13190*/  HMMA.1688.F32.TF32 R40, R36, R18, R100 ;  /* 0x000000122428723c */ /* 0x004fe20000081064 */
[----:B------:R-:W-:Y:S01]  /*131a0*/  IMAD.MOV.U32 R200, RZ, RZ, R24 ;  /* 0x000000ffffc87224 */ /* 0x000fe200078e0018 */
[----:B------:R-:W-:Y:S01]  /*131b0*/  MOV R48, R26 ;  /* 0x0000001a00307202 */ /* 0x000fe20000000f00 */
[----:B------:R-:W-:Y:S01]  /*131c0*/  IMAD.MOV.U32 R201, RZ, RZ, R25 ;  /* 0x000000ffffc97224 */ /* 0x000fe200078e0019 */
[----:B------:R-:W-:Y:S04]  /*131d0*/  LDS R24, [R252+0x2100] ;  /* 0x00210000fc187984 */ /* 0x000fe80000000800 */
[----:B------:R-:W-:Y:S01]  /*131e0*/  STL.64 [R1+0x1f0], R32 ;  /* 0x0001f02001007387 */ /* 0x000fe20000100a00 */
[----:B------:R-:W-:-:S03]  /*131f0*/  IMAD.MOV.U32 R49, RZ, RZ, R27 ;  /* 0x000000ffff317224 */ /* 0x000fc600078e001b */
[----:B------:R1:W-:Y:S04]  /*13200*/  STL.64 [R1+0x1f8], R34 ;  /* 0x0001f82201007387 */ /* 0x0003e80000100a00 */
[----:B------:R-:W-:Y:S04]  /*13210*/  LDS R26, [R252+0x3100] ;  /* 0x00310000fc1a7984 */ /* 0x000fe80000000800 */
[----:B------:R-:W-:Y:S01]  /*13220*/  LDS R25, [R3+0x2100] ;  /* 0x0021000003197984 */ /* 0x000fe20000000800 */
[C---:B-1----:R-:W-:Y:S03]  /*13230*/  HMMA.1688.F32.TF32 R32, R36.reuse, R50, R136 ;  /* 0x000000322420723c */ /* 0x042fe60000081088 */
[----:B------:R-:W1:Y:S04]  /*13240*/  LDS R27, [R3+0x3100] ;  /* 0x00310000031b7984 */ /* 0x000e680000000800 */
[----:B------:R-:W-:Y:S01]  /*13250*/  STL.64 [R1+0x60], R40 ;  /* 0x0000602801007387 */ /* 0x000fe20000100a00 */
[C---:B------:R-:W-:Y:S03]  /*13260*/  HMMA.1688.F32.TF32 R44, R36.reuse, R202, R180 ;  /* 0x000000ca242c723c */ /* 0x040fe600000810b4 */
[----:B------:R2:W-:Y:S05]  /*13270*/  STL.64 [R1+0x68], R42 ;  /* 0x0000682a01007387 */ /* 0x0005ea0000100a00 */
[C---:B------:R-:W-:Y:S08]  /*13280*/  HMMA.1688.F32.TF32 R20, R36.reuse, R6, R244 ;  /* 0x000000062414723c */ /* 0x040ff000000810f4 */
[C---:B------:R-:W-:Y:S01]  /*13290*/  HMMA.1688.F32.TF32 R176, R36.reuse, R10, R88 ;  /* 0x0000000a24b0723c */ /* 0x040fe20000081058 */
[----:B------:R-:W-:Y:S04]  /*132a0*/  STL.64 [R1+0xd0], R32 ;  /* 0x0000d02001007387 */ /* 0x000fe80000100a00 */
[----:B------:R4:W-:Y:S03]  /*132b0*/  STL.64 [R1+0xd8], R34 ;  /* 0x0000d82201007387 */ /* 0x0009e60000100a00 */
[----:B--2---:R-:W-:Y:S01]  /*132c0*/  HMMA.1688.F32.TF32 R40, R36, R206, R68 ;  /* 0x000000ce2428723c */ /* 0x004fe20000081044 */
[----:B------:R-:W-:Y:S01]  /*132d0*/  IMAD.MOV.U32 R231, RZ, RZ, R2 ;  /* 0x000000ffffe77224 */ /* 0x000fe200078e0002 */
[----:B------:R-:W-:Y:S01]  /*132e0*/  MOV R210, R225 ;  /* 0x000000e100d27202 */ /* 0x000fe20000000f00 */
[----:B------:R-:W-:Y:S01]  /*132f0*/  IMAD.MOV.U32 R211, RZ, RZ, R224 ;  /* 0x000000ffffd37224 */ /* 0x000fe200078e00e0 */
[----:B------:R-:W-:Y:S01]  /*13300*/  LDS R84, [R252+0x2300] ;  /* 0x00230000fc547984 */ /* 0x000fe20000000800 */
[----:B------:R-:W-:-:S02]  /*13310*/  IMAD.MOV.U32 R209, RZ, RZ, R226 ;  /* 0x000000ffffd17224 */ /* 0x000fc400078e00e2 */
[----:B------:R-:W-:Y:S01]  /*13320*/  IMAD.MOV.U32 R208, RZ, RZ, R227 ;  /* 0x000000ffffd07224 */ /* 0x000fe200078e00e3 */
[----:B------:R-:W-:Y:S01]  /*13330*/  LDS R86, [R252+0x3300] ;  /* 0x00330000fc567984 */ /* 0x000fe20000000800 */
[----:B----4-:R-:W-:Y:S03]  /*13340*/  HMMA.1688.F32.TF32 R32, R36, R58, R212 ;  /* 0x0000003a2420723c */ /* 0x010fe600000810d4 */
[----:B------:R-:W-:Y:S04]  /*13350*/  STL.64 [R1+0x170], R44 ;  /* 0x0001702c01007387 */ /* 0x000fe80000100a00 */
[----:B------:R-:W-:Y:S01]  /*13360*/  LDS R85, [R3+0x2300] ;  /* 0x0023000003557984 */ /* 0x000fe20000000800 */
[C---:B-1----:R-:W-:Y:S03]  /*13370*/  HMMA.1688.F32.TF32 R136, R24.reuse, R6, R240 ;  /* 0x000000061888723c */ /* 0x042fe600000810f0 */
[----:B------:R-:W-:Y:S04]  /*13380*/  STL.64 [R1+0x178], R46 ;  /* 0x0001782e01007387 */ /* 0x000fe80000100a00 */
[----:B------:R-:W-:Y:S01]  /*13390*/  LDS R212, [R252+0x2200] ;  /* 0x00220000fcd47984 */ /* 0x000fe20000000800 */
[----:B------:R-:W-:Y:S03]  /*133a0*/  HMMA.1688.F32.TF32 R240, R24, R50, R124 ;  /* 0x0000003218f0723c */ /* 0x000fe6000008107c */
[----:B------:R-:W-:Y:S04]  /*133b0*/  STL.64 [R1+0x160], R40 ;  /* 0x0001602801007387 */ /* 0x000fe80000100a00 */
[----:B------:R-:W-:Y:S01]  /*133c0*/  STL.64 [R1+0x168], R42 ;  /* 0x0001682a01007387 */ /* 0x000fe20000100a00 */
[----:B------:R-:W-:Y:S03]  /*133d0*/  HMMA.1688.F32.TF32 R244, R36, R14, R112 ;  /* 0x0000000e24f4723c */ /* 0x000fe60000081070 */
[----:B------:R-:W-:Y:S04]  /*133e0*/  STL.64 [R1+0x150], R32 ;  /* 0x0001502001007387 */ /* 0x000fe80000100a00 */
[----:B------:R1:W-:Y:S01]  /*133f0*/  STL.64 [R1+0x158], R34 ;  /* 0x0001582201007387 */ /* 0x0003e20000100a00 */
[C---:B------:R-:W-:Y:S03]  /*13400*/  HMMA.1688.F32.TF32 R36, R24.reuse, R202, R96 ;  /* 0x000000ca1824723c */ /* 0x040fe60000081060 */
[----:B------:R-:W-:Y:S04]  /*13410*/  LDS R214, [R252+0x3200] ;  /* 0x00320000fcd67984 */ /* 0x000fe80000000800 */
[----:B------:R-:W-:Y:S01]  /*13420*/  LDS R213, [R3+0x2200] ;  /* 0x0022000003d57984 */ /* 0x000fe20000000800 */
[C---:B------:R-:W-:Y:S03]  /*13430*/  HMMA.1688.F32.TF32 R112, R24.reuse, R10, R120 ;  /* 0x0000000a1870723c */ /* 0x040fe60000081078 */
[----:B------:R-:W2:Y:S04]  /*13440*/  LDS R215, [R3+0x3200] ;  /* 0x0032000003d77984 */ /* 0x000ea80000000800 */
[----:B------:R-:W4:Y:S01]  /*13450*/  LDS R87, [R3+0x3300] ;  /* 0x0033000003577984 */ /* 0x000f220000000800 */
[C---:B-1----:R-:W-:Y:S03]  /*13460*/  HMMA.1688.F32.TF32 R32, R24.reuse, R206, R140 ;  /* 0x000000ce1820723c */ /* 0x042fe6000008108c */
[----:B------:R-:W-:Y:S04]  /*13470*/  LDS R90, [R252+0x5200] ;  /* 0x00520000fc5a7984 */ /* 0x000fe80000000800 */
[----:B------:R-:W-:Y:S01]  /*13480*/  LDS R89, [R3+0x4200] ;  /* 0x0042000003597984 */ /* 0x000fe20000000800 */
[C---:B------:R-:W-:Y:S03]  /*13490*/  HMMA.1688.F32.TF32 R92, R24.reuse, R14, R92 ;  /* 0x0000000e185c723c */ /* 0x040fe6000008105c */
[----:B------:R-:W-:Y:S05]  /*134a0*/  LDS R91, [R3+0x5200] ;  /* 0x00520000035b7984 */ /* 0x000fea0000000800 */
[C---:B------:R-:W-:Y:S01]  /*134b0*/  HMMA.1688.F32.TF32 R68, R24.reuse, R18, R128 ;  /* 0x000000121844723c */ /* 0x040fe20000081080 */
[----:B------:R-:W-:Y:S04]  /*134c0*/  LDS R44, [R252+0x2280] ;  /* 0x00228000fc2c7984 */ /* 0x000fe80000000800 */
[----:B------:R-:W-:Y:S03]  /*134d0*/  LDS R46, [R252+0x3280] ;  /* 0x00328000fc2e7984 */ /* 0x000fe60000000800 */
[----:B------:R-:W-:Y:S01]  /*134e0*/  HMMA.1688.F32.TF32 R24, R24, R58, R164 ;  /* 0x0000003a1818723c */ /* 0x000fe200000810a4 */
[----:B------:R-:W-:Y:S04]  /*134f0*/  STL [R1+0xc98], R240 ;  /* 0x000c98f001007387 */ /* 0x000fe80000100800 */
[----:B------:R-:W-:Y:S04]  /*13500*/  STL [R1+0xc94], R241 ;  /* 0x000c94f101007387 */ /* 0x000fe80000100800 */
[----:B------:R-:W-:Y:S04]  /*13510*/  STL [R1+0xc90], R242 ;  /* 0x000c90f201007387 */ /* 0x000fe80000100800 */
[----:B------:R-:W-:Y:S04]  /*13520*/  STL [R1+0xc8c], R243 ;  /* 0x000c8cf301007387 */ /* 0x000fe80000100800 */
[----:B------:R-:W-:Y:S04]  /*13530*/  STL.64 [R1+0x110], R36 ;  /* 0x0001102401007387 */ /* 0x000fe80000100a00 */
[----:B------:R-:W-:Y:S04]  /*13540*/  STL.64 [R1+0x118], R38 ;  /* 0x0001182601007387 */ /* 0x000fe80000100a00 */
[----:B------:R-:W-:Y:S04]  /*13550*/  STL.64 [R1+0x100], R32 ;  /* 0x0001002001007387 */ /* 0x000fe80000100a00 */
[----:B------:R1:W-:Y:S04]  /*13560*/  STL.64 [R1+0x108], R34 ;  /* 0x0001082201007387 */ /* 0x0003e80000100a00 */
[----:B------:R-:W-:Y:S04]  /*13570*/  STL.64 [R1+0xf0], R24 ;  /* 0x0000f01801007387 */ /* 0x000fe80000100a00 */
[----:B------:R5:W-:Y:S01]  /*13580*/  STL.64 [R1+0xf8], R26 ;  /* 0x0000f81a01007387 */ /* 0x000be20000100a00 */
[C---:B-1----:R-:W-:Y:S03]  /*13590*/  HMMA.1688.F32.TF32 R32, R28.reuse, R202, R132 ;  /* 0x000000ca1c20723c */ /* 0x042fe60000081084 */
[----:B------:R-:W-:Y:S04]  /*135a0*/  LDS R45, [R3+0x2280] ;  /* 0x00228000032d7984 */ /* 0x000fe80000000800 */
[----:B------:R-:W1:Y:S01]  /*135b0*/  LDS R47, [R3+0x3280] ;  /* 0x00328000032f7984 */ /* 0x000e620000000800 */
[C---:B-----5:R-:W-:Y:S03]  /*135c0*/  HMMA.1688.F32.TF32 R24, R28.reuse, R50, R216 ;  /* 0x000000321c18723c */ /* 0x060fe600000810d8 */
[----:B------:R-:W-:Y:S04]  /*135d0*/  LDS R36, [R252+0x2380] ;  /* 0x00238000fc247984 */ /* 0x000fe80000000800 */
[----:B------:R-:W-:Y:S01]  /*135e0*/  LDS R38, [R252+0x3380] ;  /* 0x00338000fc267984 */ /* 0x000fe20000000800 */
[----:B------:R-:W-:Y:S03]  /*135f0*/  HMMA.1688.F32.TF32 R120, R28, R10, R236 ;  /* 0x0000000a1c78723c */ /* 0x000fe600000810ec */
[----:B------:R-:W-:Y:S04]  /*13600*/  LDS R37, [R3+0x2380] ;  /* 0x0023800003257984 */ /* 0x000fe80000000800 */
[----:B------:R-:W5:Y:S01]  /*13610*/  LDS R39, [R3+0x3380] ;  /* 0x0033800003277984 */ /* 0x000f620000000800 */
[----:B------:R-:W-:-:S02]  /*13620*/  IMAD.MOV.U32 R241, RZ, RZ, R33 ;  /* 0x000000fffff17224 */ /* 0x000fc400078e0021 */
[----:B------:R-:W-:-:S05]  /*13630*/  IMAD.MOV.U32 R240, RZ, RZ, R32 ;  /* 0x000000fffff07224 */ /* 0x000fca00078e0020 */
[----:B------:R1:W-:Y:S04]  /*13640*/  STL [R1+0xca8], R24 ;  /* 0x000ca81801007387 */ /* 0x0003e80000100800 */
[----:B------:R1:W-:Y:S01]  /*13650*/  STL [R1+0xca4], R25 ;  /* 0x000ca41901007387 */ /* 0x0003e20000100800 */
[----:B------:R-:W-:-:S03]  /*13660*/  IMAD.MOV.U32 R236, RZ, RZ, R232 ;  /* 0x000000ffffec7224 */ /* 0x000fc600078e00e8 */
[----:B------:R1:W-:Y:S01]  /*13670*/  STL [R1+0xca0], R26 ;  /* 0x000ca01a01007387 */ /* 0x0003e20000100800 */
[----:B------:R-:W-:-:S03]  /*13680*/  IMAD.MOV.U32 R237, RZ, RZ, R233 ;  /* 0x000000ffffed7224 */ /* 0x000fc600078e00e9 */
[----:B------:R1:W-:Y:S01]  /*13690*/  STL [R1+0xc9c], R27 ;  /* 0x000c9c1b01007387 */ /* 0x0003e20000100800 */
[----:B------:R-:W-:-:S03]  /*136a0*/  IMAD.MOV.U32 R238, RZ, RZ, R234 ;  /* 0x000000ffffee7224 */ /* 0x000fc600078e00ea */
[----:B------:R-:W-:Y:S01]  /*136b0*/  STL [R1+0xcb0], R241 ;  /* 0x000cb0f101007387 */ /* 0x000fe20000100800 */
[----:B------:R-:W-:-:S03]  /*136c0*/  MOV R239, R235 ;  /* 0x000000eb00ef7202 */ /* 0x000fc60000000f00 */
[----:B------:R-:W-:Y:S01]  /*136d0*/  STL [R1+0xcac], R240 ;  /* 0x000cacf001007387 */ /* 0x000fe20000100800 */
[C---:B------:R-:W-:Y:S03]  /*136e0*/  HMMA.1688.F32.TF32 R96, R28.reuse, R14, R168 ;  /* 0x0000000e1c60723c */ /* 0x040fe600000810a8 */
[----:B------:R-:W5:Y:S04]  /*136f0*/  LDL.LU R232, [R1+0xce8] ;  /* 0x000ce80001e87983 */ /* 0x000f680000300800 */
        /* <DEDUP_REMOVED lines=14> */
[----:B------:R-:W5:Y:S01]  /*137e0*/  LDL.LU R119, [R1+0x1ac] ;  /* 0x0001ac0001777983 */ /* 0x000f620000300800 */
[----:B---3--:R-:W-:Y:S03]  /*137f0*/  HMMA.1688.F32.TF32 R140, R28, R6, R228 ;  /* 0x000000061c8c723c */ /* 0x008fe600000810e4 */
[----:B------:R-:W3:Y:S04]  /*13800*/  LDL.LU R224, [R1+0x20] ;  /* 0x0000200001e07983 */ /* 0x000ee80000300800 */
[----:B------:R-:W3:Y:S04]  /*13810*/  LDL.LU R225, [R1+0x24] ;  /* 0x0000240001e17983 */ /* 0x000ee80000300800 */
[----:B------:R-:W3:Y:S04]  /*13820*/  LDL.LU R226, [R1+0x28] ;  /* 0x0000280001e27983 */ /* 0x000ee80000300800 */
[----:B------:R-:W3:Y:S04]  /*13830*/  LDL.LU R227, [R1+0x2c] ;  /* 0x00002c0001e37983 */ /* 0x000ee80000300800 */
[----:B------:R-:W3:Y:S04]  /*13840*/  LDL.LU R228, [R1] ;  /* 0x0000000001e47983 */ /* 0x000ee80000300800 */
[----:B------:R-:W3:Y:S04]  /*13850*/  LDL.LU R229, [R1+0x4] ;  /* 0x0000040001e57983 */ /* 0x000ee80000300800 */
[----:B------:R-:W3:Y:S04]  /*13860*/  LDL.LU R230, [R1+0x8] ;  /* 0x0000080001e67983 */ /* 0x000ee80000300800 */
[----:B------:R-:W3:Y:S01]  /*13870*/  LDL.LU R231, [R1+0xc] ;  /* 0x00000c0001e77983 */ /* 0x000ee20000300800 */
[----:B------:R-:W-:-:S02]  /*13880*/  IMAD.MOV.U32 R242, RZ, RZ, R34 ;  /* 0x000000fffff27224 */ /* 0x000fc400078e0022 */
[----:B------:R-:W-:Y:S02]  /*13890*/  IMAD.MOV.U32 R243, RZ, RZ, R35 ;  /* 0x000000fffff37224 */ /* 0x000fe400078e0023 */
[-C--:B------:R-:W-:Y:S08]  /*138a0*/  HMMA.1688.F32.TF32 R32, R28, R206.reuse, R144 ;  /* 0x000000ce1c20723c */ /* 0x080ff00000081090 */
[-C--:B--2---:R-:W-:Y:S08]  /*138b0*/  HMMA.1688.F32.TF32 R216, R212, R206.reuse, R108 ;  /* 0x000000ced4d8723c */ /* 0x084ff0000008106c */
[C---:B----4-:R-:W-:Y:S08]  /*138c0*/  HMMA.1688.F32.TF32 R192, R84.reuse, R206, R192 ;  /* 0x000000ce54c0723c */ /* 0x050ff000000810c0 */
[----:B------:R-:W-:Y:S01]  /*138d0*/  HMMA.1688.F32.TF32 R196, R84, R58, R196 ;  /* 0x0000003a54c4723c */ /* 0x000fe200000810c4 */
[----:B-1----:R-:W-:Y:S01]  /*138e0*/  MOV R24, R32 ;  /* 0x0000002000187202 */ /* 0x002fe20000000f00 */
[----:B------:R-:W-:Y:S01]  /*138f0*/  IMAD.MOV.U32 R25, RZ, RZ, R33 ;  /* 0x000000ffff197224 */ /* 0x000fe200078e0021 */
[----:B------:R-:W2:Y:S01]  /*13900*/  LDL.LU R32, [R1+0x190] ;  /* 0x0001900001207983 */ /* 0x000ea20000300800 */
[----:B------:R-:W-:-:S02]  /*13910*/  IMAD.MOV.U32 R26, RZ, RZ, R34 ;  /* 0x000000ffff1a7224 */ /* 0x000fc400078e0022 */
[----:B------:R-:W-:Y:S01]  /*13920*/  IMAD.MOV.U32 R27, RZ, RZ, R35 ;  /* 0x000000ffff1b7224 */ /* 0x000fe200078e0023 */
[----:B------:R-:W2:Y:S04]  /*13930*/  LDL.LU R33, [R1+0x194] ;  /* 0x0001940001217983 */ /* 0x000ea80000300800 */
[----:B------:R-:W2:Y:S04]  /*13940*/  LDL.LU R34, [R1+0x198] ;  /* 0x0001980001227983 */ /* 0x000ea80000300800 */
[----:B------:R-:W2:Y:S04]  /*13950*/  LDL.LU R35, [R1+0x19c] ;  /* 0x00019c0001237983 */ /* 0x000ea80000300800 */
[----:B------:R-:W4:Y:S04]  /*13960*/  LDL.LU R148, [R1+0x1c0] ;  /* 0x0001c00001947983 */ /* 0x000f280000300800 */
[----:B------:R-:W4:Y:S04]  /*13970*/  LDL.LU R149, [R1+0x1c4] ;  /* 0x0001c40001957983 */ /* 0x000f280000300800 */
[----:B------:R-:W4:Y:S04]  /*13980*/  LDL.LU R150, [R1+0x1c8] ;  /* 0x0001c80001967983 */ /* 0x000f280000300800 */
[----:B------:R-:W4:Y:S04]  /*13990*/  LDL.LU R151, [R1+0x1cc] ;  /* 0x0001cc0001977983 */ /* 0x000f280000300800 */
[----:B------:R-:W2:Y:S04]  /*139a0*/  LDL.LU R160, [R1+0x200] ;  /* 0x0002000001a07983 */ /* 0x000ea80000300800 */
[----:B------:R-:W2:Y:S04]  /*139b0*/  LDL.LU R161, [R1+0x204] ;  /* 0x0002040001a17983 */ /* 0x000ea80000300800 */
[----:B------:R-:W2:Y:S04]  /*139c0*/  LDL.LU R162, [R1+0x208] ;  /* 0x0002080001a27983 */ /* 0x000ea80000300800 */
[----:B------:R-:W2:Y:S04]  /*139d0*/  LDL.LU R163, [R1+0x20c] ;  /* 0x00020c0001a37983 */ /* 0x000ea80000300800 */
[----:B------:R-:W2:Y:S01]  /*139e0*/  LDL R88, [R1+0x924] ;  /* 0x0009240001587983 */ /* 0x000ea20000100800 */
[----:B------:R-:W-:Y:S07]  /*139f0*/  HMMA.1688.F32.TF32 R108, R84, R14, R236 ;  /* 0x0000000e546c723c */ /* 0x000fee00000810ec */
[----:B------:R-:W-:-:S02]  /*13a00*/  IMAD.MOV.U32 R236, RZ, RZ, R4 ;  /* 0x000000ffffec7224 */ /* 0x000fc400078e0004 */
[----:B------:R-:W-:Y:S01]  /*13a10*/  IMAD.MOV.U32 R237, RZ, RZ, R5 ;  /* 0x000000ffffed7224 */ /* 0x000fe200078e0005 */
[C---:B-----5:R-:W-:Y:S07]  /*13a20*/  HMMA.1688.F32.TF32 R100, R212.reuse, R14, R232 ;  /* 0x0000000ed464723c */ /* 0x060fee00000810e8 */
[----:B------:R-:W-:Y:S02]  /*13a30*/  IMAD.MOV.U32 R232, RZ, RZ, R200 ;  /* 0x000000ffffe87224 */ /* 0x000fe400078e00c8 */
[----:B------:R-:W-:Y:S01]  /*13a40*/  IMAD.MOV.U32 R233, RZ, RZ, R201 ;  /* 0x000000ffffe97224 */ /* 0x000fe200078e00c9 */
[----:B------:R-:W-:Y:S01]  /*13a50*/  MOV R235, R49 ;  /* 0x0000003100eb7202 */ /* 0x000fe20000000f00 */
[----:B------:R-:W-:Y:S01]  /*13a60*/  IMAD.MOV.U32 R234, RZ, RZ, R48 ;  /* 0x000000ffffea7224 */ /* 0x000fe200078e0030 */
[----:B------:R-:W-:Y:S01]  /*13a70*/  HMMA.1688.F32.TF32 R144, R212, R6, R116 ;  /* 0x00000006d490723c */ /* 0x000fe20000081074 */
[----:B------:R-:W2:Y:S04]  /*13a80*/  LDL R119, [R1+0x2e8] ;  /* 0x0002e80001777983 */ /* 0x000ea80000100800 */
[----:B------:R-:W-:Y:S03]  /*13a90*/  LDS R116, [R252+0x4180] ;  /* 0x00418000fc747984 */ /* 0x000fe60000000800 */
[----:B------:R-:W-:Y:S01]  /*13aa0*/  HMMA.1688.F32.TF32 R40, R28, R18, R172 ;  /* 0x000000121c28723c */ /* 0x000fe200000810ac */
[----:B------:R-:W-:Y:S04]  /*13ab0*/  LDS R118, [R252+0x5180] ;  /* 0x00518000fc767984 */ /* 0x000fe80000000800 */
[----:B------:R-:W-:Y:S03]  /*13ac0*/  LDS R117, [R3+0x4180] ;  /* 0x0041800003757984 */ /* 0x000fe60000000800 */
[C---:B---3--:R-:W-:Y:S08]  /*13ad0*/  HMMA.1688.F32.TF32 R124, R212.reuse, R10, R228 ;  /* 0x0000000ad47c723c */ /* 0x048ff000000810e4 */
[----:B------:R-:W-:Y:S11]  /*13ae0*/  HMMA.1688.F32.TF32 R228, R212, R202, R104 ;  /* 0x000000cad4e4723c */ /* 0x000ff60000081068 */
[----:B------:R-:W-:Y:S11]  /*13af0*/  @!UPT UIADD3 URZ, URZ, URZ, URZ ;  /* 0x0000003f3f3ff290 */ /* 0x000ff6000fffe03f */
[----:B------:R-:W-:Y:S01]  /*13b00*/  @!UPT UIADD3 URZ, URZ, URZ, URZ ;  /* 0x0000003f3f3ff290 */ /* 0x000fe2000fffe03f */
[----:B------:R-:W-:Y:S04]  /*13b10*/  STL.64 [R1+0xc80], R230 ;  /* 0x000c80e601007387 */ /* 0x000fe80000100a00 */
[----:B------:R1:W-:Y:S04]  /*13b20*/  STL.64 [R1+0xc78], R228 ;  /* 0x000c78e401007387 */ /* 0x0003e80000100a00 */
[----:B------:R2:W-:Y:S04]  /*13b30*/  STL [R1+0xc88], R219 ;  /* 0x000c88db01007387 */ /* 0x0005e80000100800 */
[----:B------:R-:W-:Y:S04]  /*13b40*/  STL [R1+0xc74], R195 ;  /* 0x000c74c301007387 */ /* 0x000fe80000100800 */
[----:B------:R-:W-:Y:S04]  /*13b50*/  STL [R1+0xc70], R198 ;  /* 0x000c70c601007387 */ /* 0x000fe80000100800 */
[----:B------:R-:W-:Y:S04]  /*13b60*/  STL [R1+0xc6c], R199 ;  /* 0x000c6cc701007387 */ /* 0x000fe80000100800 */
[----:B------:R-:W3:Y:S04]  /*13b70*/  LDL.LU R200, [R1+0xcd8] ;  /* 0x000cd80001c87983 */ /* 0x000ee80000300800 */
[----:B------:R-:W5:Y:S04]  /*13b80*/  LDL.LU R201, [R1+0xcd4] ;  /* 0x000cd40001c97983 */ /* 0x000f680000300800 */
[----:B------:R-:W2:Y:S04]  /*13b90*/  LDL.LU R48, [R1+0xcd0] ;  /* 0x000cd00001307983 */ /* 0x000ea80000300800 */
[----:B------:R-:W2:Y:S04]  /*13ba0*/  LDL.LU R49, [R1+0xccc] ;  /* 0x000ccc0001317983 */ /* 0x000ea80000300800 */
[----:B------:R-:W2:Y:S04]  /*13bb0*/  LDL.LU R4, [R1+0xcc8] ;  /* 0x000cc80001047983 */ /* 0x000ea80000300800 */
[----:B------:R-:W3:Y:S01]  /*13bc0*/  LDL.LU R5, [R1+0xcc4] ;  /* 0x000cc40001057983 */ /* 0x000ee20000300800 */
[----:B------:R-:W-:Y:S03]  /*13bd0*/  HMMA.1688.F32.TF32 R28, R28, R58, R156 ;  /* 0x0000003a1c1c723c */ /* 0x000fe6000008109c */
[----:B-1----:R-:W4:Y:S04]  /*13be0*/  LDL.LU R228, [R1+0x50] ;  /* 0x0000500001e47983 */ /* 0x002f280000300800 */
[----:B------:R-:W4:Y:S11]  /*13bf0*/  LDL.LU R229, [R1+0x54] ;  /* 0x0000540001e57983 */ /* 0x000f360000300800 */
[----:B------:R-:W-:Y:S06]  /*13c00*/  @!UPT UIADD3 URZ, URZ, URZ, URZ ;  /* 0x0000003f3f3ff290 */ /* 0x000fec000fffe03f */
[----:B------:R-:W-:Y:S01]  /*13c10*/  IMAD.MOV.U32 R2, RZ, RZ, R28 ;  /* 0x000000ffff027224 */ /* 0x000fe200078e001c */
[----:B------:R-:W-:Y:S01]  /*13c20*/  MOV R0, R29 ;  /* 0x0000001d00007202 */ /* 0x000fe20000000f00 */
[----:B------:R-:W-:Y:S02]  /*13c30*/  IMAD.MOV.U32 R241, RZ, RZ, R30 ;  /* 0x000000fffff17224 */ /* 0x000fe400078e001e */
[----:B------:R-:W-:Y:S02]  /*13c40*/  IMAD.MOV.U32 R240, RZ, RZ, R31 ;  /* 0x000000fffff07224 */ /* 0x000fe400078e001f */
[----:B------:R-:W-:Y:S08]  /*13c50*/  HMMA.1688.F32.TF32 R28, R212, R50, R76 ;  /* 0x00000032d41c723c */ /* 0x000ff0000008104c */
[----:B------:R-:W-:Y:S07]  /*13c60*/  HMMA.1688.F32.TF32 R76, R44, R18, R220 ;  /* 0x000000122c4c723c */ /* 0x000fee00000810dc */
[----:B--2---:R-:W-:-:S02]  /*13c70*/  IMAD.MOV.U32 R220, RZ, RZ, R4 ;  /* 0x000000ffffdc7224 */ /* 0x004fc400078e0004 */
[----:B------:R-:W2:Y:S01]  /*13c80*/  LDL.LU R4, [R1+0xcc0] ;  /* 0x000cc00001047983 */ /* 0x000ea20000300800 */
[----:B---3--:R-:W-:-:S03]  /*13c90*/  IMAD.MOV.U32 R221, RZ, RZ, R5 ;  /* 0x000000ffffdd7224 */ /* 0x008fc600078e0005 */
[----:B------:R-:W3:Y:S01]  /*13ca0*/  LDL.LU R5, [R1+0xcbc] ;  /* 0x000cbc0001057983 */ /* 0x000ee20000300800 */
[C---:B------:R-:W-:Y:S08]  /*13cb0*/  HMMA.1688.F32.TF32 R72, R212.reuse, R18, R72 ;  /* 0x00000012d448723c */ /* 0x040ff00000081048 */
[----:B------:R-:W-:Y:S01]  /*13cc0*/  HMMA.1688.F32.TF32 R212, R212, R58, R152 ;  /* 0x0000003ad4d4723c */ /* 0x000fe20000081098 */
[----:B------:R-:W4:Y:S04]  /*13cd0*/  LDL.LU R152, [R1+0x140] ;  /* 0x0001400001987983 */ /* 0x000f280000300800 */
[----:B------:R-:W4:Y:S04]  /*13ce0*/  LDL.LU R153, [R1+0x144] ;  /* 0x0001440001997983 */ /* 0x000f280000300800 */
[----:B------:R-:W4:Y:S01]  /*13cf0*/  LDL.LU R154, [R1+0x148] ;  /* 0x00014800019a7983 */ /* 0x000f220000300800 */
[----:B--2---:R-:W-:-:S03]  /*13d00*/  IMAD.MOV.U32 R155, RZ, RZ, R4 ;  /* 0x000000ffff9b7224 */ /* 0x004fc600078e0004 */
[----:B------:R-:W2:Y:S01]  /*13d10*/  LDL.LU R4, [R1+0xcb8] ;  /* 0x000cb80001047983 */ /* 0x000ea20000300800 */
[----:B---3--:R-:W-:-:S03]  /*13d20*/  IMAD.MOV.U32 R156, RZ, RZ, R5 ;  /* 0x000000ffff9c7224 */ /* 0x008fc600078e0005 */
[----:B------:R-:W3:Y:S04]  /*13d30*/  LDL.LU R5, [R1+0xcb4] ;  /* 0x000cb40001057983 */ /* 0x000ee80000300800 */
[----:B------:R-:W3:Y:S04]  /*13d40*/  LDL.LU R157, [R1+0x1e4] ;  /* 0x0001e400019d7983 */ /* 0x000ee80000300800 */
[----:B------:R-:W3:Y:S04]  /*13d50*/  LDL.LU R158, [R1+0x1e8] ;  /* 0x0001e800019e7983 */ /* 0x000ee80000300800 */
[----:B------:R-:W3:Y:S04]  /*13d60*/  LDL.LU R159, [R1+0x1ec] ;  /* 0x0001ec00019f7983 */ /* 0x000ee80000300800 */
[----:B------:R-:W3:Y:S04]  /*13d70*/  LDL.LU R172, [R1+0x230] ;  /* 0x0002300001ac7983 */ /* 0x000ee80000300800 */
[----:B------:R-:W3:Y:S01]  /*13d80*/  LDL.LU R173, [R1+0x234] ;  /* 0x0002340001ad7983 */ /* 0x000ee20000300800 */
[----:B------:R-:W-:Y:S01]  /*13d90*/  IMAD R219, R119, 0x8000, R88 ;  /* 0x0000800077db7824 */ /* 0x000fe200078e0258 */
[----:B------:R-:W-:Y:S02]  /*13da0*/  HMMA.1688.F32.TF32 R132, R84, R10, R168 ;  /* 0x0000000a5484723c */ /* 0x000fe400000810a8 */
[----:B------:R-:W-:Y:S04]  /*13db0*/  LDS R119, [R3+0x5180] ;  /* 0x0051800003777984 */ /* 0x000fe80000000800 */
[----:B------:R-:W-:Y:S02]  /*13dc0*/  LDS R88, [R252+0x4200] ;  /* 0x00420000fc587984 */ /* 0x000fe40000000800 */
[-C--:B----4-:R-:W-:Y:S08]  /*13dd0*/  HMMA.1688.F32.TF32 R148, R44, R6.reuse, R148 ;  /* 0x000000062c94723c */ /* 0x090ff00000081094 */
[-C--:B------:R-:W-:Y:S08]  /*13de0*/  HMMA.1688.F32.TF32 R164, R84, R6.reuse, R164 ;  /* 0x0000000654a4723c */ /* 0x080ff000000810a4 */
[----:B------:R-:W-:Y:S01]  /*13df0*/  HMMA.1688.F32.TF32 R168, R36, R6, R160 ;  /* 0x0000000624a8723c */ /* 0x000fe200000810a0 */
[----:B------:R-:W-:Y:S04]  /*13e00*/  LDS R160, [R252+0x4000] ;  /* 0x00400000fca07984 */ /* 0x000fe80000000800 */
[----:B------:R-:W-:Y:S03]  /*13e10*/  LDS R162, [R252+0x5000] ;  /* 0x00500000fca27984 */ /* 0x000fe60000000800 */
[C---:B------:R-:W-:Y:S01]  /*13e20*/  HMMA.1688.F32.TF32 R128, R44.reuse, R10, R32 ;  /* 0x0000000a2c80723c */ /* 0x040fe20000081020 */
[----:B------:R-:W-:Y:S04]  /*13e30*/  LDS R161, [R3+0x4000] ;  /* 0x0040000003a17984 */ /* 0x000fe80000000800 */
[----:B------:R-:W-:Y:S03]  /*13e40*/  LDS R163, [R3+0x5000] ;  /* 0x0050000003a37984 */ /* 0x000fe60000000800 */
[C---:B------:R-:W-:Y:S08]  /*13e50*/  HMMA.1688.F32.TF32 R104, R44.reuse, R14, R224 ;  /* 0x0000000e2c68723c */ /* 0x040ff000000810e0 */
[C---:B------:R-:W-:Y:S01]  /*13e60*/  HMMA.1688.F32.TF32 R32, R44.reuse, R50, R64 ;  /* 0x000000322c20723c */ /* 0x040fe20000081040 */
[----:B------:R-:W-:Y:S04]  /*13e70*/  LDS R64, [R252+0x4280] ;  /* 0x00428000fc407984 */ /* 0x000fe80000000800 */
[----:B------:R-:W-:Y:S03]  /*13e80*/  LDS R66, [R252+0x5280] ;  /* 0x00528000fc427984 */ /* 0x000fe60000000800 */
[C---:B------:R-:W-:Y:S01]  /*13e90*/  HMMA.1688.F32.TF32 R224, R44.reuse, R202, R52 ;  /* 0x000000ca2ce0723c */ /* 0x040fe20000081034 */
[----:B------:R-:W-:Y:S04]  /*13ea0*/  LDS R52, [R252+0x4080] ;  /* 0x00408000fc347984 */ /* 0x000fe80000000800 */
[----:B------:R-:W-:Y:S03]  /*13eb0*/  LDS R54, [R252+0x5080] ;  /* 0x00508000fc367984 */ /* 0x000fe60000000800 */
[C---:B------:R-:W-:Y:S01]  /*13ec0*/  HMMA.1688.F32.TF32 R180, R44.reuse, R206, R80 ;  /* 0x000000ce2cb4723c */ /* 0x040fe20000081050 */
[----:B------:R-:W-:Y:S04]  /*13ed0*/  LDS R53, [R3+0x4080] ;  /* 0x0040800003357984 */ /* 0x000fe80000000800 */
[----:B------:R-:W-:Y:S03]  /*13ee0*/  LDS R55, [R3+0x5080] ;  /* 0x0050800003377984 */ /* 0x000fe60000000800 */
[----:B------:R-:W-:Y:S01]  /*13ef0*/  HMMA.1688.F32.TF32 R184, R44, R58, R184 ;  /* 0x0000003a2cb8723c */ /* 0x000fe200000810b8 */
[----:B------:R-:W-:Y:S04]  /*13f00*/  LDS R65, [R3+0x4280] ;  /* 0x0042800003417984 */ /* 0x000fe80000000800 */
[----:B------:R-:W-:Y:S03]  /*13f10*/  LDS R67, [R3+0x5280] ;  /* 0x0052800003437984 */ /* 0x000fe60000000800 */
[C---:B------:R-:W-:Y:S08]  /*13f20*/  HMMA.1688.F32.TF32 R80, R84.reuse, R18, R208 ;  /* 0x000000125450723c */ /* 0x040ff000000810d0 */
[C---:B------:R-:W-:Y:S01]  /*13f30*/  HMMA.1688.F32.TF32 R188, R84.reuse, R202, R188 ;  /* 0x000000ca54bc723c */ /* 0x040fe200000810bc */
[----:B------:R-:W-:Y:S01]  /*13f40*/  IMAD.MOV.U32 R238, RZ, RZ, R205 ;  /* 0x000000ffffee7224 */ /* 0x000fe200078e00cd */
[----:B------:R-:W-:Y:S01]  /*13f50*/  LDS R208, [R252+0x4380] ;  /* 0x00438000fcd07984 */ /* 0x000fe20000000800 */
[----:B------:R-:W-:Y:S01]  /*13f60*/  IMAD.MOV.U32 R239, RZ, RZ, R204 ;  /* 0x000000ffffef7224 */ /* 0x000fe200078e00cc */
[----:B-----5:R-:W-:Y:S01]  /*13f70*/  MOV R230, R201 ;  /* 0x000000c900e67202 */ /* 0x020fe20000000f00 */
[----:B------:R-:W-:Y:S01]  /*13f80*/  IMAD.MOV.U32 R231, RZ, RZ, R200 ;  /* 0x000000ffffe77224 */ /* 0x000fe200078e00c8 */
[----:B------:R-:W-:Y:S02]  /*13f90*/  LDS R210, [R252+0x5380] ;  /* 0x00538000fcd27984 */ /* 0x000fe40000000800 */
[----:B------:R-:W-:Y:S02]  /*13fa0*/  HMMA.1688.F32.TF32 R44, R84, R50, R60 ;  /* 0x00000032542c723c */ /* 0x000fe4000008103c */
[----:B------:R-:W-:Y:S04]  /*13fb0*/  LDS R84, [R252+0x4100] ;  /* 0x00410000fc547984 */ /* 0x000fe80000000800 */
[----:B------:R-:W-:Y:S04]  /*13fc0*/  LDS R86, [R252+0x5100] ;  /* 0x00510000fc567984 */ /* 0x000fe80000000800 */
[----:B------:R-:W-:Y:S04]  /*13fd0*/  LDS R85, [R3+0x4100] ;  /* 0x0041000003557984 */ /* 0x000fe80000000800 */
[----:B------:R-:W-:Y:S04]  /*13fe0*/  LDS R87, [R3+0x5100] ;  /* 0x0051000003577984 */ /* 0x000fe80000000800 */
[----:B------:R-:W-:Y:S04]  /*13ff0*/  LDS R60, [R252+0x4300] ;  /* 0x00430000fc3c7984 */ /* 0x000fe80000000800 */
[----:B------:R-:W-:Y:S04]  /*14000*/  LDS R62, [R252+0x5300] ;  /* 0x00530000fc3e7984 */ /* 0x000fe80000000800 */
[----:B------:R-:W-:Y:S04]  /*14010*/  LDS R61, [R3+0x4300] ;  /* 0x00430000033d7984 */ /* 0x000fe80000000800 */
[----:B------:R-:W-:Y:S01]  /*14020*/  LDS R63, [R3+0x5300] ;  /* 0x00530000033f7984 */ /* 0x000fe20000000800 */
[C---:B------:R-:W-:Y:S01]  /*14030*/  HMMA.1688.F32.TF32 R204, R36.reuse, R206, R236 ;  /* 0x000000ce24cc723c */ /* 0x040fe200000810ec */
[----:B------:R-:W-:Y:S01]  /*14040*/  IMAD.MOV.U32 R222, RZ, RZ, R49 ;  /* 0x000000ffffde7224 */ /* 0x000fe200078e0031 */
[----:B------:R-:W-:Y:S01]  /*14050*/  MOV R223, R48 ;  /* 0x0000003000df7202 */ /* 0x000fe20000000f00 */
[----:B------:R-:W-:Y:S04]  /*14060*/  LDS R209, [R3+0x4380] ;  /* 0x0043800003d17984 */ /* 0x000fe80000000800 */
[----:B------:R-:W-:Y:S01]  /*14070*/  IMAD.MOV.U32 R238, RZ, RZ, R17 ;  /* 0x000000ffffee7224 */ /* 0x000fe200078e0011 */
[----:B------:R-:W-:Y:S01]  /*14080*/  HMMA.1688.F32.TF32 R152, R36, R18, R152 ;  /* 0x000000122498723c */ /* 0x000fe20000081098 */
[----:B------:R-:W-:Y:S01]  /*14090*/  IMAD.MOV.U32 R239, RZ, RZ, R16 ;  /* 0x000000ffffef7224 */ /* 0x000fe200078e0010 */
[----:B------:R-:W-:Y:S01]  /*140a0*/  LDS R211, [R3+0x5380] ;  /* 0x0053800003d37984 */ /* 0x000fe20000000800 */
[----:B------:R-:W-:Y:S01]  /*140b0*/  MOV R236, R57 ;  /* 0x0000003900ec7202 */ /* 0x000fe20000000f00 */
[----:B------:R-:W-:-:S04]  /*140c0*/  IMAD.MOV.U32 R237, RZ, RZ, R56 ;  /* 0x000000ffffed7224 */ /* 0x000fc800078e0038 */
[C---:B------:R-:W-:Y:S01]  /*140d0*/  HMMA.1688.F32.TF32 R48, R36.reuse, R50, R220 ;  /* 0x000000322430723c */ /* 0x040fe200000810dc */
[----:B------:R-:W-:Y:S06]  /*140e0*/  STL [R1+0x2e0], R219 ;  /* 0x0002e0db01007387 */ /* 0x000fec0000100800 */
[----:B------:R-:W-:Y:S01]  /*140f0*/  MOV R222, R9 ;  /* 0x0000000900de7202 */ /* 0x000fe20000000f00 */
[----:B------:R-:W-:Y:S01]  /*14100*/  HMMA.1688.F32.TF32 R200, R36, R202, R228 ;  /* 0x000000ca24c8723c */ /* 0x000fe200000810e4 */
[----:B------:R-:W-:-:S07]  /*14110*/  IMAD.MOV.U32 R223, RZ, RZ, R8 ;  /* 0x000000ffffdf7224 */ /* 0x000fce00078e0008 */
[C---:B------:R-:W-:Y:S01]  /*14120*/  HMMA.1688.F32.TF32 R56, R36.reuse, R58, R232 ;  /* 0x0000003a2438723c */ /* 0x040fe200000810e8 */
[----:B--2---:R-:W-:Y:S02]  /*14130*/  IMAD.MOV.U32 R175, RZ, RZ, R4 ;  /* 0x000000ffffaf7224 */ /* 0x004fe400078e0004 */
[----:B---3--:R-:W-:Y:S02]  /*14140*/  IMAD.MOV.U32 R174, RZ, RZ, R5 ;  /* 0x000000ffffae7224 */ /* 0x008fe400078e0005 */
[----:B------:R-:W1:Y:S03]  /*14150*/  LDSM.16.M88.4 R4, [R219+0x40000] ;  /* 0x04000000db04783b */ /* 0x000e660000000200 */
[C---:B------:R-:W-:Y:S08]  /*14160*/  HMMA.1688.F32.TF32 R156, R36.reuse, R14, R156 ;  /* 0x0000000e249c723c */ /* 0x040ff0000008109c */
[----:B------:R-:W-:Y:S01]  /*14170*/  HMMA.1688.F32.TF32 R172, R36, R10, R172 ;  /* 0x0000000a24ac723c */ /* 0x000fe200000810ac */
[----:B------:R-:W2:Y:S07]  /*14180*/  LDSM.16.M88.4 R8, [R219+0x41000] ;  /* 0x04100000db08783b */ /* 0x000eae0000000200 */
[-C--:B-1----:R-:W-:Y:S08]  /*14190*/  HMMA.1688.F32.TF32 R16, R116, R4.reuse, R140 ;  /* 0x000000047410723c */ /* 0x082ff0000008108c */
[-C--:B------:R-:W-:Y:S08]  /*141a0*/  HMMA.1688.F32.TF32 R36, R160, R4.reuse, R248 ;  /* 0x00000004a024723c */ /* 0x080ff000000810f8 */
[-C--:B------:R-:W-:Y:S08]  /*141b0*/  HMMA.1688.F32.TF32 R248, R84, R4.reuse, R136 ;  /* 0x0000000454f8723c */ /* 0x080ff00000081088 */
[----:B------:R-:W-:Y:S01]  /*141c0*/  HMMA.1688.F32.TF32 R136, R88, R4, R144 ;  /* 0x000000045888723c */ /* 0x000fe20000081090 */
[----:B------:R-:W-:Y:S01]  /*141d0*/  IMAD.MOV.U32 R195, RZ, RZ, R16 ;  /* 0x000000ffffc37224 */ /* 0x000fe200078e0010 */
[----:B------:R-:W-:Y:S01]  /*141e0*/  MOV R198, R17 ;  /* 0x0000001100c67202 */ /* 0x000fe20000000f00 */
[----:B------:R1:W-:Y:S01]  /*141f0*/  STL [R1+0x5c], R19 ;  /* 0x00005c1301007387 */ /* 0x0003e20000100800 */
[----:B------:R-:W-:-:S04]  /*14200*/  IMAD.MOV.U32 R199, RZ, RZ, R18 ;  /* 0x000000ffffc77224 */ /* 0x000fc800078e0012 */
[-C--:B------:R-:W-:Y:S08]  /*14210*/  HMMA.1688.F32.TF32 R232, R52, R4.reuse, R20 ;  /* 0x0000000434e8723c */ /* 0x080ff00000081014 */
[-C--:B------:R-:W-:Y:S08]  /*14220*/  HMMA.1688.F32.TF32 R20, R64, R4.reuse, R148 ;  /* 0x000000044014723c */ /* 0x080ff00000081094 */
[----:B-1----:R-:W-:Y:S01]  /*14230*/  HMMA.1688.F32.TF32 R16, R60, R4, R164 ;  /* 0x000000043c10723c */ /* 0x002fe200000810a4 */
[----:B------:R-:W-:Y:S04]  /*14240*/  STL.64 [R1+0x130], R136 ;  /* 0x0001308801007387 */ /* 0x000fe80000100a00 */
[----:B------:R-:W-:Y:S10]  /*14250*/  STL.64 [R1+0x138], R138 ;  /* 0x0001388a01007387 */ /* 0x000ff40000100a00 */
[----:B------:R-:W-:Y:S04]  /*14260*/  STL.64 [R1+0x190], R20 ;  /* 0x0001901401007387 */ /* 0x000fe80000100a00 */
[----:B------:R-:W-:Y:S04]  /*14270*/  STL.64 [R1+0x198], R22 ;  /* 0x0001981601007387 */ /* 0x000fe80000100a00 */
[----:B------:R-:W-:Y:S04]  /*14280*/  STL.64 [R1+0x1a0], R16 ;  /* 0x0001a01001007387 */ /* 0x000fe80000100a00 */
[----:B------:R1:W-:Y:S01]  /*14290*/  STL.64 [R1+0x1a8], R18 ;  /* 0x0001a81201007387 */ /* 0x0003e20000100a00 */
[----:B--2---:R-:W-:Y:S03]  /*142a0*/  HMMA.1688.F32.TF32 R124, R88, R8, R124 ;  /* 0x00000008587c723c */ /* 0x004fe6000008107c */
[----:B------:R-:W2:Y:S05]  /*142b0*/  LDSM.16.M88.4 R20, [R219+0x42000] ;  /* 0x04200000db14783b */ /* 0x000eaa0000000200 */
[----:B-1----:R-:W-:Y:S08]  /*142c0*/  HMMA.1688.F32.TF32 R16, R208, R4, R168 ;  /* 0x00000004d010723c */ /* 0x002ff000000810a8 */
[-C--:B------:R-:W-:Y:S08]  /*142d0*/  HMMA.1688.F32.TF32 R136, R160, R8.reuse, R236 ;  /* 0x00000008a088723c */ /* 0x080ff000000810ec */
[-C--:B------:R-:W-:Y:S08]  /*142e0*/  HMMA.1688.F32.TF32 R236, R84, R8.reuse, R112 ;  /* 0x0000000854ec723c */ /* 0x080ff00000081070 */
[----:B------:R-:W-:Y:S01]  /*142f0*/  HMMA.1688.F32.TF32 R112, R64, R8, R128 ;  /* 0x000000084070723c */ /* 0x000fe20000081080 */
[----:B------:R-:W-:-:S02]  /*14300*/  IMAD.MOV.U32 R231, RZ, RZ, R0 ;  /* 0x000000ffffe77224 */ /* 0x000fc400078e0000 */
[----:B------:R-:W-:Y:S01]  /*14310*/  IMAD.MOV.U32 R4, RZ, RZ, R18 ;  /* 0x000000ffff047224 */ /* 0x000fe200078e0012 */
[----:B------:R-:W-:Y:S01]  /*14320*/  MOV R5, R17 ;  /* 0x0000001100057202 */ /* 0x000fe20000000f00 */
[----:B------:R-:W-:Y:S02]  /*14330*/  IMAD.MOV.U32 R0, RZ, RZ, R16 ;  /* 0x000000ffff007224 */ /* 0x000fe400078e0010 */
[----:B------:R-:W-:Y:S02]  /*14340*/  IMAD.MOV.U32 R230, RZ, RZ, R2 ;  /* 0x000000ffffe67224 */ /* 0x000fe400078e0002 */
[----:B------:R-:W-:Y:S01]  /*14350*/  IMAD.MOV.U32 R2, RZ, RZ, R19 ;  /* 0x000000ffff027224 */ /* 0x000fe200078e0013 */
        /* <DEDUP_REMOVED lines=8> */
[----:B------:R-:W-:Y:S04]  /*143e0*/  STL.64 [R1+0xa0], R112 ;  /* 0x0000a07001007387 */ /* 0x000fe80000100a00 */
[----:B------:R3:W-:Y:S01]  /*143f0*/  STL.64 [R1+0xa8], R114 ;  /* 0x0000a87201007387 */ /* 0x0007e20000100a00 */
[----:B-1----:R-:W-:Y:S01]  /*14400*/  HMMA.1688.F32.TF32 R124, R60, R8, R132 ;  /* 0x000000083c7c723c */ /* 0x002fe20000081084 */
[----:B------:R-:W-:-:S02]  /*14410*/  IMAD.MOV.U32 R220, RZ, RZ, R13 ;  /* 0x000000ffffdc7224 */ /* 0x000fc400078e000d */
[----:B------:R-:W1:Y:S05]  /*14420*/  LDSM.16.M88.4 R16, [R219+0x43000] ;  /* 0x04300000db10783b */ /* 0x000e6a0000000200 */
[----:B---3--:R-:W-:Y:S08]  /*14430*/  HMMA.1688.F32.TF32 R112, R208, R8, R172 ;  /* 0x00000008d070723c */ /* 0x008ff000000810ac */
[----:B--2---:R-:W-:Y:S08]  /*14440*/  HMMA.1688.F32.TF32 R96, R116, R20, R96 ;  /* 0x000000147460723c */ /* 0x004ff00000081060 */
[-C--:B------:R-:W-:Y:S01]  /*14450*/  HMMA.1688.F32.TF32 R168, R52, R8.reuse, R176 ;  /* 0x0000000834a8723c */ /* 0x080fe200000810b0 */
[----:B------:R-:W-:Y:S07]  /*14460*/  STL.64 [R1+0x180], R124 ;  /* 0x0001807c01007387 */ /* 0x000fee0000100a00 */
[----:B------:R-:W-:Y:S01]  /*14470*/  HMMA.1688.F32.TF32 R140, R116, R8, R120 ;  /* 0x00000008748c723c */ /* 0x000fe20000081078 */
[----:B------:R-:W-:Y:S01]  /*14480*/  IMAD.MOV.U32 R2, RZ, RZ, R113 ;  /* 0x000000ffff027224 */ /* 0x000fe200078e0071 */
[----:B------:R-:W-:Y:S01]  /*14490*/  STL.64 [R1+0x188], R126 ;  /* 0x0001887e01007387 */ /* 0x000fe20000100a00 */
[----:B------:R-:W-:-:S04]  /*144a0*/  IMAD.MOV.U32 R5, RZ, RZ, R112 ;  /* 0x000000ffff057224 */ /* 0x000fc800078e0070 */
[----:B------:R-:W-:Y:S02]  /*144b0*/  IMAD.MOV.U32 R8, RZ, RZ, R115 ;  /* 0x000000ffff087224 */ /* 0x000fe400078e0073 */
[----:B------:R-:W-:-:S03]  /*144c0*/  IMAD.MOV.U32 R9, RZ, RZ, R114 ;  /* 0x000000ffff097224 */ /* 0x000fc600078e0072 */
[----:B------:R-:W-:Y:S04]  /*144d0*/  STL [R1+0xc38], R8 ;  /* 0x000c380801007387 */ /* 0x000fe80000100800 */
[----:B------:R-:W-:Y:S04]  /*144e0*/  STL [R1+0xc34], R9 ;  /* 0x000c340901007387 */ /* 0x000fe80000100800 */
[----:B------:R-:W-:Y:S04]  /*144f0*/  STL [R1+0xc30], R2 ;  /* 0x000c300201007387 */ /* 0x000fe80000100800 */
[----:B------:R-:W-:Y:S04]  /*14500*/  STL [R1+0xc2c], R5 ;  /* 0x000c2c0501007387 */ /* 0x000fe80000100800 */
[----:B------:R-:W2:Y:S04]  /*14510*/  LDL.LU R144, [R1+0xe0] ;  /* 0x0000e00001907983 */ /* 0x000ea80000300800 */
[----:B------:R-:W2:Y:S04]  /*14520*/  LDL.LU R145, [R1+0xe4] ;  /* 0x0000e40001917983 */ /* 0x000ea80000300800 */
[----:B------:R-:W2:Y:S04]  /*14530*/  LDL.LU R146, [R1+0xe8] ;  /* 0x0000e80001927983 */ /* 0x000ea80000300800 */
[----:B------:R-:W2:Y:S04]  /*14540*/  LDL.LU R147, [R1+0xec] ;  /* 0x0000ec0001937983 */ /* 0x000ea80000300800 */
[----:B------:R-:W3:Y:S04]  /*14550*/  LDL.LU R164, [R1+0x60] ;  /* 0x0000600001a47983 */ /* 0x000ee80000300800 */
[----:B------:R-:W3:Y:S01]  /*14560*/  LDL.LU R165, [R1+0x64] ;  /* 0x0000640001a57983 */ /* 0x000ee20000300800 */
[-C--:B------:R-:W-:Y:S03]  /*14570*/  HMMA.1688.F32.TF32 R128, R88, R20.reuse, R100 ;  /* 0x000000145880723c */ /* 0x080fe60000081064 */
[----:B------:R-:W3:Y:S04]  /*14580*/  LDL.LU R166, [R1+0x68] ;  /* 0x0000680001a67983 */ /* 0x000ee80000300800 */
[----:B------:R-:W3:Y:S01]  /*14590*/  LDL.LU R167, [R1+0x6c] ;  /* 0x00006c0001a77983 */ /* 0x000ee20000300800 */
[-C--:B------:R-:W-:Y:S03]  /*145a0*/  HMMA.1688.F32.TF32 R100, R64, R20.reuse, R104 ;  /* 0x000000144064723c */ /* 0x080fe60000081068 */
[----:B------:R-:W-:Y:S04]  /*145b0*/  STL [R1+0xc68], R96 ;  /* 0x000c686001007387 */ /* 0x000fe80000100800 */
[----:B------:R-:W-:Y:S04]  /*145c0*/  STL [R1+0xc64], R97 ;  /* 0x000c646101007387 */ /* 0x000fe80000100800 */
[----:B------:R-:W-:Y:S04]  /*145d0*/  STL [R1+0xc60], R98 ;  /* 0x000c606201007387 */ /* 0x000fe80000100800 */
[----:B------:R4:W-:Y:S02]  /*145e0*/  STL [R1+0xc5c], R99 ;  /* 0x000c5c6301007387 */ /* 0x0009e40000100800 */
[----:B----4-:R-:W-:Y:S01]  /*145f0*/  HMMA.1688.F32.TF32 R96, R60, R20, R108 ;  /* 0x000000143c60723c */ /* 0x010fe2000008106c */
[----:B------:R-:W-:-:S05]  /*14600*/  IMAD.MOV.U32 R221, RZ, RZ, R12 ;  /* 0x000000ffffdd7224 */ /* 0x000fca00078e000c */
[----:B------:R-:W-:Y:S04]  /*14610*/  STL.64 [R1+0xb0], R100 ;  /* 0x0000b06401007387 */ /* 0x000fe80000100a00 */
[----:B------:R-:W-:Y:S01]  /*14620*/  STL.64 [R1+0xb8], R102 ;  /* 0x0000b86601007387 */ /* 0x000fe20000100a00 */
[----:B------:R-:W-:Y:S01]  /*14630*/  IMAD.MOV.U32 R123, RZ, RZ, R140 ;  /* 0x000000ffff7b7224 */ /* 0x000fe200078e008c */
[----:B------:R-:W-:Y:S01]  /*14640*/  MOV R120, R143 ;  /* 0x0000008f00787202 */ /* 0x000fe20000000f00 */
[----:B------:R-:W-:Y:S01]  /*14650*/  IMAD.MOV.U32 R122, RZ, RZ, R141 ;  /* 0x000000ffff7a7224 */ /* 0x000fe200078e008d */
[----:B-1----:R-:W-:Y:S01]  /*14660*/  HMMA.1688.F32.TF32 R72, R88, R16, R72 ;  /* 0x000000105848723c */ /* 0x002fe20000081048 */
[----:B------:R-:W-:Y:S01]  /*14670*/  IMAD.MOV.U32 R121, RZ, RZ, R142 ;  /* 0x000000ffff797224 */ /* 0x000fe200078e008e */
[----:B------:R-:W1:Y:S06]  /*14680*/  LDSM.16.M88.4 R12, [R219+0x44000] ;  /* 0x04400000db0c783b */ /* 0x000e6c0000000200 */
[-C--:B------:R-:W-:Y:S01]  /*14690*/  HMMA.1688.F32.TF32 R140, R160, R20.reuse, R220 ;  /* 0x00000014a08c723c */ /* 0x080fe200000810dc */
[----:B------:R-:W-:Y:S04]  /*146a0*/  STL.64 [R1+0x140], R96 ;  /* 0x0001406001007387 */ /* 0x000fe80000100a00 */
[----:B------:R4:W-:Y:S04]  /*146b0*/  STL.64 [R1+0x148], R98 ;  /* 0x0001486201007387 */ /* 0x0009e80000100a00 */
[----:B------:R-:W5:Y:S04]  /*146c0*/  LDL.LU R148, [R1+0x120] ;  /* 0x0001200001947983 */ /* 0x000f680000300800 */
[----:B------:R-:W5:Y:S04]  /*146d0*/  LDL.LU R149, [R1+0x124] ;  /* 0x0001240001957983 */ /* 0x000f680000300800 */
[----:B------:R-:W5:Y:S04]  /*146e0*/  LDL.LU R150, [R1+0x128] ;  /* 0x0001280001967983 */ /* 0x000f680000300800 */
[----:B------:R-:W5:Y:S04]  /*146f0*/  LDL.LU R151, [R1+0x12c] ;  /* 0x00012c0001977983 */ /* 0x000f680000300800 */
[----:B------:R-:W1:Y:S04]  /*14700*/  LDL.LU R220, [R1+0xd0] ;  /* 0x0000d00001dc7983 */ /* 0x000e680000300800 */
[----:B------:R-:W1:Y:S04]  /*14710*/  LDL.LU R221, [R1+0xd4] ;  /* 0x0000d40001dd7983 */ /* 0x000e680000300800 */
[----:B------:R-:W1:Y:S04]  /*14720*/  LDL.LU R222, [R1+0xd8] ;  /* 0x0000d80001de7983 */ /* 0x000e680000300800 */
[----:B------:R-:W1:Y:S01]  /*14730*/  LDL.LU R223, [R1+0xdc] ;  /* 0x0000dc0001df7983 */ /* 0x000e620000300800 */
[----:B----4-:R-:W-:Y:S08]  /*14740*/  HMMA.1688.F32.TF32 R96, R208, R20, R156 ;  /* 0x00000014d060723c */ /* 0x010ff0000008109c */
[-C--:B------:R-:W-:Y:S08]  /*14750*/  HMMA.1688.F32.TF32 R100, R116, R16.reuse, R40 ;  /* 0x000000107464723c */ /* 0x080ff00000081028 */
[----:B------:R-:W-:Y:S01]  /*14760*/  HMMA.1688.F32.TF32 R40, R64, R16, R76 ;  /* 0x000000104028723c */ /* 0x000fe2000008104c */
[----:B------:R-:W-:Y:S01]  /*14770*/  IMAD.MOV.U32 R124, RZ, RZ, R72 ;  /* 0x000000ffff7c7224 */ /* 0x000fe200078e0048 */
[----:B------:R-:W-:Y:S01]  /*14780*/  MOV R125, R73 ;  /* 0x00000049007d7202 */ /* 0x000fe20000000f00 */
[----:B------:R-:W-:-:S05]  /*14790*/  IMAD.MOV.U32 R126, RZ, RZ, R74 ;  /* 0x000000ffff7e7224 */ /* 0x000fca00078e004a */
[----:B------:R-:W-:Y:S01]  /*147a0*/  HMMA.1688.F32.TF32 R172, R52, R20, R244 ;  /* 0x0000001434ac723c */ /* 0x000fe200000810f4 */
[----:B------:R-:W-:Y:S01]  /*147b0*/  MOV R4, R96 ;  /* 0x0000006000047202 */ /* 0x000fe20000000f00 */
[----:B------:R-:W-:Y:S02]  /*147c0*/  IMAD.MOV.U32 R0, RZ, RZ, R97 ;  /* 0x000000ffff007224 */ /* 0x000fe400078e0061 */
[----:B------:R-:W-:-:S04]  /*147d0*/  IMAD.MOV.U32 R127, RZ, RZ, R75 ;  /* 0x000000ffff7f7224 */ /* 0x000fc800078e004b */
[----:B------:R-:W-:Y:S07]  /*147e0*/  HMMA.1688.F32.TF32 R92, R84, R20, R92 ;  /* 0x00000014545c723c */ /* 0x000fee000008105c */
[----:B------:R-:W-:Y:S01]  /*147f0*/  IMAD.MOV.U32 R21, RZ, RZ, R98 ;  /* 0x000000ffff157224 */ /* 0x000fe200078e0062 */
[----:B------:R-:W-:Y:S01]  /*14800*/  MOV R98, R42 ;  /* 0x0000002a00627202 */ /* 0x000fe20000000f00 */
[----:B------:R-:W-:Y:S02]  /*14810*/  IMAD.MOV.U32 R20, RZ, RZ, R99 ;  /* 0x000000ffff147224 */ /* 0x000fe400078e0063 */
[----:B------:R-:W-:-:S02]  /*14820*/  IMAD.MOV.U32 R96, RZ, RZ, R40 ;  /* 0x000000ffff607224 */ /* 0x000fc400078e0028 */
[----:B------:R-:W-:Y:S02]  /*14830*/  IMAD.MOV.U32 R97, RZ, RZ, R41 ;  /* 0x000000ffff617224 */ /* 0x000fe400078e0029 */
[----:B------:R-:W-:Y:S02]  /*14840*/  IMAD.MOV.U32 R99, RZ, RZ, R43 ;  /* 0x000000ffff637224 */ /* 0x000fe400078e002b */
[-C--:B------:R-:W-:Y:S08]  /*14850*/  HMMA.1688.F32.TF32 R40, R208, R16.reuse, R152 ;  /* 0x00000010d028723c */ /* 0x080ff00000081098 */
[----:B------:R-:W-:Y:S01]  /*14860*/  HMMA.1688.F32.TF32 R72, R60, R16, R80 ;  /* 0x000000103c48723c */ /* 0x000fe20000081050 */
[----:B------:R4:W-:Y:S04]  /*14870*/  STL [R1+0xc48], R20 ;  /* 0x000c481401007387 */ /* 0x0009e80000100800 */
[----:B------:R1:W-:Y:S04]  /*14880*/  STL [R1+0xc44], R21 ;  /* 0x000c441501007387 */ /* 0x0003e80000100800 */
[----:B------:R-:W-:Y:S04]  /*14890*/  STL [R1+0xc40], R0 ;  /* 0x000c400001007387 */ /* 0x000fe80000100800 */
[----:B------:R1:W-:Y:S03]  /*148a0*/  STL [R1+0xc3c], R4 ;  /* 0x000c3c0401007387 */ /* 0x0003e60000100800 */
[----:B------:R-:W-:Y:S01]  /*148b0*/  IMAD.MOV.U32 R8, RZ, RZ, R40 ;  /* 0x000000ffff087224 */ /* 0x000fe200078e0028 */
[----:B------:R-:W-:Y:S01]  /*148c0*/  MOV R5, R43 ;  /* 0x0000002b00057202 */ /* 0x000fe20000000f00 */
[----:B------:R-:W-:-:S02]  /*148d0*/  IMAD.MOV.U32 R9, RZ, RZ, R41 ;  /* 0x000000ffff097224 */ /* 0x000fc400078e0029 */
[----:B------:R-:W-:-:S03]  /*148e0*/  IMAD.MOV.U32 R2, RZ, RZ, R42 ;  /* 0x000000ffff027224 */ /* 0x000fc600078e002a */
[----:B------:R-:W-:Y:S04]  /*148f0*/  STL.64 [R1+0x60], R72 ;  /* 0x0000604801007387 */ /* 0x000fe80000100a00 */
[----:B------:R1:W-:Y:S01]  /*14900*/  STL.64 [R1+0x68], R74 ;  /* 0x0000684a01007387 */ /* 0x0003e20000100a00 */
[----:B---3--:R-:W-:Y:S07]  /*14910*/  HMMA.1688.F32.TF32 R176, R52, R16, R164 ;  /* 0x0000001034b0723c */ /* 0x008fee00000810a4 */
[----:B------:R-:W-:Y:S01]  /*14920*/  MOV R164, R24 ;  /* 0x0000001800a47202 */ /* 0x000fe20000000f00 */
[----:B------:R-:W-:-:S02]  /*14930*/  IMAD.MOV.U32 R165, RZ, RZ, R25 ;  /* 0x000000ffffa57224 */ /* 0x000fc400078e0019 */
[----:B------:R-:W-:Y:S02]  /*14940*/  IMAD.MOV.U32 R166, RZ, RZ, R26 ;  /* 0x000000ffffa67224 */ /* 0x000fe400078e001a */
[----:B------:R-:W-:Y:S01]  /*14950*/  IMAD.MOV.U32 R167, RZ, RZ, R27 ;  /* 0x000000ffffa77224 */ /* 0x000fe200078e001b */
[----:B-1----:R-:W-:Y:S07]  /*14960*/  HMMA.1688.F32.TF32 R40, R52, R12, R220 ;  /* 0x0000000c3428723c */ /* 0x002fee00000810dc */
[----:B------:R-:W-:-:S02]  /*14970*/  IMAD.MOV.U32 R222, RZ, RZ, R241 ;  /* 0x000000ffffde7224 */ /* 0x000fc400078e00f1 */
[----:B------:R-:W3:Y:S01]  /*14980*/  LDL.LU R241, [R1+0xcb0] ;  /* 0x000cb00001f17983 */ /* 0x000ee20000300800 */
[----:B------:R-:W-:-:S03]  /*14990*/  IMAD.MOV.U32 R223, RZ, RZ, R240 ;  /* 0x000000ffffdf7224 */ /* 0x000fc600078e00f0 */
[----:B------:R-:W2:Y:S04]  /*149a0*/  LDL.LU R240, [R1+0xcac] ;  /* 0x000cac0001f07983 */ /* 0x000ea80000300800 */
[----:B------:R-:W4:Y:S04]  /*149b0*/  LDL.LU R24, [R1+0xca8] ;  /* 0x000ca80001187983 */ /* 0x000f280000300800 */
[----:B------:R-:W4:Y:S04]  /*149c0*/  LDL.LU R25, [R1+0xca4] ;  /* 0x000ca40001197983 */ /* 0x000f280000300800 */
[----:B------:R-:W4:Y:S04]  /*149d0*/  LDL.LU R26, [R1+0xca0] ;  /* 0x000ca000011a7983 */ /* 0x000f280000300800 */
[----:B------:R-:W4:Y:S04]  /*149e0*/  LDL.LU R27, [R1+0xc9c] ;  /* 0x000c9c00011b7983 */ /* 0x000f280000300800 */
        /* <DEDUP_REMOVED lines=14> */
[----:B------:R-:W-:-:S03]  /*14ad0*/  IMAD.MOV.U32 R114, RZ, RZ, R242 ;  /* 0x000000ffff727224 */ /* 0x000fc600078e00f2 */
[----:B------:R-:W5:Y:S01]  /*14ae0*/  LDL.LU R82, [R1+0x158] ;  /* 0x0001580001527983 */ /* 0x000f620000300800 */
[----:B------:R-:W-:-:S03]  /*14af0*/  IMAD.MOV.U32 R115, RZ, RZ, R243 ;  /* 0x000000ffff737224 */ /* 0x000fc600078e00f3 */
[----:B------:R-:W5:Y:S01]  /*14b00*/  LDL.LU R83, [R1+0x15c] ;  /* 0x00015c0001537983 */ /* 0x000f620000300800 */
[----:B------:R-:W-:Y:S02]  /*14b10*/  IMAD.MOV.U32 R220, RZ, RZ, R230 ;  /* 0x000000ffffdc7224 */ /* 0x000fe400078e00e6 */
[----:B------:R-:W-:Y:S01]  /*14b20*/  IMAD.MOV.U32 R221, RZ, RZ, R231 ;  /* 0x000000ffffdd7224 */ /* 0x000fe200078e00e7 */
[----:B---3--:R-:W-:Y:S01]  /*14b30*/  MOV R113, R241 ;  /* 0x000000f100717202 */ /* 0x008fe20000000f00 */
[----:B--2---:R-:W-:Y:S02]  /*14b40*/  IMAD.MOV.U32 R112, RZ, RZ, R240 ;  /* 0x000000ffff707224 */ /* 0x004fe400078e00f0 */
[----:B------:R-:W2:Y:S04]  /*14b50*/  LDL.LU R240, [R1+0xc98] ;  /* 0x000c980001f07983 */ /* 0x000ea80000300800 */
[----:B------:R-:W2:Y:S04]  /*14b60*/  LDL.LU R241, [R1+0xc94] ;  /* 0x000c940001f17983 */ /* 0x000ea80000300800 */
[----:B------:R-:W2:Y:S04]  /*14b70*/  LDL.LU R242, [R1+0xc90] ;  /* 0x000c900001f27983 */ /* 0x000ea80000300800 */
[----:B------:R-:W2:Y:S01]  /*14b80*/  LDL.LU R243, [R1+0xc8c] ;  /* 0x000c8c0001f37983 */ /* 0x000ea20000300800 */
[-C--:B----4-:R-:W-:Y:S03]  /*14b90*/  HMMA.1688.F32.TF32 R104, R116, R12.reuse, R24 ;  /* 0x0000000c7468723c */ /* 0x090fe60000081018 */
[----:B------:R-:W3:Y:S04]  /*14ba0*/  LDL.LU R228, [R1+0x1f0] ;  /* 0x0001f00001e47983 */ /* 0x000ee80000300800 */
[----:B------:R-:W3:Y:S01]  /*14bb0*/  LDL.LU R229, [R1+0x1f4] ;  /* 0x0001f40001e57983 */ /* 0x000ee20000300800 */
[----:B------:R-:W-:Y:S03]  /*14bc0*/  HMMA.1688.F32.TF32 R24, R60, R12, R44 ;  /* 0x0000000c3c18723c */ /* 0x000fe6000008102c */
[----:B------:R-:W3:Y:S04]  /*14bd0*/  LDL.LU R230, [R1+0x1f8] ;  /* 0x0001f80001e67983 */ /* 0x000ee80000300800 */
[----:B------:R-:W3:Y:S04]  /*14be0*/  LDL.LU R231, [R1+0x1fc] ;  /* 0x0001fc0001e77983 */ /* 0x000ee80000300800 */
[----:B------:R-:W4:Y:S04]  /*14bf0*/  LDL.LU R152, [R1+0x220] ;  /* 0x0002200001987983 */ /* 0x000f280000300800 */
[----:B------:R-:W4:Y:S04]  /*14c00*/  LDL.LU R153, [R1+0x224] ;  /* 0x0002240001997983 */ /* 0x000f280000300800 */
[----:B------:R-:W4:Y:S04]  /*14c10*/  LDL.LU R154, [R1+0x228] ;  /* 0x00022800019a7983 */ /* 0x000f280000300800 */
[----:B------:R-:W4:Y:S04]  /*14c20*/  LDL.LU R155, [R1+0x22c] ;  /* 0x00022c00019b7983 */ /* 0x000f280000300800 */
[----:B------:R-:W3:Y:S04]  /*14c30*/  LDL.LU R156, [R1+0x210] ;  /* 0x00021000019c7983 */ /* 0x000ee80000300800 */
[----:B------:R-:W3:Y:S04]  /*14c40*/  LDL.LU R157, [R1+0x214] ;  /* 0x00021400019d7983 */ /* 0x000ee80000300800 */
[----:B------:R-:W3:Y:S01]  /*14c50*/  LDL.LU R158, [R1+0x218] ;  /* 0x00021800019e7983 */ /* 0x000ee20000300800 */
[----:B------:R-:W-:-:S03]  /*14c60*/  IMAD.MOV.U32 R20, RZ, RZ, R24 ;  /* 0x000000ffff147224 */ /* 0x000fc600078e0018 */
[----:B------:R-:W3:Y:S01]  /*14c70*/  LDL.LU R159, [R1+0x21c] ;  /* 0x00021c00019f7983 */ /* 0x000ee20000300800 */
[----:B------:R-:W-:Y:S01]  /*14c80*/  IMAD.MOV.U32 R21, RZ, RZ, R25 ;  /* 0x000000ffff157224 */ /* 0x000fe200078e0019 */
[----:B------:R-:W-:Y:S02]  /*14c90*/  MOV R4, R27 ;  /* 0x0000001b00047202 */ /* 0x000fe40000000f00 */
[----:B------:R-:W4:Y:S01]  /*14ca0*/  LDL.LU R44, [R1+0x170] ;  /* 0x00017000012c7983 */ /* 0x000f220000300800 */
[----:B------:R-:W-:-:S03]  /*14cb0*/  IMAD.MOV.U32 R0, RZ, RZ, R26 ;  /* 0x000000ffff007224 */ /* 0x000fc600078e001a */
[----:B------:R-:W4:Y:S01]  /*14cc0*/  LDL.LU R45, [R1+0x174] ;  /* 0x00017400012d7983 */ /* 0x000f220000300800 */
[-C--:B------:R-:W-:Y:S03]  /*14cd0*/  HMMA.1688.F32.TF32 R24, R208, R12.reuse, R48 ;  /* 0x0000000cd018723c */ /* 0x080fe60000081030 */
[----:B------:R-:W4:Y:S04]  /*14ce0*/  LDL.LU R46, [R1+0x178] ;  /* 0x00017800012e7983 */ /* 0x000f280000300800 */
[----:B------:R-:W4:Y:S04]  /*14cf0*/  LDL.LU R47, [R1+0x17c] ;  /* 0x00017c00012f7983 */ /* 0x000f280000300800 */
[----:B------:R-:W4:Y:S04]  /*14d00*/  LDL.LU R48, [R1+0x160] ;  /* 0x0001600001307983 */ /* 0x000f280000300800 */
[----:B------:R-:W4:Y:S04]  /*14d10*/  LDL.LU R49, [R1+0x164] ;  /* 0x0001640001317983 */ /* 0x000f280000300800 */
[----:B------:R-:W4:Y:S04]  /*14d20*/  LDL.LU R50, [R1+0x168] ;  /* 0x0001680001327983 */ /* 0x000f280000300800 */
[----:B------:R-:W4:Y:S01]  /*14d30*/  LDL.LU R51, [R1+0x16c] ;  /* 0x00016c0001337983 */ /* 0x000f220000300800 */
[----:B------:R-:W-:Y:S08]  /*14d40*/  HMMA.1688.F32.TF32 R32, R64, R12, R32 ;  /* 0x0000000c4020723c */ /* 0x000ff00000081020 */
[-C--:B------:R-:W-:Y:S08]  /*14d50*/  HMMA.1688.F32.TF32 R144, R160, R16.reuse, R144 ;  /* 0x00000010a090723c */ /* 0x080ff00000081090 */
[----:B------:R-:W-:Y:S07]  /*14d60*/  HMMA.1688.F32.TF32 R68, R84, R16, R68 ;  /* 0x000000105444723c */ /* 0x000fee0000081044 */
[----:B------:R-:W-:Y:S01]  /*14d70*/  IMAD.MOV.U32 R17, RZ, RZ, R24 ;  /* 0x000000ffff117224 */ /* 0x000fe200078e0018 */
[----:B-----5:R-:W-:Y:S01]  /*14d80*/  HMMA.1688.F32.TF32 R148, R160, R12, R148 ;  /* 0x0000000ca094723c */ /* 0x020fe20000081094 */
[----:B------:R-:W-:-:S07]  /*14d90*/  IMAD.MOV.U32 R16, RZ, RZ, R25 ;  /* 0x000000ffff107224 */ /* 0x000fce00078e0019 */
[-C--:B------:R-:W-:Y:S01]  /*14da0*/  HMMA.1688.F32.TF32 R244, R88, R12.reuse, R28 ;  /* 0x0000000c58f4723c */ /* 0x080fe2000008101c */
[----:B------:R-:W3:Y:S07]  /*14db0*/  LDSM.16.M88.4 R28, [R219+0x46000] ;  /* 0x04600000db1c783b */ /* 0x000eee0000000200 */
[----:B--2---:R-:W-:Y:S07]  /*14dc0*/  HMMA.1688.F32.TF32 R72, R84, R12, R240 ;  /* 0x0000000c5448723c */ /* 0x004fee00000810f0 */
[----:B------:R-:W-:Y:S01]  /*14dd0*/  IMAD.MOV.U32 R243, RZ, RZ, R32 ;  /* 0x000000fffff37224 */ /* 0x000fe200078e0020 */
[----:B------:R-:W-:Y:S01]  /*14de0*/  MOV R241, R34 ;  /* 0x0000002200f17202 */ /* 0x000fe20000000f00 */
[----:B------:R-:W-:-:S02]  /*14df0*/  IMAD.MOV.U32 R242, RZ, RZ, R33 ;  /* 0x000000fffff27224 */ /* 0x000fc400078e0021 */
[----:B------:R-:W-:Y:S02]  /*14e00*/  IMAD.MOV.U32 R240, RZ, RZ, R35 ;  /* 0x000000fffff07224 */ /* 0x000fe400078e0023 */
[----:B------:R-:W-:Y:S01]  /*14e10*/  IMAD.MOV.U32 R13, RZ, RZ, R26 ;  /* 0x000000ffff0d7224 */ /* 0x000fe200078e001a */
[----:B------:R-:W4:Y:S01]  /*14e20*/  LDSM.16.M88.4 R32, [R219+0x45000] ;  /* 0x04500000db20783b */ /* 0x000f220000000200 */
[----:B------:R-:W-:-:S03]  /*14e30*/  IMAD.MOV.U32 R12, RZ, RZ, R27 ;  /* 0x000000ffff0c7224 */ /* 0x000fc600078e001b */
[----:B------:R1:W2:Y:S04]  /*14e40*/  LDSM.16.M88.4 R24, [R219+0x47000] ;  /* 0x04700000db18783b */ /* 0x0002a80000000200 */
[----:B-1----:R-:W5:Y:S01]  /*14e50*/  LDL.LU R219, [R1+0xc88] ;  /* 0x000c880001db7983 */ /* 0x002f620000300800 */
[C---:B---3--:R-:W-:Y:S08]  /*14e60*/  HMMA.1688.F32.TF32 R156, R160.reuse, R28, R156 ;  /* 0x0000001ca09c723c */ /* 0x048ff0000008109c */
[-C--:B----4-:R-:W-:Y:S08]  /*14e70*/  HMMA.1688.F32.TF32 R152, R160, R32.reuse, R152 ;  /* 0x00000020a098723c */ /* 0x090ff00000081098 */
[-C--:B------:R-:W-:Y:S08]  /*14e80*/  HMMA.1688.F32.TF32 R44, R52, R32.reuse, R44 ;  /* 0x00000020342c723c */ /* 0x080ff0000008102c */
[----:B------:R-:W-:Y:S08]  /*14e90*/  HMMA.1688.F32.TF32 R76, R84, R32, R76 ;  /* 0x00000020544c723c */ /* 0x000ff0000008104c */
[C---:B------:R-:W-:Y:S08]  /*14ea0*/  HMMA.1688.F32.TF32 R48, R52.reuse, R28, R48 ;  /* 0x0000001c3430723c */ /* 0x040ff00000081030 */
[----:B--2---:R-:W-:Y:S08]  /*14eb0*/  HMMA.1688.F32.TF32 R52, R52, R24, R80 ;  /* 0x000000183434723c */ /* 0x004ff00000081050 */
[----:B------:R-:W-:Y:S08]  /*14ec0*/  HMMA.1688.F32.TF32 R80, R84, R28, R108 ;  /* 0x0000001c5450723c */ /* 0x000ff0000008106c */
[-C--:B------:R-:W-:Y:S01]  /*14ed0*/  HMMA.1688.F32.TF32 R160, R160, R24.reuse, R228 ;  /* 0x00000018a0a0723c */ /* 0x080fe200000810e4 */
[----:B------:R-:W2:Y:S04]  /*14ee0*/  LDL.LU.64 R230, [R1+0xc80] ;  /* 0x000c800001e67983 */ /* 0x000ea80000300a00 */
[----:B------:R-:W2:Y:S03]  /*14ef0*/  LDL.LU.64 R228, [R1+0xc78] ;  /* 0x000c780001e47983 */ /* 0x000ea60000300a00 */
[----:B------:R-:W-:Y:S08]  /*14f00*/  HMMA.1688.F32.TF32 R84, R84, R24, R132 ;  /* 0x000000185454723c */ /* 0x000ff00000081084 */
[----:B------:R-:W-:Y:S07]  /*14f10*/  HMMA.1688.F32.TF32 R132, R64, R32, R224 ;  /* 0x000000204084723c */ /* 0x000fee00000810e0 */
[----:B------:R-:W-:Y:S01]  /*14f20*/  IMAD.MOV.U32 R224, RZ, RZ, R195 ;  /* 0x000000ffffe07224 */ /* 0x000fe200078e00c3 */
[----:B------:R-:W-:Y:S01]  /*14f30*/  MOV R225, R198 ;  /* 0x000000c600e17202 */ /* 0x000fe20000000f00 */
[----:B------:R-:W3:Y:S01]  /*14f40*/  LDL.LU R195, [R1+0xc74] ;  /* 0x000c740001c37983 */ /* 0x000ee20000300800 */
[----:B------:R-:W-:-:S03]  /*14f50*/  IMAD.MOV.U32 R226, RZ, RZ, R199 ;  /* 0x000000ffffe27224 */ /* 0x000fc600078e00c7 */
[----:B------:R-:W4:Y:S04]  /*14f60*/  LDL.LU R198, [R1+0xc70] ;  /* 0x000c700001c67983 */ /* 0x000f280000300800 */
[----:B------:R-:W4:Y:S01]  /*14f70*/  LDL.LU R199, [R1+0xc6c] ;  /* 0x000c6c0001c77983 */ /* 0x000f220000300800 */
[C---:B------:R-:W-:Y:S03]  /*14f80*/  HMMA.1688.F32.TF32 R200, R208.reuse, R32, R200 ;  /* 0x00000020d0c8723c */ /* 0x040fe600000810c8 */
[----:B------:R-:W2:Y:S05]  /*14f90*/  LDL.LU R227, [R1+0x5c] ;  /* 0x00005c0001e37983 */ /* 0x000eaa0000300800 */
[C---:B------:R-:W-:Y:S08]  /*14fa0*/  HMMA.1688.F32.TF32 R204, R208.reuse, R28, R204 ;  /* 0x0000001cd0cc723c */ /* 0x040ff000000810cc */
[----:B------:R-:W-:Y:S01]  /*14fb0*/  HMMA.1688.F32.TF32 R208, R208, R24, R56 ;  /* 0x00000018d0d0723c */ /* 0x000fe20000081038 */
[----:B------:R-:W-:Y:S04]  /*14fc0*/  LDS R56, [R252+0x6080] ;  /* 0x00608000fc387984 */ /* 0x000fe80000000800 */
[----:B------:R-:W-:Y:S04]  /*14fd0*/  LDS R58, [R252+0x7080] ;  /* 0x00708000fc3a7984 */ /* 0x000fe80000000800 */
[----:B------:R-:W-:Y:S04]  /*14fe0*/  LDS R57, [R3+0x6080] ;  /* 0x0060800003397984 */ /* 0x000fe80000000800 */
[----:B------:R-:W1:Y:S01]  /*14ff0*/  LDS R59, [R3+0x7080] ;  /* 0x00708000033b7984 */ /* 0x000e620000000800 */
[----:B------:R-:W-:Y:S11]  /*15000*/  HMMA.1688.F32.TF32 R188, R60, R32, R188 ;  /* 0x000000203cbc723c */ /* 0x000ff600000810bc */
[----:B------:R-:W-:Y:S11]  /*15010*/  @!UPT UIADD3 URZ, URZ, URZ, URZ ;  /* 0x0000003f3f3ff290 */ /* 0x000ff6000fffe03f */
[----:B------:R-:W-:Y:S01]  /*15020*/  @!UPT UIADD3 URZ, URZ, URZ, URZ ;  /* 0x0000003f3f3ff290 */ /* 0x000fe2000fffe03f */
[----:B------:R1:W-:Y:S02]  /*15030*/  STL.64 [R1+0xbd0], R190 ;  /* 0x000bd0be01007387 */ /* 0x0003e40000100a00 */
[C---:B-1----:R-:W-:Y:S08]  /*15040*/  HMMA.1688.F32.TF32 R172, R56.reuse, R22, R172 ;  /* 0x0000001638ac723c */ /* 0x042ff000000810ac */
[C---:B------:R-:W-:Y:S08]  /*15050*/  HMMA.1688.F32.TF32 R176, R56.reuse, R18, R176 ;  /* 0x0000001238b0723c */ /* 0x040ff000000810b0 */
[----:B------:R-:W-:Y:S01]  /*15060*/  HMMA.1688.F32.TF32 R40, R56, R14, R40 ;  /* 0x0000000e3828723c */ /* 0x000fe20000081028 */
[----:B------:R1:W-:Y:S01]  /*15070*/  STL.64 [R1+0xbc8], R188 ;  /* 0x000bc8bc01007387 */ /* 0x0003e20000100a00 */
[----:B------:R-:W-:Y:S01]  /*15080*/  MOV R191, R240 ;  /* 0x000000f000bf7202 */ /* 0x000fe20000000f00 */
[----:B------:R-:W-:Y:S01]  /*15090*/  IMAD.MOV.U32 R190, RZ, RZ, R241 ;  /* 0x000000ffffbe7224 */ /* 0x000fe200078e00f1 */
[----:B------:R-:W-:Y:S01]  /*150a0*/  MOV R240, R124 ;  /* 0x0000007c00f07202 */ /* 0x000fe20000000f00 */
[----:B------:R-:W-:-:S02]  /*150b0*/  IMAD.MOV.U32 R241, RZ, RZ, R125 ;  /* 0x000000fffff17224 */ /* 0x000fc400078e007d */
[----:B-1----:R-:W-:Y:S02]  /*150c0*/  IMAD.MOV.U32 R189, RZ, RZ, R242 ;  /* 0x000000ffffbd7224 */ /* 0x002fe400078e00f2 */
[----:B------:R-:W-:Y:S02]  /*150d0*/  IMAD.MOV.U32 R188, RZ, RZ, R243 ;  /* 0x000000ffffbc7224 */ /* 0x000fe400078e00f3 */
[----:B------:R-:W-:Y:S02]  /*150e0*/  IMAD.MOV.U32 R242, RZ, RZ, R126 ;  /* 0x000000fffff27224 */ /* 0x000fe400078e007e */
[----:B------:R-:W-:Y:S01]  /*150f0*/  IMAD.MOV.U32 R243, RZ, RZ, R127 ;  /* 0x000000fffff37224 */ /* 0x000fe200078e007f */
[C---:B---3--:R-:W-:Y:S08]  /*15100*/  HMMA.1688.F32.TF32 R192, R60.reuse, R28, R192 ;  /* 0x0000001c3cc0723c */ /* 0x048ff000000810c0 */
[----:B----4-:R-:W-:Y:S01]  /*15110*/  HMMA.1688.F32.TF32 R196, R60, R24, R196 ;  /* 0x000000183cc4723c */ /* 0x010fe200000810c4 */
[----:B------:R-:W-:Y:S04]  /*15120*/  LDS R60, [R252+0x6000] ;  /* 0x00600000fc3c7984 */ /* 0x000fe80000000800 */
[----:B------:R-:W-:Y:S03]  /*15130*/  LDS R62, [R252+0x7000] ;  /* 0x00700000fc3e7984 */ /* 0x000fe60000000800 */
[----:B------:R-:W-:Y:S01]  /*15140*/  HMMA.1688.F32.TF32 R108, R116, R32, R112 ;  /* 0x00000020746c723c */ /* 0x000fe20000081070 */
[----:B------:R-:W-:Y:S04]  /*15150*/  LDS R61, [R3+0x6000] ;  /* 0x00600000033d7984 */ /* 0x000fe80000000800 */
[----:B------:R-:W1:Y:S04]  /*15160*/  LDS R63, [R3+0x7000] ;  /* 0x00700000033f7984 */ /* 0x000e680000000800 */
[----:B------:R-:W-:Y:S04]  /*15170*/  STL.64 [R1+0xbe0], R194 ;  /* 0x000be0c201007387 */ /* 0x000fe80000100a00 */
[----:B------:R3:W-:Y:S04]  /*15180*/  STL.64 [R1+0xbd8], R192 ;  /* 0x000bd8c001007387 */ /* 0x0007e80000100a00 */
[----:B------:R-:W-:Y:S04]  /*15190*/  STL.64 [R1+0xbf0], R198 ;  /* 0x000bf0c601007387 */ /* 0x000fe80000100a00 */
[----:B------:R4:W-:Y:S04]  /*151a0*/  STL.64 [R1+0xbe8], R196 ;  /* 0x000be8c401007387 */ /* 0x0009e80000100a00 */
[----:B------:R-:W-:Y:S04]  /*151b0*/  STL.64 [R1+0xc00], R202 ;  /* 0x000c00ca01007387 */ /* 0x000fe80000100a00 */
[----:B------:R-:W-:Y:S04]  /*151c0*/  STL.64 [R1+0xbf8], R200 ;  /* 0x000bf8c801007387 */ /* 0x000fe80000100a00 */
[----:B------:R-:W-:Y:S04]  /*151d0*/  STL.64 [R1+0xc10], R206 ;  /* 0x000c10ce01007387 */ /* 0x000fe80000100a00 */
[----:B------:R-:W-:Y:S04]  /*151e0*/  STL.64 [R1+0xc08], R204 ;  /* 0x000c08cc01007387 */ /* 0x000fe80000100a00 */
[----:B------:R1:W-:Y:S04]  /*151f0*/  STL [R1+0xbc0], R172 ;  /* 0x000bc0ac01007387 */ /* 0x0003e80000100800 */
[----:B------:R1:W-:Y:S04]  /*15200*/  STL [R1+0xbbc], R173 ;  /* 0x000bbcad01007387 */ /* 0x0003e80000100800 */
[----:B------:R1:W-:Y:S04]  /*15210*/  STL [R1+0xbb8], R174 ;  /* 0x000bb8ae01007387 */ /* 0x0003e80000100800 */
[----:B------:R1:W-:Y:S01]  /*15220*/  STL [R1+0xbb4], R175 ;  /* 0x000bb4af01007387 */ /* 0x0003e20000100800 */
[----:B---3--:R-:W-:-:S03]  /*15230*/  IMAD.MOV.U32 R192, RZ, RZ, R96 ;  /* 0x000000ffffc07224 */ /* 0x008fc600078e0060 */
[----:B------:R-:W-:Y:S01]  /*15240*/  STL [R1+0xbc4], R178 ;  /* 0x000bc4b201007387 */ /* 0x000fe20000100800 */
[----:B------:R-:W-:-:S03]  /*15250*/  IMAD.MOV.U32 R193, RZ, RZ, R97 ;  /* 0x000000ffffc17224 */ /* 0x000fc600078e0061 */
[----:B------:R-:W-:Y:S01]  /*15260*/  STL [R1+0xbb0], R179 ;  /* 0x000bb0b301007387 */ /* 0x000fe20000100800 */
[----:B------:R-:W-:-:S03]  /*15270*/  IMAD.MOV.U32 R194, RZ, RZ, R98 ;  /* 0x000000ffffc27224 */ /* 0x000fc600078e0062 */
[----:B------:R-:W-:Y:S01]  /*15280*/  STL [R1+0xbac], R42 ;  /* 0x000bac2a01007387 */ /* 0x000fe20000100800 */
[----:B------:R-:W-:-:S03]  /*15290*/  IMAD.MOV.U32 R195, RZ, RZ, R99 ;  /* 0x000000ffffc37224 */ /* 0x000fc600078e0063 */
[----:B------:R-:W-:Y:S04]  /*152a0*/  STL [R1+0xba8], R43 ;  /* 0x000ba82b01007387 */ /* 0x000fe80000100800 */
[----:B------:R-:W3:Y:S04]  /*152b0*/  LDL.LU R96, [R1+0xc68] ;  /* 0x000c680001607983 */ /* 0x000ee80000300800 */
[----:B------:R-:W3:Y:S04]  /*152c0*/  LDL.LU R97, [R1+0xc64] ;  /* 0x000c640001617983 */ /* 0x000ee80000300800 */
[----:B------:R-:W3:Y:S04]  /*152d0*/  LDL.LU R98, [R1+0xc60] ;  /* 0x000c600001627983 */ /* 0x000ee80000300800 */
[----:B------:R-:W3:Y:S04]  /*152e0*/  LDL.LU R99, [R1+0xc5c] ;  /* 0x000c5c0001637983 */ /* 0x000ee80000300800 */
[----:B----4-:R-:W4:Y:S04]  /*152f0*/  LDL.LU R196, [R1+0xb0] ;  /* 0x0000b00001c47983 */ /* 0x010f280000300800 */
[----:B------:R-:W4:Y:S04]  /*15300*/  LDL.LU R197, [R1+0xb4] ;  /* 0x0000b40001c57983 */ /* 0x000f280000300800 */
[----:B------:R-:W4:Y:S04]  /*15310*/  LDL.LU R198, [R1+0xb8] ;  /* 0x0000b80001c67983 */ /* 0x000f280000300800 */
[----:B------:R-:W4:Y:S04]  /*15320*/  LDL.LU R199, [R1+0xbc] ;  /* 0x0000bc0001c77983 */ /* 0x000f280000300800 */
[----:B------:R-:W3:Y:S04]  /*15330*/  LDL.LU R124, [R1+0xc58] ;  /* 0x000c5800017c7983 */ /* 0x000ee80000300800 */
[----:B------:R-:W3:Y:S04]  /*15340*/  LDL.LU R125, [R1+0xc54] ;  /* 0x000c5400017d7983 */ /* 0x000ee80000300800 */
[----:B------:R-:W3:Y:S04]  /*15350*/  LDL.LU R126, [R1+0xc50] ;  /* 0x000c5000017e7983 */ /* 0x000ee80000300800 */
[----:B------:R-:W3:Y:S04]  /*15360*/  LDL.LU R127, [R1+0xc4c] ;  /* 0x000c4c00017f7983 */ /* 0x000ee80000300800 */
[----:B-1----:R-:W3:Y:S04]  /*15370*/  LDL.LU R172, [R1+0x130] ;  /* 0x0001300001ac7983 */ /* 0x002ee80000300800 */
[----:B------:R-:W3:Y:S04]  /*15380*/  LDL.LU R173, [R1+0x134] ;  /* 0x0001340001ad7983 */ /* 0x000ee80000300800 */
[----:B------:R-:W4:Y:S04]  /*15390*/  LDL.LU R174, [R1+0x138] ;  /* 0x0001380001ae7983 */ /* 0x000f280000300800 */
        /* <DEDUP_REMOVED lines=8> */
[----:B------:R-:W4:Y:S01]  /*15420*/  LDL.LU R207, [R1+0x19c] ;  /* 0x00019c0001cf7983 */ /* 0x000f220000300800 */
[C---:B------:R-:W-:Y:S08]  /*15430*/  HMMA.1688.F32.TF32 R112, R116.reuse, R28, R164 ;  /* 0x0000001c7470723c */ /* 0x040ff000000810a4 */
[----:B------:R-:W-:Y:S08]  /*15440*/  HMMA.1688.F32.TF32 R116, R116, R24, R220 ;  /* 0x000000187474723c */ /* 0x000ff000000810dc */
[C---:B--2---:R-:W-:Y:S07]  /*15450*/  HMMA.1688.F32.TF32 R220, R88.reuse, R32, R228 ;  /* 0x0000002058dc723c */ /* 0x044fee00000810e4 */
[----:B------:R-:W-:Y:S01]  /*15460*/  MOV R228, R123 ;  /* 0x0000007b00e47202 */ /* 0x000fe20000000f00 */
[----:B-----5:R-:W-:Y:S01]  /*15470*/  HMMA.1688.F32.TF32 R216, R88, R28, R216 ;  /* 0x0000001c58d8723c */ /* 0x020fe200000810d8 */
[----:B------:R-:W-:Y:S01]  /*15480*/  IMAD.MOV.U32 R229, RZ, RZ, R122 ;  /* 0x000000ffffe57224 */ /* 0x000fe200078e007a */
[----:B------:R-:W-:Y:S01]  /*15490*/  LDS R123, [R3+0x7180] ;  /* 0x00718000037b7984 */ /* 0x000fe20000000800 */
[----:B------:R-:W-:-:S02]  /*154a0*/  IMAD.MOV.U32 R230, RZ, RZ, R121 ;  /* 0x000000ffffe67224 */ /* 0x000fc400078e0079 */
[----:B------:R-:W-:Y:S01]  /*154b0*/  IMAD.MOV.U32 R231, RZ, RZ, R120 ;  /* 0x000000ffffe77224 */ /* 0x000fe200078e0078 */
[----:B------:R-:W-:Y:S02]  /*154c0*/  LDS R122, [R252+0x7180] ;  /* 0x00718000fc7a7984 */ /* 0x000fe40000000800 */
[----:B------:R-:W-:Y:S02]  /*154d0*/  HMMA.1688.F32.TF32 R212, R88, R24, R212 ;  /* 0x0000001858d4723c */ /* 0x000fe400000810d4 */
[----:B------:R-:W-:Y:S04]  /*154e0*/  LDS R88, [R252+0x6100] ;  /* 0x00610000fc587984 */ /* 0x000fe80000000800 */
[----:B------:R-:W-:Y:S04]  /*154f0*/  LDS R90, [R252+0x7100] ;  /* 0x00710000fc5a7984 */ /* 0x000fe80000000800 */
[----:B------:R-:W-:Y:S04]  /*15500*/  LDS R89, [R3+0x6100] ;  /* 0x0061000003597984 */ /* 0x000fe80000000800 */
[----:B------:R-:W1:Y:S04]  /*15510*/  LDS R91, [R3+0x7100] ;  /* 0x00710000035b7984 */ /* 0x000e680000000800 */
[----:B------:R-:W-:Y:S04]  /*15520*/  LDS R120, [R252+0x6180] ;  /* 0x00618000fc787984 */ /* 0x000fe80000000800 */
[----:B------:R-:W2:Y:S01]  /*15530*/  LDS R121, [R3+0x6180] ;  /* 0x0061800003797984 */ /* 0x000ea20000000800 */
[C---:B------:R-:W-:Y:S08]  /*15540*/  HMMA.1688.F32.TF32 R180, R64.reuse, R28, R180 ;  /* 0x0000001c40b4723c */ /* 0x040ff000000810b4 */
[----:B------:R-:W-:Y:S08]  /*15550*/  HMMA.1688.F32.TF32 R184, R64, R24, R184 ;  /* 0x0000001840b8723c */ /* 0x000ff000000810b8 */
[C---:B------:R-:W-:Y:S08]  /*15560*/  HMMA.1688.F32.TF32 R36, R60.reuse, R6, R36 ;  /* 0x000000063c24723c */ /* 0x040ff00000081024 */
[C---:B------:R-:W-:Y:S08]  /*15570*/  HMMA.1688.F32.TF32 R136, R60.reuse, R10, R136 ;  /* 0x0000000a3c88723c */ /* 0x040ff00000081088 */
[C---:B------:R-:W-:Y:S08]  /*15580*/  HMMA.1688.F32.TF32 R140, R60.reuse, R22, R140 ;  /* 0x000000163c8c723c */ /* 0x040ff0000008108c */
[C---:B------:R-:W-:Y:S08]  /*15590*/  HMMA.1688.F32.TF32 R144, R60.reuse, R18, R144 ;  /* 0x000000123c90723c */ /* 0x040ff00000081090 */
[C---:B------:R-:W-:Y:S08]  /*155a0*/  HMMA.1688.F32.TF32 R148, R60.reuse, R14, R148 ;  /* 0x0000000e3c94723c */ /* 0x040ff00000081094 */
[C---:B------:R-:W-:Y:S08]  /*155b0*/  HMMA.1688.F32.TF32 R152, R60.reuse, R34, R152 ;  /* 0x000000223c98723c */ /* 0x040ff00000081098 */
[C---:B------:R-:W-:Y:S08]  /*155c0*/  HMMA.1688.F32.TF32 R156, R60.reuse, R30, R156 ;  /* 0x0000001e3c9c723c */ /* 0x040ff0000008109c */
[----:B------:R-:W-:Y:S08]  /*155d0*/  HMMA.1688.F32.TF32 R160, R60, R26, R160 ;  /* 0x0000001a3ca0723c */ /* 0x000ff000000810a0 */
[C---:B------:R-:W-:Y:S01]  /*155e0*/  HMMA.1688.F32.TF32 R164, R56.reuse, R6, R232 ;  /* 0x0000000638a4723c */ /* 0x040fe200000810e8 */
[----:B------:R-:W-:Y:S04]  /*155f0*/  LDS R232, [R252+0x6380] ;  /* 0x00638000fce87984 */ /* 0x000fe80000000800 */
[----:B------:R-:W-:Y:S03]  /*15600*/  LDS R234, [R252+0x7380] ;  /* 0x00738000fcea7984 */ /* 0x000fe60000000800 */
[C---:B------:R-:W-:Y:S01]  /*15610*/  HMMA.1688.F32.TF32 R168, R56.reuse, R10, R168 ;  /* 0x0000000a38a8723c */ /* 0x040fe200000810a8 */
[----:B------:R-:W-:Y:S04]  /*15620*/  LDS R233, [R3+0x6380] ;  /* 0x0063800003e97984 */ /* 0x000fe80000000800 */
[----:B------:R-:W-:Y:S03]  /*15630*/  LDS R235, [R3+0x7380] ;  /* 0x0073800003eb7984 */ /* 0x000fe60000000800 */
[C---:B------:R-:W-:Y:S08]  /*15640*/  HMMA.1688.F32.TF32 R44, R56.reuse, R34, R44 ;  /* 0x00000022382c723c */ /* 0x040ff0000008102c */
[C---:B------:R-:W-:Y:S08]  /*15650*/  HMMA.1688.F32.TF32 R48, R56.reuse, R30, R48 ;  /* 0x0000001e3830723c */ /* 0x040ff00000081030 */
[----:B------:R-:W-:Y:S08]  /*15660*/  HMMA.1688.F32.TF32 R52, R56, R26, R52 ;  /* 0x0000001a3834723c */ /* 0x000ff00000081034 */
[C---:B-1----:R-:W-:Y:S08]  /*15670*/  HMMA.1688.F32.TF32 R56, R88.reuse, R6, R248 ;  /* 0x000000065838723c */ /* 0x042ff000000810f8 */
        /* <DEDUP_REMOVED lines=8> */
[C---:B------:R-:W-:Y:S08]  /*15700*/  HMMA.1688.F32.TF32 R76, R88.reuse, R34, R76 ;  /* 0x00000022584c723c */ /* 0x040ff0000008104c */
[C---:B------:R-:W-:Y:S08]  /*15710*/  HMMA.1688.F32.TF32 R80, R88.reuse, R30, R80 ;  /* 0x0000001e5850723c */ /* 0x040ff00000081050 */
[----:B------:R-:W-:Y:S08]  /*15720*/  HMMA.1688.F32.TF32 R84, R88, R26, R84 ;  /* 0x0000001a5854723c */ /* 0x000ff00000081054 */
[C---:B--2---:R-:W-:Y:S01]  /*15730*/  HMMA.1688.F32.TF32 R88, R120.reuse, R6, R224 ;  /* 0x000000067858723c */ /* 0x044fe200000810e0 */
[----:B------:R-:W-:Y:S04]  /*15740*/  LDS R224, [R252+0x6280] ;  /* 0x00628000fce07984 */ /* 0x000fe80000000800 */
[----:B------:R-:W-:Y:S04]  /*15750*/  LDS R226, [R252+0x7280] ;  /* 0x00728000fce27984 */ /* 0x000fe80000000800 */
[----:B------:R-:W-:Y:S04]  /*15760*/  LDS R225, [R3+0x6280] ;  /* 0x0062800003e17984 */ /* 0x000fe80000000800 */
[----:B------:R-:W1:Y:S01]  /*15770*/  LDS R227, [R3+0x7280] ;  /* 0x0072800003e37984 */ /* 0x000e620000000800 */
[C---:B------:R-:W-:Y:S03]  /*15780*/  HMMA.1688.F32.TF32 R92, R120.reuse, R10, R228 ;  /* 0x0000000a785c723c */ /* 0x040fe600000810e4 */
[----:B------:R-:W-:Y:S04]  /*15790*/  LDS R228, [R252+0x6300] ;  /* 0x00630000fce47984 */ /* 0x000fe80000000800 */
[----:B------:R-:W-:Y:S01]  /*157a0*/  LDS R230, [R252+0x7300] ;  /* 0x00730000fce67984 */ /* 0x000fe20000000800 */
[C---:B---3--:R-:W-:Y:S03]  /*157b0*/  HMMA.1688.F32.TF32 R96, R120.reuse, R22, R96 ;  /* 0x000000167860723c */ /* 0x048fe60000081060 */
[----:B------:R-:W-:Y:S04]  /*157c0*/  LDS R229, [R3+0x6300] ;  /* 0x0063000003e57984 */ /* 0x000fe80000000800 */
[----:B------:R-:W2:Y:S01]  /*157d0*/  LDS R231, [R3+0x7300] ;  /* 0x0073000003e77984 */ /* 0x000ea20000000800 */
[C---:B------:R-:W-:Y:S08]  /*157e0*/  HMMA.1688.F32.TF32 R100, R120.reuse, R18, R100 ;  /* 0x000000127864723c */ /* 0x040ff00000081064 */
[C---:B------:R-:W-:Y:S08]  /*157f0*/  HMMA.1688.F32.TF32 R104, R120.reuse, R14, R104 ;  /* 0x0000000e7868723c */ /* 0x040ff00000081068 */
[----:B------:R-:W-:Y:S08]  /*15800*/  HMMA.1688.F32.TF32 R108, R120, R34, R108 ;  /* 0x00000022786c723c */ /* 0x000ff0000008106c */
[C---:B-1----:R-:W-:Y:S08]  /*15810*/  HMMA.1688.F32.TF32 R192, R224.reuse, R18, R192 ;  /* 0x00000012e0c0723c */ /* 0x042ff000000810c0 */
[C---:B------:R-:W-:Y:S08]  /*15820*/  HMMA.1688.F32.TF32 R188, R224.reuse, R14, R188 ;  /* 0x0000000ee0bc723c */ /* 0x040ff000000810bc */
[----:B------:R-:W-:Y:S08]  /*15830*/  HMMA.1688.F32.TF32 R132, R224, R34, R132 ;  /* 0x00000022e084723c */ /* 0x000ff00000081084 */
[C---:B------:R-:W-:Y:S08]  /*15840*/  HMMA.1688.F32.TF32 R112, R120.reuse, R30, R112 ;  /* 0x0000001e7870723c */ /* 0x040ff00000081070 */
[----:B------:R-:W-:Y:S08]  /*15850*/  HMMA.1688.F32.TF32 R116, R120, R26, R116 ;  /* 0x0000001a7874723c */ /* 0x000ff00000081074 */
[C---:B----4-:R-:W-:Y:S08]  /*15860*/  HMMA.1688.F32.TF32 R120, R236.reuse, R6, R172 ;  /* 0x00000006ec78723c */ /* 0x050ff000000810ac */
[----:B------:R-:W-:Y:S08]  /*15870*/  HMMA.1688.F32.TF32 R172, R236, R14, R244 ;  /* 0x0000000eecac723c */ /* 0x000ff000000810f4 */
[C---:B------:R-:W-:Y:S08]  /*15880*/  HMMA.1688.F32.TF32 R196, R224.reuse, R22, R196 ;  /* 0x00000016e0c4723c */ /* 0x040ff000000810c4 */
[----:B------:R-:W-:Y:S08]  /*15890*/  HMMA.1688.F32.TF32 R200, R224, R10, R200 ;  /* 0x0000000ae0c8723c */ /* 0x000ff000000810c8 */
[----:B------:R-:W-:Y:S01]  /*158a0*/  HMMA.1688.F32.TF32 R220, R236, R34, R220 ;  /* 0x00000022ecdc723c */ /* 0x000fe200000810dc */
[----:B------:R1:W-:Y:S04]  /*158b0*/  STL.64 [R1+0x130], R192 ;  /* 0x000130c001007387 */ /* 0x0003e80000100a00 */
[----:B------:R3:W-:Y:S01]  /*158c0*/  STL.64 [R1+0x138], R194 ;  /* 0x000138c201007387 */ /* 0x0007e20000100a00 */
[----:B------:R-:W-:-:S03]  /*158d0*/  IMAD.MOV.U32 R251, RZ, RZ, R172 ;  /* 0x000000fffffb7224 */ /* 0x000fc600078e00ac */
[----:B-1----:R-:W4:Y:S04]  /*158e0*/  LDL.LU R192, [R1+0x60] ;  /* 0x0000600001c07983 */ /* 0x002f280000300800 */
[----:B------:R1:W-:Y:S04]  /*158f0*/  STL.64 [R1+0x120], R188 ;  /* 0x000120bc01007387 */ /* 0x0003e80000100a00 */
[----:B------:R5:W-:Y:S04]  /*15900*/  STL.64 [R1+0x128], R190 ;  /* 0x000128be01007387 */ /* 0x000be80000100a00 */
[----:B------:R1:W-:Y:S01]  /*15910*/  STL.64 [R1+0x110], R132 ;  /* 0x0001108401007387 */ /* 0x0003e20000100a00 */
[----:B------:R-:W-:-:S03]  /*15920*/  IMAD.MOV.U32 R178, RZ, RZ, R196 ;  /* 0x000000ffffb27224 */ /* 0x000fc600078e00c4 */
[----:B------:R1:W-:Y:S01]  /*15930*/  STL.64 [R1+0x118], R134 ;  /* 0x0001188601007387 */ /* 0x0003e20000100a00 */
[----:B------:R-:W-:-:S03]  /*15940*/  MOV R250, R173 ;  /* 0x000000ad00fa7202 */ /* 0x000fc60000000f00 */
[----:B------:R-:W4:Y:S01]  /*15950*/  LDL.LU R193, [R1+0x64] ;  /* 0x0000640001c17983 */ /* 0x000f220000300800 */
[----:B------:R-:W-:-:S03]  /*15960*/  IMAD.MOV.U32 R172, RZ, RZ, R197 ;  /* 0x000000ffffac7224 */ /* 0x000fc600078e00c5 */
[----:B---3--:R-:W4:Y:S01]  /*15970*/  LDL.LU R194, [R1+0x68] ;  /* 0x0000680001c27983 */ /* 0x008f220000300800 */
[----:B------:R-:W-:Y:S01]  /*15980*/  IMAD.MOV.U32 R249, RZ, RZ, R174 ;  /* 0x000000fffff97224 */ /* 0x000fe200078e00ae */
[----:B------:R-:W-:Y:S02]  /*15990*/  HMMA.1688.F32.TF32 R244, R236, R30, R216 ;  /* 0x0000001eecf4723c */ /* 0x000fe400000810d8 */
[----:B------:R-:W4:Y:S01]  /*159a0*/  LDL.LU R195, [R1+0x6c] ;  /* 0x00006c0001c37983 */ /* 0x000f220000300800 */
[----:B------:R-:W-:-:S03]  /*159b0*/  IMAD.MOV.U32 R173, RZ, RZ, R198 ;  /* 0x000000ffffad7224 */ /* 0x000fc600078e00c6 */
[----:B------:R-:W3:Y:S01]  /*159c0*/  LDL.LU R196, [R1+0x140] ;  /* 0x0001400001c47983 */ /* 0x000ee20000300800 */
[----:B------:R-:W-:Y:S01]  /*159d0*/  IMAD.MOV.U32 R174, RZ, RZ, R199 ;  /* 0x000000ffffae7224 */ /* 0x000fe200078e00c7 */
[----:B------:R-:W-:Y:S02]  /*159e0*/  HMMA.1688.F32.TF32 R216, R236, R26, R212 ;  /* 0x0000001aecd8723c */ /* 0x000fe400000810d4 */
[----:B------:R-:W3:Y:S01]  /*159f0*/  LDL.LU R197, [R1+0x144] ;  /* 0x0001440001c57983 */ /* 0x000ee20000300800 */
[----:B------:R-:W-:-:S03]  /*15a00*/  IMAD.MOV.U32 R248, RZ, RZ, R175 ;  /* 0x000000fffff87224 */ /* 0x000fc600078e00af */
[----:B------:R-:W3:Y:S01]  /*15a10*/  LDL.LU R198, [R1+0x148] ;  /* 0x0001480001c67983 */ /* 0x000ee20000300800 */
[----:B------:R-:W-:Y:S02]  /*15a20*/  IMAD.MOV.U32 R215, RZ, RZ, R200 ;  /* 0x000000ffffd77224 */ /* 0x000fe400078e00c8 */
[----:B------:R-:W-:Y:S01]  /*15a30*/  IMAD.MOV.U32 R214, RZ, RZ, R201 ;  /* 0x000000ffffd67224 */ /* 0x000fe200078e00c9 */
[----:B------:R-:W3:Y:S01]  /*15a40*/  LDL.LU R199, [R1+0x14c] ;  /* 0x00014c0001c77983 */ /* 0x000ee20000300800 */
[----:B------:R-:W-:Y:S01]  /*15a50*/  IMAD.MOV.U32 R213, RZ, RZ, R202 ;  /* 0x000000ffffd57224 */ /* 0x000fe200078e00ca */
[----:B------:R-:W-:Y:S02]  /*15a60*/  MOV R42, R222 ;  /* 0x000000de002a7202 */ /* 0x000fe40000000f00 */
[----:B------:R-:W2:Y:S01]  /*15a70*/  LDL.LU R200, [R1+0x180] ;  /* 0x0001800001c87983 */ /* 0x000ea20000300800 */
[----:B------:R-:W-:Y:S01]  /*15a80*/  IMAD.MOV.U32 R175, RZ, RZ, R220 ;  /* 0x000000ffffaf7224 */ /* 0x000fe200078e00dc */
[----:B------:R-:W-:Y:S01]  /*15a90*/  MOV R212, R203 ;  /* 0x000000cb00d47202 */ /* 0x000fe20000000f00 */
[----:B------:R-:W-:Y:S01]  /*15aa0*/  IMAD.MOV.U32 R179, RZ, RZ, R221 ;  /* 0x000000ffffb37224 */ /* 0x000fe200078e00dd */
[----:B------:R-:W2:Y:S01]  /*15ab0*/  LDL.LU R201, [R1+0x184] ;  /* 0x0001840001c97983 */ /* 0x000ea20000300800 */
[----:B------:R-:W-:-:S02]  /*15ac0*/  IMAD.MOV.U32 R43, RZ, RZ, R223 ;  /* 0x000000ffff2b7224 */ /* 0x000fc400078e00df */
[----:B------:R-:W-:Y:S01]  /*15ad0*/  HMMA.1688.F32.TF32 R220, R224, R6, R204 ;  /* 0x00000006e0dc723c */ /* 0x000fe200000810cc */
[----:B------:R-:W2:Y:S04]  /*15ae0*/  LDL.LU R202, [R1+0x188] ;  /* 0x0001880001ca7983 */ /* 0x000ea80000300800 */
[----:B------:R-:W2:Y:S01]  /*15af0*/  LDL.LU R203, [R1+0x18c] ;  /* 0x00018c0001cb7983 */ /* 0x000ea20000300800 */
[----:B-1----:R-:W-:-:S03]  /*15b00*/  MOV R188, R20 ;  /* 0x0000001400bc7202 */ /* 0x002fc60000000f00 */
[----:B------:R-:W2:Y:S01]  /*15b10*/  LDL.LU R204, [R1+0x1a0] ;  /* 0x0001a00001cc7983 */ /* 0x000ea20000300800 */
[----:B------:R-:W-:-:S03]  /*15b20*/  IMAD.MOV.U32 R189, RZ, RZ, R21 ;  /* 0x000000ffffbd7224 */ /* 0x000fc600078e0015 */
[----:B------:R-:W2:Y:S01]  /*15b30*/  LDL.LU R205, [R1+0x1a4] ;  /* 0x0001a40001cd7983 */ /* 0x000ea20000300800 */
[----:B-----5:R-:W-:-:S03]  /*15b40*/  IMAD.MOV.U32 R190, RZ, RZ, R0 ;  /* 0x000000ffffbe7224 */ /* 0x020fc600078e0000 */
[----:B------:R-:W2:Y:S01]  /*15b50*/  LDL.LU R206, [R1+0x1a8] ;  /* 0x0001a80001ce7983 */ /* 0x000ea20000300800 */
[----:B------:R-:W-:-:S03]  /*15b60*/  IMAD.MOV.U32 R191, RZ, RZ, R4 ;  /* 0x000000ffffbf7224 */ /* 0x000fc600078e0004 */
[----:B------:R-:W2:Y:S04]  /*15b70*/  LDL.LU R207, [R1+0x1ac] ;  /* 0x0001ac0001cf7983 */ /* 0x000ea80000300800 */
[----:B------:R-:W5:Y:S04]  /*15b80*/  LDL.LU R20, [R1+0xc48] ;  /* 0x000c480001147983 */ /* 0x000f680000300800 */
[----:B------:R-:W2:Y:S04]  /*15b90*/  LDL.LU R21, [R1+0xc44] ;  /* 0x000c440001157983 */ /* 0x000ea80000300800 */
[----:B------:R-:W2:Y:S04]  /*15ba0*/  LDL.LU R0, [R1+0xc40] ;  /* 0x000c400001007983 */ /* 0x000ea80000300800 */
[----:B------:R-:W3:Y:S01]  /*15bb0*/  LDL.LU R4, [R1+0xc3c] ;  /* 0x000c3c0001047983 */ /* 0x000ee20000300800 */
[----:B------:R-:W-:Y:S01]  /*15bc0*/  HMMA.1688.F32.TF32 R180, R224, R30, R180 ;  /* 0x0000001ee0b4723c */ /* 0x000fe200000810b4 */
[----:B------:R-:W-:-:S02]  /*15bd0*/  IMAD.MOV.U32 R132, RZ, RZ, R8 ;  /* 0x000000ffff847224 */ /* 0x000fc400078e0008 */
[----:B------:R-:W4:Y:S01]  /*15be0*/  LDL.LU R8, [R1+0xc38] ;  /* 0x000c380001087983 */ /* 0x000f220000300800 */
[----:B------:R-:W-:Y:S01]  /*15bf0*/  MOV R133, R9 ;  /* 0x0000000900857202 */ /* 0x000fe20000000f00 */
[----:B------:R-:W-:Y:S02]  /*15c00*/  IMAD.MOV.U32 R134, RZ, RZ, R2 ;  /* 0x000000ffff867224 */ /* 0x000fe400078e0002 */
[----:B------:R-:W-:Y:S11]  /*15c10*/  IMAD.MOV.U32 R135, RZ, RZ, R5 ;  /* 0x000000ffff877224 */ /* 0x000ff600078e0005 */
[----:B------:R-:W-:Y:S05]  /*15c20*/  @!UPT UIADD3 URZ, URZ, URZ, URZ ;  /* 0x0000003f3f3ff290 */ /* 0x000fea000fffe03f */
[----:B------:R2:W-:Y:S04]  /*15c30*/  STL.64 [R1+0x100], R180 ;  /* 0x000100b401007387 */ /* 0x0005e80000100a00 */
[----:B------:R-:W-:Y:S04]  /*15c40*/  STL.64 [R1+0x108], R182 ;  /* 0x000108b601007387 */ /* 0x000fe80000100a00 */
[----:B------:R-:W4:Y:S04]  /*15c50*/  LDL.LU R9, [R1+0xc34] ;  /* 0x000c340001097983 */ /* 0x000f280000300800 */
[----:B------:R-:W4:Y:S04]  /*15c60*/  LDL.LU R2, [R1+0xc30] ;  /* 0x000c300001027983 */ /* 0x000f280000300800 */
[----:B------:R-:W5:Y:S01]  /*15c70*/  LDL.LU R5, [R1+0xc2c] ;  /* 0x000c2c0001057983 */ /* 0x000f620000300800 */
[----:B--2---:R-:W-:-:S02]  /*15c80*/  IMAD.MOV.U32 R181, RZ, RZ, R0 ;  /* 0x000000ffffb57224 */ /* 0x004fc400078e0000 */
[----:B---3--:R-:W-:Y:S02]  /*15c90*/  IMAD.MOV.U32 R180, RZ, RZ, R4 ;  /* 0x000000ffffb47224 */ /* 0x008fe400078e0004 */
[----:B------:R-:W2:Y:S04]  /*15ca0*/  LDL.LU R4, [R1+0xc28] ;  /* 0x000c280001047983 */ /* 0x000ea80000300800 */
[----:B------:R-:W3:Y:S01]  /*15cb0*/  LDL.LU R0, [R1+0xc24] ;  /* 0x000c240001007983 */ /* 0x000ee20000300800 */
[----:B------:R-:W-:Y:S08]  /*15cc0*/  HMMA.1688.F32.TF32 R224, R224, R26, R184 ;  /* 0x0000001ae0e0723c */ /* 0x000ff000000810b8 */
[C---:B------:R-:W-:Y:S08]  /*15cd0*/  HMMA.1688.F32.TF32 R204, R228.reuse, R6, R204 ;  /* 0x00000006e4cc723c */ /* 0x040ff000000810cc */
[C---:B------:R-:W-:Y:S08]  /*15ce0*/  HMMA.1688.F32.TF32 R200, R228.reuse, R10, R200 ;  /* 0x0000000ae4c8723c */ /* 0x040ff000000810c8 */
[C---:B------:R-:W-:Y:S08]  /*15cf0*/  HMMA.1688.F32.TF32 R196, R228.reuse, R22, R196 ;  /* 0x00000016e4c4723c */ /* 0x040ff000000810c4 */
[----:B----4-:R-:W-:Y:S01]  /*15d00*/  HMMA.1688.F32.TF32 R192, R228, R18, R192 ;  /* 0x00000012e4c0723c */ /* 0x010fe200000810c0 */
[----:B-----5:R-:W-:-:S02]  /*15d10*/  IMAD.MOV.U32 R184, RZ, RZ, R5 ;  /* 0x000000ffffb87224 */ /* 0x020fc400078e0005 */
[----:B------:R-:W4:Y:S01]  /*15d20*/  LDL.LU R5, [R1+0xc20] ;  /* 0x000c200001057983 */ /* 0x000f220000300800 */
[----:B------:R-:W-:-:S03]  /*15d30*/  IMAD.MOV.U32 R185, RZ, RZ, R2 ;  /* 0x000000ffffb97224 */ /* 0x000fc600078e0002 */
[----:B------:R-:W5:Y:S01]  /*15d40*/  LDL.LU R2, [R1+0xc1c] ;  /* 0x000c1c0001027983 */ /* 0x000f620000300800 */
[----:B------:R-:W-:Y:S03]  /*15d50*/  HMMA.1688.F32.TF32 R188, R228, R14, R188 ;  /* 0x0000000ee4bc723c */ /* 0x000fe600000810bc */
[----:B------:R3:W-:Y:S04]  /*15d60*/  STL [R1+0xba4], R224 ;  /* 0x000ba4e001007387 */ /* 0x0007e80000100800 */
[----:B------:R-:W-:Y:S04]  /*15d70*/  STL [R1+0xba0], R225 ;  /* 0x000ba0e101007387 */ /* 0x000fe80000100800 */
[----:B------:R-:W-:Y:S04]  /*15d80*/  STL [R1+0xb9c], R226 ;  /* 0x000b9ce201007387 */ /* 0x000fe80000100800 */
[----:B------:R-:W-:Y:S01]  /*15d90*/  STL [R1+0xb98], R227 ;  /* 0x000b98e301007387 */ /* 0x000fe20000100800 */
[----:B---3--:R-:W-:-:S03]  /*15da0*/  MOV R224, R0 ;  /* 0x0000000000e07202 */ /* 0x008fc60000000f00 */
[----:B------:R-:W3:Y:S04]  /*15db0*/  LDL.LU R0, [R1+0xc18] ;  /* 0x000c180001007983 */ /* 0x000ee80000300800 */
[----:B------:R-:W-:Y:S04]  /*15dc0*/  STL.64 [R1+0xf0], R204 ;  /* 0x0000f0cc01007387 */ /* 0x000fe80000100a00 */
[----:B------:R1:W-:Y:S04]  /*15dd0*/  STL.64 [R1+0xf8], R206 ;  /* 0x0000f8ce01007387 */ /* 0x0003e80000100a00 */
[----:B-1----:R-:W3:Y:S04]  /*15de0*/  LDL.LU.64 R206, [R1+0xc10] ;  /* 0x000c100001ce7983 */ /* 0x002ee80000300a00 */
[----:B------:R-:W3:Y:S04]  /*15df0*/  LDL.LU.64 R204, [R1+0xc08] ;  /* 0x000c080001cc7983 */ /* 0x000ee80000300a00 */
        /* <DEDUP_REMOVED lines=15> */
[----:B------:R-:W3:Y:S01]  /*15ef0*/  LDL.LU.64 R188, [R1+0xbc8] ;  /* 0x000bc80001bc7983 */ /* 0x000ee20000300a00 */
[----:B----4-:R-:W-:-:S02]  /*15f00*/  IMAD.MOV.U32 R225, RZ, RZ, R5 ;  /* 0x000000ffffe17224 */ /* 0x010fc400078e0005 */
[----:B--2---:R-:W-:Y:S02]  /*15f10*/  IMAD.MOV.U32 R226, RZ, RZ, R4 ;  /* 0x000000ffffe27224 */ /* 0x004fe400078e0004 */
[----:B-----5:R-:W-:-:S07]  /*15f20*/  IMAD.MOV.U32 R227, RZ, RZ, R2 ;  /* 0x000000ffffe37224 */ /* 0x020fce00078e0002 */
[----:B------:R-:W-:Y:S01]  /*15f30*/  HMMA.1688.F32.TF32 R4, R232, R6, R224 ;  /* 0x00000006e804723c */ /* 0x000fe200000810e0 */
[----:B------:R-:W-:Y:S02]  /*15f40*/  IMAD.MOV.U32 R186, RZ, RZ, R9 ;  /* 0x000000ffffba7224 */ /* 0x000fe400078e0009 */
[----:B------:R-:W-:Y:S01]  /*15f50*/  IMAD.MOV.U32 R187, RZ, RZ, R8 ;  /* 0x000000ffffbb7224 */ /* 0x000fe200078e0008 */
[----:B------:R-:W-:Y:S01]  /*15f60*/  MOV R182, R21 ;  /* 0x0000001500b67202 */ /* 0x000fe20000000f00 */
[----:B------:R-:W-:-:S03]  /*15f70*/  IMAD.MOV.U32 R183, RZ, RZ, R20 ;  /* 0x000000ffffb77224 */ /* 0x000fc600078e0014 */
[C---:B------:R-:W-:Y:S08]  /*15f80*/  HMMA.1688.F32.TF32 R124, R236.reuse, R10, R124 ;  /* 0x0000000aec7c723c */ /* 0x040ff0000008107c */
[C---:B------:R-:W-:Y:S08]  /*15f90*/  HMMA.1688.F32.TF32 R128, R236.reuse, R22, R128 ;  /* 0x00000016ec80723c */ /* 0x040ff00000081080 */
[----:B------:R-:W-:Y:S07]  /*15fa0*/  HMMA.1688.F32.TF32 R240, R236, R18, R240 ;  /* 0x00000012ecf0723c */ /* 0x000fee00000810f0 */
[----:B------:R-:W-:Y:S01]  /*15fb0*/  IMAD.MOV.U32 R236, RZ, RZ, R17 ;  /* 0x000000ffffec7224 */ /* 0x000fe200078e0011 */
[----:B------:R-:W-:Y:S01]  /*15fc0*/  MOV R239, R12 ;  /* 0x0000000c00ef7202 */ /* 0x000fe20000000f00 */
[----:B------:R-:W-:-:S02]  /*15fd0*/  IMAD.MOV.U32 R237, RZ, RZ, R16 ;  /* 0x000000ffffed7224 */ /* 0x000fc400078e0010 */
[----:B------:R-:W-:-:S07]  /*15fe0*/  IMAD.MOV.U32 R238, RZ, RZ, R13 ;  /* 0x000000ffffee7224 */ /* 0x000fce00078e000d */
[C---:B------:R-:W-:Y:S08]  /*15ff0*/  HMMA.1688.F32.TF32 R12, R232.reuse, R14, R236 ;  /* 0x0000000ee80c723c */ /* 0x040ff000000810ec */
[----:B------:R-:W-:Y:S08]  /*16000*/  HMMA.1688.F32.TF32 R236, R232, R26, R208 ;  /* 0x0000001ae8ec723c */ /* 0x000ff000000810d0 */
[C---:B---3--:R-:W-:Y:S11]  /*16010*/  HMMA.1688.F32.TF32 R188, R228.reuse, R34, R188 ;  /* 0x00000022e4bc723c */ /* 0x048ff600000810bc */
[----:B------:R-:W-:Y:S11]  /*16020*/  @!UPT UIADD3 URZ, URZ, URZ, URZ ;  /* 0x0000003f3f3ff290 */ /* 0x000ff6000fffe03f */
[----:B------:R-:W-:Y:S01]  /*16030*/  @!UPT UIADD3 URZ, URZ, URZ, URZ ;  /* 0x0000003f3f3ff290 */ /* 0x000fe2000fffe03f */
[----:B------:R-:W-:Y:S04]  /*16040*/  STL.64 [R1+0x1d0], R188 ;  /* 0x0001d0bc01007387 */ /* 0x000fe80000100a00 */
[----:B------:R1:W-:Y:S02]  /*16050*/  STL.64 [R1+0x1d8], R190 ;  /* 0x0001d8be01007387 */ /* 0x0003e40000100a00 */
[----:B-1----:R-:W-:Y:S02]  /*16060*/  HMMA.1688.F32.TF32 R188, R228, R26, R196 ;  /* 0x0000001ae4bc723c */ /* 0x002fe400000810c4 */
[----:B------:R-:W-:Y:S05]  /*16070*/  LDSM.16.M88.4 R24, [R0+0x45080] ;  /* 0x045080000018783b */ /* 0x000fea0000000200 */
[----:B------:R-:W-:Y:S01]  /*16080*/  IMAD.MOV.U32 R199, RZ, RZ, R4 ;  /* 0x000000ffffc77224 */ /* 0x000fe200078e0004 */
[----:B------:R-:W-:Y:S01]  /*16090*/  MOV R197, R6 ;  /* 0x0000000600c57202 */ /* 0x000fe20000000f00 */
[----:B------:R-:W-:-:S02]  /*160a0*/  IMAD.MOV.U32 R198, RZ, RZ, R5 ;  /* 0x000000ffffc67224 */ /* 0x000fc400078e0005 */
[----:B------:R-:W-:Y:S02]  /*160b0*/  IMAD.MOV.U32 R196, RZ, RZ, R7 ;  /* 0x000000ffffc47224 */ /* 0x000fe400078e0007 */
[----:B------:R-:W-:Y:S01]  /*160c0*/  HMMA.1688.F32.TF32 R4, R232, R10, R184 ;  /* 0x0000000ae804723c */ /* 0x000fe200000810b8 */
[----:B------:R-:W-:Y:S04]  /*160d0*/  LDS R184, [R252+0x8080] ;  /* 0x00808000fcb87984 */ /* 0x000fe80000000800 */
[----:B------:R-:W-:Y:S03]  /*160e0*/  LDS R186, [R252+0x9080] ;  /* 0x00908000fcba7984 */ /* 0x000fe60000000800 */
[----:B------:R-:W-:Y:S01]  /*160f0*/  HMMA.1688.F32.TF32 R192, R228, R30, R192 ;  /* 0x0000001ee4c0723c */ /* 0x000fe200000810c0 */
[----:B------:R-:W-:Y:S04]  /*16100*/  LDS R185, [R3+0x8080] ;  /* 0x0080800003b97984 */ /* 0x000fe80000000800 */
[----:B------:R-:W-:Y:S03]  /*16110*/  LDS R187, [R3+0x9080] ;  /* 0x0090800003bb7984 */ /* 0x000fe60000000800 */
[C---:B------:R-:W-:Y:S01]  /*16120*/  HMMA.1688.F32.TF32 R228, R232.reuse, R18, R132 ;  /* 0x00000012e8e4723c */ /* 0x040fe20000081084 */
[----:B------:R-:W-:Y:S01]  /*16130*/  LDSM.16.M88.4 R16, [R0+0x43080] ;  /* 0x043080000010783b */ /* 0x000fe20000000200 */
[----:B------:R-:W-:Y:S01]  /*16140*/  IMAD.MOV.U32 R208, RZ, RZ, R175 ;  /* 0x000000ffffd07224 */ /* 0x000fe200078e00af */
[----:B------:R-:W-:Y:S01]  /*16150*/  MOV R210, R42 ;  /* 0x0000002a00d27202 */ /* 0x000fe20000000f00 */
[----:B------:R-:W-:Y:S01]  /*16160*/  IMAD.MOV.U32 R209, RZ, RZ, R179 ;  /* 0x000000ffffd17224 */ /* 0x000fe200078e00b3 */
[----:B------:R-:W-:Y:S03]  /*16170*/  LDS R132, [R252+0x8180] ;  /* 0x00818000fc847984 */ /* 0x000fe60000000800 */
[----:B------:R-:W-:Y:S01]  /*16180*/  IMAD.MOV.U32 R224, RZ, RZ, R4 ;  /* 0x000000ffffe07224 */ /* 0x000fe200078e0004 */
[----:B------:R-:W-:Y:S01]  /*16190*/  MOV R227, R7 ;  /* 0x0000000700e37202 */ /* 0x000fe20000000f00 */
[----:B------:R-:W-:Y:S01]  /*161a0*/  IMAD.MOV.U32 R225, RZ, RZ, R5 ;  /* 0x000000ffffe17224 */ /* 0x000fe200078e0005 */
[C---:B------:R-:W-:Y:S01]  /*161b0*/  HMMA.1688.F32.TF32 R8, R232.reuse, R34, R200 ;  /* 0x00000022e808723c */ /* 0x040fe200000810c8 */
[----:B------:R-:W-:Y:S01]  /*161c0*/  IMAD.MOV.U32 R226, RZ, RZ, R6 ;  /* 0x000000ffffe27224 */ /* 0x000fe200078e0006 */
[----:B------:R-:W-:Y:S04]  /*161d0*/  LDSM.16.M88.4 R32, [R0+0x47080] ;  /* 0x047080000020783b */ /* 0x000fe80000000200 */
[----:B------:R1:W-:Y:S02]  /*161e0*/  STL.64 [R1+0x1c0], R192 ;  /* 0x0001c0c001007387 */ /* 0x0003e40000100a00 */
[----:B------:R-:W-:Y:S02]  /*161f0*/  HMMA.1688.F32.TF32 R4, R232, R22, R180 ;  /* 0x00000016e804723c */ /* 0x000fe400000810b4 */
[----:B------:R2:W-:Y:S04]  /*16200*/  STL.64 [R1+0x1c8], R194 ;  /* 0x0001c8c201007387 */ /* 0x0005e80000100a00 */
[----:B------:R-:W-:Y:S01]  /*16210*/  STL [R1+0xb94], R228 ;  /* 0x000b94e401007387 */ /* 0x000fe20000100800 */
[----:B-1----:R-:W-:-:S03]  /*16220*/  IMAD.MOV.U32 R193, RZ, RZ, R190 ;  /* 0x000000ffffc17224 */ /* 0x002fc600078e00be */
[----:B------:R-:W-:Y:S01]  /*16230*/  LDSM.16.M88.4 R20, [R0+0x44080] ;  /* 0x044080000014783b */ /* 0x000fe20000000200 */
[----:B------:R-:W-:Y:S02]  /*16240*/  IMAD.MOV.U32 R192, RZ, RZ, R191 ;  /* 0x000000ffffc07224 */ /* 0x000fe400078e00bf */
[----:B--2---:R-:W-:Y:S01]  /*16250*/  IMAD.MOV.U32 R195, RZ, RZ, R188 ;  /* 0x000000ffffc37224 */ /* 0x004fe200078e00bc */
[----:B------:R-:W-:Y:S01]  /*16260*/  MOV R194, R189 ;  /* 0x000000bd00c27202 */ /* 0x000fe20000000f00 */
[----:B------:R-:W-:Y:S04]  /*16270*/  LDS R188, [R252+0x8000] ;  /* 0x00800000fcbc7984 */ /* 0x000fe80000000800 */
[----:B------:R-:W-:Y:S04]  /*16280*/  LDS R190, [R252+0x9000] ;  /* 0x00900000fcbe7984 */ /* 0x000fe80000000800 */
[----:B------:R-:W-:Y:S04]  /*16290*/  STL.64 [R1+0x170], R4 ;  /* 0x0001700401007387 */ /* 0x000fe80000100a00 */
[----:B------:R1:W-:Y:S04]  /*162a0*/  STL.64 [R1+0x178], R6 ;  /* 0x0001780601007387 */ /* 0x0003e80000100a00 */
[----:B------:R-:W-:Y:S04]  /*162b0*/  LDS R189, [R3+0x8000] ;  /* 0x0080000003bd7984 */ /* 0x000fe80000000800 */
[----:B------:R-:W-:Y:S01]  /*162c0*/  LDS R191, [R3+0x9000] ;  /* 0x0090000003bf7984 */ /* 0x000fe20000000800 */
[----:B-1----:R-:W-:Y:S03]  /*162d0*/  HMMA.1688.F32.TF32 R4, R232, R30, R204 ;  /* 0x0000001ee804723c */ /* 0x002fe600000810cc */
[----:B------:R1:W-:Y:S04]  /*162e0*/  STL [R1+0xb90], R229 ;  /* 0x000b90e501007387 */ /* 0x0003e80000100800 */
[----:B------:R2:W-:Y:S04]  /*162f0*/  STL [R1+0xb8c], R230 ;  /* 0x000b8ce601007387 */ /* 0x0005e80000100800 */
[----:B------:R3:W-:Y:S04]  /*16300*/  STL [R1+0xb88], R231 ;  /* 0x000b88e701007387 */ /* 0x0007e80000100800 */
[----:B------:R-:W-:Y:S04]  /*16310*/  STL.64 [R1+0x160], R12 ;  /* 0x0001600c01007387 */ /* 0x000fe80000100a00 */
[----:B------:R-:W-:Y:S04]  /*16320*/  STL.64 [R1+0x168], R14 ;  /* 0x0001680e01007387 */ /* 0x000fe80000100a00 */
[----:B------:R-:W-:Y:S01]  /*16330*/  STL.64 [R1+0x140], R8 ;  /* 0x0001400801007387 */ /* 0x000fe20000100a00 */
[----:B------:R-:W-:-:S03]  /*16340*/  IMAD.MOV.U32 R228, RZ, RZ, R4 ;  /* 0x000000ffffe47224 */ /* 0x000fc600078e0004 */
[----:B------:R-:W-:Y:S01]  /*16350*/  STL.64 [R1+0x148], R10 ;  /* 0x0001480a01007387 */ /* 0x000fe20000100a00 */
[----:B-1----:R-:W-:Y:S02]  /*16360*/  IMAD.MOV.U32 R229, RZ, RZ, R5 ;  /* 0x000000ffffe57224 */ /* 0x002fe400078e0005 */
[----:B--2---:R-:W-:Y:S01]  /*16370*/  IMAD.MOV.U32 R230, RZ, RZ, R6 ;  /* 0x000000ffffe67224 */ /* 0x004fe200078e0006 */
[----:B------:R-:W1:Y:S01]  /*16380*/  LDSM.16.M88.4 R8, [R0+0x41080] ;  /* 0x041080000008783b */ /* 0x000e620000000200 */
[----:B---3--:R-:W-:-:S03]  /*16390*/  IMAD.MOV.U32 R231, RZ, RZ, R7 ;  /* 0x000000ffffe77224 */ /* 0x008fc600078e0007 */
[----:B------:R-:W2:Y:S04]  /*163a0*/  LDSM.16.M88.4 R4, [R0+0x40080] ;  /* 0x040080000004783b */ /* 0x000ea80000000200 */
[----:B------:R-:W3:Y:S04]  /*163b0*/  LDSM.16.M88.4 R12, [R0+0x42080] ;  /* 0x04208000000c783b */ /* 0x000ee80000000200 */
[----:B------:R-:W4:Y:S01]  /*163c0*/  LDSM.16.M88.4 R28, [R0+0x46080] ;  /* 0x04608000001c783b */ /* 0x000f220000000200 */
[----:B------:R-:W-:Y:S01]  /*163d0*/  MOV R200, R178 ;  /* 0x000000b200c87202 */ /* 0x000fe20000000f00 */
[----:B------:R-:W-:-:S02]  /*163e0*/  IMAD.MOV.U32 R201, RZ, RZ, R172 ;  /* 0x000000ffffc97224 */ /* 0x000fc400078e00ac */
[----:B------:R-:W-:Y:S01]  /*163f0*/  IMAD.MOV.U32 R202, RZ, RZ, R173 ;  /* 0x000000ffffca7224 */ /* 0x000fe200078e00ad */
[----:B------:R-:W-:Y:S01]  /*16400*/  LDS R180, [R252+0x8100] ;  /* 0x00810000fcb47984 */ /* 0x000fe20000000800 */
[----:B------:R-:W-:Y:S02]  /*16410*/  IMAD.MOV.U32 R203, RZ, RZ, R174 ;  /* 0x000000ffffcb7224 */ /* 0x000fe400078e00ae */
[----:B------:R-:W-:Y:S01]  /*16420*/  IMAD.MOV.U32 R211, RZ, RZ, R43 ;  /* 0x000000ffffd37224 */ /* 0x000fe200078e002b */
[----:B------:R-:W-:Y:S04]  /*16430*/  LDS R182, [R252+0x9100] ;  /* 0x00910000fcb67984 */ /* 0x000fe80000000800 */
[----:B------:R-:W-:Y:S04]  /*16440*/  LDS R181, [R3+0x8100] ;  /* 0x0081000003b57984 */ /* 0x000fe80000000800 */
[----:B------:R-:W5:Y:S04]  /*16450*/  LDS R183, [R3+0x9100] ;  /* 0x0091000003b77984 */ /* 0x000f680000000800 */
[----:B------:R-:W-:Y:S04]  /*16460*/  LDS R134, [R252+0x9180] ;  /* 0x00918000fc867984 */ /* 0x000fe80000000800 */
[----:B------:R-:W-:Y:S01]  /*16470*/  LDS R133, [R3+0x8180] ;  /* 0x0081800003857984 */ /* 0x000fe20000000800 */
[C---:B-1----:R-:W-:Y:S03]  /*16480*/  HMMA.1688.F32.TF32 R136, R188.reuse, R8, R136 ;  /* 0x00000008bc88723c */ /* 0x042fe60000081088 */
[----:B------:R-:W-:Y:S04]  /*16490*/  LDS R135, [R3+0x9180] ;  /* 0x0091800003877984 */ /* 0x000fe80000000800 */
[----:B------:R-:W-:Y:S01]  /*164a0*/  LDS R232, [R252+0x8380] ;  /* 0x00838000fce87984 */ /* 0x000fe20000000800 */
[----:B--2---:R-:W-:Y:S03]  /*164b0*/  HMMA.1688.F32.TF32 R36, R188, R4, R36 ;  /* 0x00000004bc24723c */ /* 0x004fe60000081024 */
[----:B------:R-:W-:Y:S04]  /*164c0*/  STL [R1+0xb80], R6 ;  /* 0x000b800601007387 */ /* 0x000fe80000100800 */
[----:B------:R-:W-:Y:S04]  /*164d0*/  STL [R1+0xb7c], R7 ;  /* 0x000b7c0701007387 */ /* 0x000fe80000100800 */
[----:B------:R1:W-:Y:S04]  /*164e0*/  STL [R1+0xb84], R10 ;  /* 0x000b840a01007387 */ /* 0x0003e80000100800 */
[----:B------:R-:W-:Y:S04]  /*164f0*/  STL [R1+0xb78], R11 ;  /* 0x000b780b01007387 */ /* 0x000fe80000100800 */
[----:B---3--:R-:W-:Y:S04]  /*16500*/  STL [R1+0xb74], R14 ;  /* 0x000b740e01007387 */ /* 0x008fe80000100800 */
[----:B------:R-:W-:Y:S04]  /*16510*/  STL [R1+0xb70], R15 ;  /* 0x000b700f01007387 */ /* 0x000fe80000100800 */
[----:B------:R-:W-:Y:S04]  /*16520*/  STL [R1+0xb6c], R18 ;  /* 0x000b6c1201007387 */ /* 0x000fe80000100800 */
[----:B------:R-:W-:Y:S04]  /*16530*/  STL [R1+0xb68], R19 ;  /* 0x000b681301007387 */ /* 0x000fe80000100800 */
[----:B------:R-:W-:Y:S04]  /*16540*/  STL [R1+0xb58], R22 ;  /* 0x000b581601007387 */ /* 0x000fe80000100800 */
[----:B------:R-:W-:Y:S04]  /*16550*/  STL [R1+0xb54], R23 ;  /* 0x000b541701007387 */ /* 0x000fe80000100800 */
[----:B------:R-:W-:Y:S04]  /*16560*/  STL [R1+0xb4c], R26 ;  /* 0x000b4c1a01007387 */ /* 0x000fe80000100800 */
[----:B------:R-:W-:Y:S04]  /*16570*/  STL [R1+0xb48], R27 ;  /* 0x000b481b01007387 */ /* 0x000fe80000100800 */
[----:B----4-:R-:W-:Y:S04]  /*16580*/  STL [R1+0xb5c], R30 ;  /* 0x000b5c1e01007387 */ /* 0x010fe80000100800 */
[----:B------:R-:W-:Y:S04]  /*16590*/  STL [R1+0xb50], R31 ;  /* 0x000b501f01007387 */ /* 0x000fe80000100800 */
[----:B------:R-:W-:Y:S01]  /*165a0*/  STL [R1+0xb24], R34 ;  /* 0x000b242201007387 */ /* 0x000fe20000100800 */
[----:B-1----:R-:W-:-:S03]  /*165b0*/  MOV R10, R137 ;  /* 0x00000089000a7202 */ /* 0x002fc60000000f00 */
[----:B------:R-:W-:Y:S01]  /*165c0*/  STL [R1+0xb20], R35 ;  /* 0x000b202301007387 */ /* 0x000fe20000100800 */
[----:B------:R-:W-:-:S03]  /*165d0*/  IMAD.MOV.U32 R6, RZ, RZ, R138 ;  /* 0x000000ffff067224 */ /* 0x000fc600078e008a */
[----:B------:R-:W-:Y:S01]  /*165e0*/  STL.64 [R1+0xd0], R36 ;  /* 0x0000d02401007387 */ /* 0x000fe20000100a00 */
[----:B------:R-:W-:-:S03]  /*165f0*/  IMAD.MOV.U32 R7, RZ, RZ, R139 ;  /* 0x000000ffff077224 */ /* 0x000fc600078e008b */
[----:B------:R-:W-:Y:S04]  /*16600*/  STL.64 [R1+0xd8], R38 ;  /* 0x0000d82601007387 */ /* 0x000fe80000100a00 */
[----:B------:R1:W-:Y:S01]  /*16610*/  STL [R1+0xb0], R136 ;  /* 0x0000b08801007387 */ /* 0x0003e20000100800 */
[----:B------:R-:W-:Y:S03]  /*16620*/  HMMA.1688.F32.TF32 R44, R184, R24, R44 ;  /* 0x00000018b82c723c */ /* 0x000fe6000008102c */
[----:B------:R-:W-:Y:S04]  /*16630*/  LDS R234, [R252+0x9380] ;  /* 0x00938000fcea7984 */ /* 0x000fe80000000800 */
[----:B------:R-:W-:Y:S01]  /*16640*/  LDS R233, [R3+0x8380] ;  /* 0x0083800003e97984 */ /* 0x000fe20000000800 */
[C---:B-1----:R-:W-:Y:S03]  /*16650*/  HMMA.1688.F32.TF32 R136, R188.reuse, R12, R140 ;  /* 0x0000000cbc88723c */ /* 0x042fe6000008108c */
[----:B------:R-:W-:Y:S05]  /*16660*/  LDS R235, [R3+0x9380] ;  /* 0x0093800003eb7984 */ /* 0x000fea0000000800 */
[C---:B------:R-:W-:Y:S11]  /*16670*/  HMMA.1688.F32.TF32 R36, R188.reuse, R16, R144 ;  /* 0x00000010bc24723c */ /* 0x040ff60000081090 */
[----:B------:R-:W-:Y:S04]  /*16680*/  @!UPT UIADD3 URZ, URZ, URZ, URZ ;  /* 0x0000003f3f3ff290 */ /* 0x000fe8000fffe03f */
[----:B------:R-:W-:Y:S04]  /*16690*/  STL.64 [R1+0x90], R136 ;  /* 0x0000908801007387 */ /* 0x000fe80000100a00 */
[----:B------:R-:W-:Y:S04]  /*166a0*/  STL.64 [R1+0x98], R138 ;  /* 0x0000988a01007387 */ /* 0x000fe80000100a00 */
[----:B------:R-:W-:Y:S01]  /*166b0*/  STL [R1+0x64], R37 ;  /* 0x0000642501007387 */ /* 0x000fe20000100800 */
[----:B------:R-:W-:Y:S02]  /*166c0*/  IMAD.MOV.U32 R11, RZ, RZ, R36 ;  /* 0x000000ffff0b7224 */ /* 0x000fe400078e0024 */
[----:B------:R-:W-:Y:S01]  /*166d0*/  IMAD.MOV.U32 R14, RZ, RZ, R39 ;  /* 0x000000ffff0e7224 */ /* 0x000fe200078e0027 */
[----:B------:R1:W-:Y:S02]  /*166e0*/  STL [R1+0x68], R38 ;  /* 0x0000682601007387 */ /* 0x0003e40000100800 */
[----:B-1----:R-:W-:Y:S08]  /*166f0*/  HMMA.1688.F32.TF32 R36, R188, R20, R148 ;  /* 0x00000014bc24723c */ /* 0x002ff00000081094 */
[C---:B-----5:R-:W-:Y:S08]  /*16700*/  HMMA.1688.F32.TF32 R56, R180.reuse, R4, R56 ;  /* 0x00000004b438723c */ /* 0x060ff00000081038 */
[C---:B------:R-:W-:Y:S08]  /*16710*/  HMMA.1688.F32.TF32 R60, R180.reuse, R8, R60 ;  /* 0x00000008b43c723c */ /* 0x040ff0000008103c */
[----:B------:R-:W-:Y:S01]  /*16720*/  HMMA.1688.F32.TF32 R64, R180, R12, R64 ;  /* 0x0000000cb440723c */ /* 0x000fe20000081040 */
[----:B------:R-:W-:Y:S01]  /*16730*/  STL [R1+0x54], R37 ;  /* 0x0000542501007387 */ /* 0x000fe20000100800 */
[----:B------:R-:W-:Y:S01]  /*16740*/  MOV R15, R36 ;  /* 0x00000024000f7202 */ /* 0x000fe20000000f00 */
[----:B------:R-:W-:-:S02]  /*16750*/  IMAD.MOV.U32 R18, RZ, RZ, R39 ;  /* 0x000000ffff127224 */ /* 0x000fc400078e0027 */
[----:B------:R1:W-:Y:S03]  /*16760*/  STL [R1+0x58], R38 ;  /* 0x0000582601007387 */ /* 0x0003e60000100800 */
[C---:B------:R-:W-:Y:S08]  /*16770*/  HMMA.1688.F32.TF32 R68, R180.reuse, R16, R68 ;  /* 0x00000010b444723c */ /* 0x040ff00000081044 */
[C---:B------:R-:W-:Y:S08]  /*16780*/  HMMA.1688.F32.TF32 R72, R180.reuse, R20, R72 ;  /* 0x00000014b448723c */ /* 0x040ff00000081048 */
[C---:B------:R-:W-:Y:S08]  /*16790*/  HMMA.1688.F32.TF32 R76, R180.reuse, R24, R76 ;  /* 0x00000018b44c723c */ /* 0x040ff0000008104c */
[C---:B------:R-:W-:Y:S08]  /*167a0*/  HMMA.1688.F32.TF32 R80, R180.reuse, R28, R80 ;  /* 0x0000001cb450723c */ /* 0x040ff00000081050 */
[----:B------:R-:W-:Y:S01]  /*167b0*/  HMMA.1688.F32.TF32 R84, R180, R32, R84 ;  /* 0x00000020b454723c */ /* 0x000fe20000081054 */
[----:B------:R-:W-:Y:S04]  /*167c0*/  LDS R180, [R252+0x8280] ;  /* 0x00828000fcb47984 */ /* 0x000fe80000000800 */
[----:B------:R-:W-:Y:S03]  /*167d0*/  LDS R182, [R252+0x9280] ;  /* 0x00928000fcb67984 */ /* 0x000fe60000000800 */
[----:B-1----:R-:W-:Y:S01]  /*167e0*/  HMMA.1688.F32.TF32 R36, R188, R24, R152 ;  /* 0x00000018bc24723c */ /* 0x002fe20000081098 */
[----:B------:R-:W-:Y:S04]  /*167f0*/  LDS R181, [R3+0x8280] ;  /* 0x0082800003b57984 */ /* 0x000fe80000000800 */
[----:B------:R-:W1:Y:S01]  /*16800*/  LDS R183, [R3+0x9280] ;  /* 0x0092800003b77984 */ /* 0x000e620000000800 */
[----:B------:R-:W-:Y:S01]  /*16810*/  IMAD.MOV.U32 R136, RZ, RZ, R251 ;  /* 0x000000ffff887224 */ /* 0x000fe200078e00fb */
[----:B------:R-:W-:Y:S01]  /*16820*/  MOV R139, R248 ;  /* 0x000000f8008b7202 */ /* 0x000fe20000000f00 */
[----:B------:R-:W-:Y:S01]  /*16830*/  IMAD.MOV.U32 R137, RZ, RZ, R250 ;  /* 0x000000ffff897224 */ /* 0x000fe200078e00fa */
[----:B------:R-:W-:Y:S01]  /*16840*/  LDS R148, [R252+0x8200] ;  /* 0x00820000fc947984 */ /* 0x000fe20000000800 */
[----:B------:R-:W-:-:S03]  /*16850*/  IMAD.MOV.U32 R138, RZ, RZ, R249 ;  /* 0x000000ffff8a7224 */ /* 0x000fc600078e00f9 */
[----:B------:R-:W-:Y:S04]  /*16860*/  LDS R150, [R252+0x9200] ;  /* 0x00920000fc967984 */ /* 0x000fe80000000800 */
[----:B------:R-:W-:Y:S04]  /*16870*/  LDS R149, [R3+0x8200] ;  /* 0x0082000003957984 */ /* 0x000fe80000000800 */
[----:B------:R-:W2:Y:S03]  /*16880*/  LDS R151, [R3+0x9200] ;  /* 0x0092000003977984 */ /* 0x000ea60000000800 */
[----:B------:R-:W-:Y:S01]  /*16890*/  IMAD.MOV.U32 R19, RZ, RZ, R36 ;  /* 0x000000ffff137224 */ /* 0x000fe200078e0024 */
[----:B------:R-:W-:Y:S04]  /*168a0*/  STL [R1+0x44], R37 ;  /* 0x0000442501007387 */ /* 0x000fe80000100800 */
[----:B------:R3:W-:Y:S02]  /*168b0*/  STL.64 [R1+0x48], R38 ;  /* 0x0000482601007387 */ /* 0x0007e40000100a00 */
[C---:B---3--:R-:W-:Y:S11]  /*168c0*/  HMMA.1688.F32.TF32 R36, R188.reuse, R28, R156 ;  /* 0x0000001cbc24723c */ /* 0x048ff6000008109c */
[----:B------:R-:W-:Y:S11]  /*168d0*/  @!UPT UIADD3 URZ, URZ, URZ, URZ ;  /* 0x0000003f3f3ff290 */ /* 0x000ff6000fffe03f */
[----:B------:R-:W-:Y:S01]  /*168e0*/  @!UPT UIADD3 URZ, URZ, URZ, URZ ;  /* 0x0000003f3f3ff290 */ /* 0x000fe2000fffe03f */
[----:B------:R3:W-:Y:S01]  /*168f0*/  STL.64 [R1+0x30], R36 ;  /* 0x0000302401007387 */ /* 0x0007e20000100a00 */
[----:B------:R-:W-:Y:S02]  /*16900*/  IMAD.MOV.U32 R30, RZ, RZ, R38 ;  /* 0x000000ffff1e7224 */ /* 0x000fe400078e0026 */
[----:B------:R-:W-:Y:S02]  /*16910*/  IMAD.MOV.U32 R22, RZ, RZ, R39 ;  /* 0x000000ffff167224 */ /* 0x000fe400078e0027 */
[----:B---3--:R-:W-:Y:S01]  /*16920*/  HMMA.1688.F32.TF32 R36, R188, R32, R160 ;  /* 0x00000020bc24723c */ /* 0x008fe200000810a0 */
[----:B------:R3:W-:Y:S11]  /*16930*/  STL [R1+0xb64], R30 ;  /* 0x000b641e01007387 */ /* 0x0007f60000100800 */
[----:B------:R-:W-:Y:S11]  /*16940*/  @!UPT UIADD3 URZ, URZ, URZ, URZ ;  /* 0x0000003f3f3ff290 */ /* 0x000ff6000fffe03f */
[----:B------:R-:W-:Y:S01]  /*16950*/  @!UPT UIADD3 URZ, URZ, URZ, URZ ;  /* 0x0000003f3f3ff290 */ /* 0x000fe2000fffe03f */
[----:B------:R-:W-:Y:S01]  /*16960*/  MOV R23, R36 ;  /* 0x0000002400177202 */ /* 0x000fe20000000f00 */
[----:B------:R-:W-:Y:S02]  /*16970*/  IMAD.MOV.U32 R31, RZ, RZ, R37 ;  /* 0x000000ffff1f7224 */ /* 0x000fe400078e0025 */
[----:B------:R-:W-:Y:S02]  /*16980*/  IMAD.MOV.U32 R26, RZ, RZ, R38 ;  /* 0x000000ffff1a7224 */ /* 0x000fe400078e0026 */
[----:B------:R-:W-:Y:S02]  /*16990*/  IMAD.MOV.U32 R27, RZ, RZ, R39 ;  /* 0x000000ffff1b7224 */ /* 0x000fe400078e0027 */
[----:B------:R-:W-:Y:S01]  /*169a0*/  HMMA.1688.F32.TF32 R36, R184, R4, R164 ;  /* 0x00000004b824723c */ /* 0x000fe200000810a4 */
[----:B------:R4:W-:Y:S11]  /*169b0*/  STL [R1+0xb60], R22 ;  /* 0x000b601601007387 */ /* 0x0009f60000100800 */
[----:B------:R-:W-:Y:S11]  /*169c0*/  @!UPT UIADD3 URZ, URZ, URZ, URZ ;  /* 0x0000003f3f3ff290 */ /* 0x000ff6000fffe03f */
[----:B------:R5:W-:Y:S04]  /*169d0*/  STL.64 [R1+0x18], R38 ;  /* 0x0000182601007387 */ /* 0x000be80000100a00 */
[----:B------:R-:W2:Y:S04]  /*169e0*/  LDL.LU R178, [R1+0xbc4] ;  /* 0x000bc40001b27983 */ /* 0x000ea80000300800 */
[----:B------:R-:W2:Y:S04]  /*169f0*/  LDL.LU R172, [R1+0xbc0] ;  /* 0x000bc00001ac7983 */ /* 0x000ea80000300800 */
[----:B------:R-:W2:Y:S04]  /*16a00*/  LDL.LU R173, [R1+0xbbc] ;  /* 0x000bbc0001ad7983 */ /* 0x000ea80000300800 */
[----:B------:R-:W2:Y:S04]  /*16a10*/  LDL.LU R174, [R1+0xbb8] ;  /* 0x000bb80001ae7983 */ /* 0x000ea80000300800 */
[----:B------:R-:W2:Y:S04]  /*16a20*/  LDL.LU R175, [R1+0xbb4] ;  /* 0x000bb40001af7983 */ /* 0x000ea80000300800 */
[----:B------:R-:W2:Y:S04]  /*16a30*/  LDL.LU R179, [R1+0xbb0] ;  /* 0x000bb00001b37983 */ /* 0x000ea80000300800 */
[----:B------:R-:W2:Y:S04]  /*16a40*/  LDL.LU R42, [R1+0xbac] ;  /* 0x000bac00012a7983 */ /* 0x000ea80000300800 */
[----:B------:R-:W2:Y:S01]  /*16a50*/  LDL.LU R43, [R1+0xba8] ;  /* 0x000ba800012b7983 */ /* 0x000ea20000300800 */
[----:B---3--:R-:W-:Y:S01]  /*16a60*/  IMAD.MOV.U32 R30, RZ, RZ, R36 ;  /* 0x000000ffff1e7224 */ /* 0x008fe200078e0024 */
[----:B----4-:R-:W-:-:S02]  /*16a70*/  MOV R22, R37 ;  /* 0x0000002500167202 */ /* 0x010fc40000000f00 */
[----:B-----5:R-:W-:Y:S11]  /*16a80*/  HMMA.1688.F32.TF32 R36, R184, R8, R168 ;  /* 0x00000008b824723c */ /* 0x020ff600000810a8 */
[----:B------:R-:W-:Y:S11]  /*16a90*/  @!UPT UIADD3 URZ, URZ, URZ, URZ ;  /* 0x0000003f3f3ff290 */ /* 0x000ff6000fffe03f */
[----:B------:R-:W-:Y:S02]  /*16aa0*/  @!UPT UIADD3 URZ, URZ, URZ, URZ ;  /* 0x0000003f3f3ff290 */ /* 0x000fe4000fffe03f */
[----:B------:R-:W-:Y:S02]  /*16ab0*/  IMAD.MOV.U32 R34, RZ, RZ, R36 ;  /* 0x000000ffff227224 */ /* 0x000fe400078e0024 */
[----:B------:R-:W-:Y:S02]  /*16ac0*/  IMAD.MOV.U32 R35, RZ, RZ, R37 ;  /* 0x000000ffff237224 */ /* 0x000fe400078e0025 */
[----:B------:R-:W-:Y:S02]  /*16ad0*/  IMAD.MOV.U32 R2, RZ, RZ, R38 ;  /* 0x000000ffff027224 */ /* 0x000fe400078e0026 */
[----:B------:R-:W-:Y:S01]  /*16ae0*/  IMAD.MOV.U32 R0, RZ, RZ, R39 ;  /* 0x000000ffff007224 */ /* 0x000fe200078e0027 */
[-C--:B-1----:R-:W-:Y:S08]  /*16af0*/  HMMA.1688.F32.TF32 R160, R180, R12.reuse, R200 ;  /* 0x0000000cb4a0723c */ /* 0x082ff000000810c8 */
[C---:B--2---:R-:W-:Y:S08]  /*16b00*/  HMMA.1688.F32.TF32 R248, R184.reuse, R12, R172 ;  /* 0x0000000cb8f8723c */ /* 0x044ff000000810ac */
[C---:B------:R-:W-:Y:S08]  /*16b10*/  HMMA.1688.F32.TF32 R36, R184.reuse, R16, R176 ;  /* 0x00000010b824723c */ /* 0x040ff000000810b0 */
[----:B------:R-:W-:Y:S07]  /*16b20*/  HMMA.1688.F32.TF32 R40, R184, R20, R40 ;  /* 0x00000014b828723c */ /* 0x000fee0000081028 */
[----:B------:R-:W-:Y:S04]  /*16b30*/  STL.64 [R1+0xb18], R250 ;  /* 0x000b18fa01007387 */ /* 0x000fe80000100a00 */
[----:B------:R1:W-:Y:S04]  /*16b40*/  STL.64 [R1+0xb10], R248 ;  /* 0x000b10f801007387 */ /* 0x0003e80000100a00 */
[----:B------:R-:W-:Y:S04]  /*16b50*/  STL.64 [R1+0xb30], R38 ;  /* 0x000b302601007387 */ /* 0x000fe80000100a00 */
[----:B------:R-:W-:Y:S04]  /*16b60*/  STL.64 [R1+0xb28], R36 ;  /* 0x000b282401007387 */ /* 0x000fe80000100a00 */
[----:B------:R-:W-:Y:S04]  /*16b70*/  STL.64 [R1+0xb40], R42 ;  /* 0x000b402a01007387 */ /* 0x000fe80000100a00 */
[----:B------:R2:W-:Y:S04]  /*16b80*/  STL.64 [R1+0xb38], R40 ;  /* 0x000b382801007387 */ /* 0x0005e80000100a00 */
[----:B------:R-:W3:Y:S04]  /*16b90*/  LDL.LU R200, [R1+0x1e0] ;  /* 0x0001e00001c87983 */ /* 0x000ee80000300800 */
[----:B------:R-:W3:Y:S04]  /*16ba0*/  LDL.LU R201, [R1+0x1e4] ;  /* 0x0001e40001c97983 */ /* 0x000ee80000300800 */
[----:B------:R-:W3:Y:S04]  /*16bb0*/  LDL.LU R202, [R1+0x1e8] ;  /* 0x0001e80001ca7983 */ /* 0x000ee80000300800 */
[----:B------:R-:W3:Y:S04]  /*16bc0*/  LDL.LU R203, [R1+0x1ec] ;  /* 0x0001ec0001cb7983 */ /* 0x000ee80000300800 */
[----:B-1----:R-:W4:Y:S04]  /*16bd0*/  LDL.LU R248, [R1+0xf0] ;  /* 0x0000f00001f87983 */ /* 0x002f280000300800 */
[----:B------:R-:W4:Y:S04]  /*16be0*/  LDL.LU R249, [R1+0xf4] ;  /* 0x0000f40001f97983 */ /* 0x000f280000300800 */
[----:B------:R-:W4:Y:S04]  /*16bf0*/  LDL.LU R250, [R1+0xf8] ;  /* 0x0000f80001fa7983 */ /* 0x000f280000300800 */
[----:B------:R-:W4:Y:S04]  /*16c00*/  LDL.LU R251, [R1+0xfc] ;  /* 0x0000fc0001fb7983 */ /* 0x000f280000300800 */
[----:B------:R-:W3:Y:S04]  /*16c10*/  LDL.LU R176, [R1+0x100] ;  /* 0x0001000001b07983 */ /* 0x000ee80000300800 */
[----:B------:R-:W3:Y:S04]  /*16c20*/  LDL.LU R177, [R1+0x104] ;  /* 0x0001040001b17983 */ /* 0x000ee80000300800 */
[----:B------:R-:W3:Y:S04]  /*16c30*/  LDL.LU R178, [R1+0x108] ;  /* 0x0001080001b27983 */ /* 0x000ee80000300800 */
[----:B------:R-:W3:Y:S04]  /*16c40*/  LDL.LU R179, [R1+0x10c] ;  /* 0x00010c0001b37983 */ /* 0x000ee80000300800 */
[----:B------:R-:W3:Y:S04]  /*16c50*/  LDL.LU R164, [R1+0x130] ;  /* 0x0001300001a47983 */ /* 0x000ee80000300800 */
[----:B------:R-:W3:Y:S04]  /*16c60*/  LDL.LU R165, [R1+0x134] ;  /* 0x0001340001a57983 */ /* 0x000ee80000300800 */
[----:B------:R-:W3:Y:S04]  /*16c70*/  LDL.LU R166, [R1+0x138] ;  /* 0x0001380001a67983 */ /* 0x000ee80000300800 */
[----:B------:R-:W3:Y:S04]  /*16c80*/  LDL.LU R167, [R1+0x13c] ;  /* 0x00013c0001a77983 */ /* 0x000ee80000300800 */
[----:B------:R-:W3:Y:S01]  /*16c90*/  LDL.LU R168, [R1+0x120] ;  /* 0x0001200001a87983 */ /* 0x000ee20000300800 */
[C---:B------:R-:W-:Y:S03]  /*16ca0*/  HMMA.1688.F32.TF32 R88, R132.reuse, R4, R88 ;  /* 0x000000048458723c */ /* 0x040fe60000081058 */
        /* <DEDUP_REMOVED lines=9> */
[----:B------:R-:W3:Y:S05]  /*16d40*/  LDL.LU R175, [R1+0x11c] ;  /* 0x00011c0001af7983 */ /* 0x000eea0000300800 */
[C---:B------:R-:W-:Y:S08]  /*16d50*/  HMMA.1688.F32.TF32 R104, R132.reuse, R20, R104 ;  /* 0x000000148468723c */ /* 0x040ff00000081068 */
[C---:B------:R-:W-:Y:S08]  /*16d60*/  HMMA.1688.F32.TF32 R108, R132.reuse, R24, R108 ;  /* 0x00000018846c723c */ /* 0x040ff0000008106c */
[C---:B------:R-:W-:Y:S08]  /*16d70*/  HMMA.1688.F32.TF32 R112, R132.reuse, R28, R112 ;  /* 0x0000001c8470723c */ /* 0x040ff00000081070 */
[----:B------:R-:W-:Y:S01]  /*16d80*/  HMMA.1688.F32.TF32 R116, R132, R32, R116 ;  /* 0x000000208474723c */ /* 0x000fe20000081074 */
[----:B------:R-:W-:Y:S01]  /*16d90*/  IMAD.MOV.U32 R204, RZ, RZ, R215 ;  /* 0x000000ffffcc7224 */ /* 0x000fe200078e00d7 */
[----:B------:R-:W-:Y:S01]  /*16da0*/  MOV R205, R214 ;  /* 0x000000d600cd7202 */ /* 0x000fe20000000f00 */
[----:B------:R-:W-:Y:S01]  /*16db0*/  IMAD.MOV.U32 R206, RZ, RZ, R213 ;  /* 0x000000ffffce7224 */ /* 0x000fe200078e00d5 */
[----:B------:R-:W-:Y:S04]  /*16dc0*/  LDS R214, [R252+0x9300] ;  /* 0x00930000fcd67984 */ /* 0x000fe80000000800 */
[C---:B------:R-:W-:Y:S01]  /*16dd0*/  HMMA.1688.F32.TF32 R120, R148.reuse, R4, R120 ;  /* 0x000000049478723c */ /* 0x040fe20000081078 */
[----:B------:R-:W-:Y:S01]  /*16de0*/  IMAD.MOV.U32 R207, RZ, RZ, R212 ;  /* 0x000000ffffcf7224 */ /* 0x000fe200078e00d4 */
[----:B------:R-:W-:Y:S04]  /*16df0*/  LDS R213, [R3+0x8300] ;  /* 0x0083000003d57984 */ /* 0x000fe80000000800 */
[----:B------:R-:W-:Y:S02]  /*16e00*/  LDS R212, [R252+0x8300] ;  /* 0x00830000fcd47984 */ /* 0x000fe40000000800 */
[C---:B------:R-:W-:Y:S02]  /*16e10*/  HMMA.1688.F32.TF32 R124, R148.reuse, R8, R124 ;  /* 0x00000008947c723c */ /* 0x040fe4000008107c */
[----:B------:R-:W4:Y:S06]  /*16e20*/  LDS R215, [R3+0x9300] ;  /* 0x0093000003d77984 */ /* 0x000f2c0000000800 */
[C---:B------:R-:W-:Y:S08]  /*16e30*/  HMMA.1688.F32.TF32 R128, R148.reuse, R12, R128 ;  /* 0x0000000c9480723c */ /* 0x040ff00000081080 */
[C---:B------:R-:W-:Y:S08]  /*16e40*/  HMMA.1688.F32.TF32 R132, R148.reuse, R16, R240 ;  /* 0x000000109484723c */ /* 0x040ff000000810f0 */
[C---:B------:R-:W-:Y:S08]  /*16e50*/  HMMA.1688.F32.TF32 R136, R148.reuse, R20, R136 ;  /* 0x000000149488723c */ /* 0x040ff00000081088 */
[C---:B------:R-:W-:Y:S08]  /*16e60*/  HMMA.1688.F32.TF32 R140, R148.reuse, R24, R208 ;  /* 0x00000018948c723c */ /* 0x040ff000000810d0 */
[C---:B------:R-:W-:Y:S08]  /*16e70*/  HMMA.1688.F32.TF32 R144, R148.reuse, R28, R244 ;  /* 0x0000001c9490723c */ /* 0x040ff000000810f4 */
[----:B------:R-:W-:Y:S07]  /*16e80*/  HMMA.1688.F32.TF32 R148, R148, R32, R216 ;  /* 0x000000209494723c */ /* 0x000fee00000810d8 */
[----:B------:R-:W-:-:S02]  /*16e90*/  IMAD.MOV.U32 R219, RZ, RZ, R196 ;  /* 0x000000ffffdb7224 */ /* 0x000fc400078e00c4 */
[----:B------:R-:W-:Y:S01]  /*16ea0*/  IMAD.MOV.U32 R218, RZ, RZ, R197 ;  /* 0x000000ffffda7224 */ /* 0x000fe200078e00c5 */
[----:B------:R-:W5:Y:S01]  /*16eb0*/  LDL.LU R196, [R1+0x1f0] ;  /* 0x0001f00001c47983 */ /* 0x000f620000300800 */
[----:B------:R-:W-:Y:S01]  /*16ec0*/  IMAD.MOV.U32 R217, RZ, RZ, R198 ;  /* 0x000000ffffd97224 */ /* 0x000fe200078e00c6 */
[----:B------:R-:W-:Y:S01]  /*16ed0*/  HMMA.1688.F32.TF32 R152, R180, R4, R220 ;  /* 0x00000004b498723c */ /* 0x000fe200000810dc */
[----:B------:R-:W-:Y:S01]  /*16ee0*/  IMAD.MOV.U32 R216, RZ, RZ, R199 ;  /* 0x000000ffffd87224 */ /* 0x000fe200078e00c7 */
[----:B------:R-:W5:Y:S04]  /*16ef0*/  LDL.LU R197, [R1+0x1f4] ;  /* 0x0001f40001c57983 */ /* 0x000f680000300800 */
[----:B------:R-:W5:Y:S01]  /*16f00*/  LDL.LU R198, [R1+0x1f8] ;  /* 0x0001f80001c67983 */ /* 0x000f620000300800 */
[----:B------:R-:W-:-:S02]  /*16f10*/  IMAD.MOV.U32 R223, RZ, RZ, R192 ;  /* 0x000000ffffdf7224 */ /* 0x000fc400078e00c0 */
[----:B------:R-:W-:Y:S01]  /*16f20*/  IMAD.MOV.U32 R222, RZ, RZ, R193 ;  /* 0x000000ffffde7224 */ /* 0x000fe200078e00c1 */
[----:B------:R-:W5:Y:S01]  /*16f30*/  LDL.LU R199, [R1+0x1fc] ;  /* 0x0001fc0001c77983 */ /* 0x000f620000300800 */
[----:B------:R-:W-:Y:S01]  /*16f40*/  IMAD.MOV.U32 R221, RZ, RZ, R194 ;  /* 0x000000ffffdd7224 */ /* 0x000fe200078e00c2 */
[----:B------:R-:W-:Y:S02]  /*16f50*/  MOV R220, R195 ;  /* 0x000000c300dc7202 */ /* 0x000fe40000000f00 */
[----:B------:R-:W5:Y:S04]  /*16f60*/  LDL.LU R192, [R1+0x1b0] ;  /* 0x0001b00001c07983 */ /* 0x000f680000300800 */
[----:B------:R-:W5:Y:S04]  /*16f70*/  LDL.LU R193, [R1+0x1b4] ;  /* 0x0001b40001c17983 */ /* 0x000f680000300800 */
[----:B------:R-:W5:Y:S04]  /*16f80*/  LDL.LU R194, [R1+0x1b8] ;  /* 0x0001b80001c27983 */ /* 0x000f680000300800 */
[----:B------:R-:W5:Y:S01]  /*16f90*/  LDL.LU R195, [R1+0x1bc] ;  /* 0x0001bc0001c37983 */ /* 0x000f620000300800 */
[----:B------:R-:W-:Y:S03]  /*16fa0*/  HMMA.1688.F32.TF32 R156, R180, R8, R204 ;  /* 0x00000008b49c723c */ /* 0x000fe600000810cc */
        /* <DEDUP_REMOVED lines=10> */
[----:B------:R-:W-:-:S03]  /*17050*/  MOV R245, R225 ;  /* 0x000000e100f57202 */ /* 0x000fc60000000f00 */
[----:B------:R-:W5:Y:S01]  /*17060*/  LDL.LU R209, [R1+0x1c4] ;  /* 0x0001c40001d17983 */ /* 0x000f620000300800 */
[----:B------:R-:W-:-:S03]  /*17070*/  IMAD.MOV.U32 R246, RZ, RZ, R226 ;  /* 0x000000fffff67224 */ /* 0x000fc600078e00e2 */
[----:B------:R-:W5:Y:S01]  /*17080*/  LDL.LU R210, [R1+0x1c8] ;  /* 0x0001c80001d27983 */ /* 0x000f620000300800 */
[----:B------:R-:W-:-:S03]  /*17090*/  IMAD.MOV.U32 R247, RZ, RZ, R227 ;  /* 0x000000fffff77224 */ /* 0x000fc600078e00e3 */
        /* <DEDUP_REMOVED lines=9> */
[----:B--2---:R-:W2:Y:S04]  /*17130*/  LDL.LU R40, [R1+0x160] ;  /* 0x0001600001287983 */ /* 0x004ea80000300800 */
[----:B------:R-:W2:Y:S04]  /*17140*/  LDL.LU R41, [R1+0x164] ;  /* 0x0001640001297983 */ /* 0x000ea80000300800 */
[----:B------:R-:W2:Y:S04]  /*17150*/  LDL.LU R42, [R1+0x168] ;  /* 0x00016800012a7983 */ /* 0x000ea80000300800 */
[----:B------:R-:W2:Y:S04]  /*17160*/  LDL.LU R43, [R1+0x16c] ;  /* 0x00016c00012b7983 */ /* 0x000ea80000300800 */
[----:B------:R-:W2:Y:S04]  /*17170*/  LDL.LU R36, [R1+0x140] ;  /* 0x0001400001247983 */ /* 0x000ea80000300800 */
[----:B------:R-:W2:Y:S04]  /*17180*/  LDL.LU R37, [R1+0x144] ;  /* 0x0001440001257983 */ /* 0x000ea80000300800 */
[----:B------:R-:W2:Y:S04]  /*17190*/  LDL.LU R38, [R1+0x148] ;  /* 0x0001480001267983 */ /* 0x000ea80000300800 */
[----:B------:R-:W2:Y:S01]  /*171a0*/  LDL.LU R39, [R1+0x14c] ;  /* 0x00014c0001277983 */ /* 0x000ea20000300800 */
[C---:B------:R-:W-:Y:S08]  /*171b0*/  HMMA.1688.F32.TF32 R48, R184.reuse, R28, R48 ;  /* 0x0000001cb830723c */ /* 0x040ff00000081030 */
[----:B------:R-:W-:Y:S08]  /*171c0*/  HMMA.1688.F32.TF32 R52, R184, R32, R52 ;  /* 0x00000020b834723c */ /* 0x000ff00000081034 */
[----:B----4-:R-:W-:Y:S07]  /*171d0*/  HMMA.1688.F32.TF32 R184, R212, R4, R248 ;  /* 0x00000004d4b8723c */ /* 0x010fee00000810f8 */
[----:B------:R-:W-:Y:S01]  /*171e0*/  IMAD.MOV.U32 R248, RZ, RZ, R228 ;  /* 0x000000fffff87224 */ /* 0x000fe200078e00e4 */
[----:B------:R-:W-:Y:S01]  /*171f0*/  MOV R250, R230 ;  /* 0x000000e600fa7202 */ /* 0x000fe20000000f00 */
[----:B------:R-:W4:Y:S01]  /*17200*/  LDL.LU R228, [R1+0xb94] ;  /* 0x000b940001e47983 */ /* 0x000f220000300800 */
[----:B------:R-:W-:-:S02]  /*17210*/  IMAD.MOV.U32 R249, RZ, RZ, R229 ;  /* 0x000000fffff97224 */ /* 0x000fc400078e00e5 */
[----:B------:R-:W-:Y:S01]  /*17220*/  IMAD.MOV.U32 R251, RZ, RZ, R231 ;  /* 0x000000fffffb7224 */ /* 0x000fe200078e00e7 */
[----:B------:R-:W4:Y:S04]  /*17230*/  LDL.LU R229, [R1+0xb90] ;  /* 0x000b900001e57983 */ /* 0x000f280000300800 */
[----:B------:R-:W4:Y:S04]  /*17240*/  LDL.LU R230, [R1+0xb8c] ;  /* 0x000b8c0001e67983 */ /* 0x000f280000300800 */
[----:B------:R-:W4:Y:S01]  /*17250*/  LDL.LU R231, [R1+0xb88] ;  /* 0x000b880001e77983 */ /* 0x000f220000300800 */
[----:B---3--:R-:W-:Y:S08]  /*17260*/  HMMA.1688.F32.TF32 R200, R212, R20, R200 ;  /* 0x00000014d4c8723c */ /* 0x008ff000000810c8 */
[C---:B------:R-:W-:Y:S08]  /*17270*/  HMMA.1688.F32.TF32 R164, R180.reuse, R16, R164 ;  /* 0x00000010b4a4723c */ /* 0x040ff000000810a4 */
[C---:B------:R-:W-:Y:S08]  /*17280*/  HMMA.1688.F32.TF32 R172, R180.reuse, R24, R172 ;  /* 0x00000018b4ac723c */ /* 0x040ff000000810ac */
[C---:B------:R-:W-:Y:S08]  /*17290*/  HMMA.1688.F32.TF32 R168, R180.reuse, R20, R168 ;  /* 0x00000014b4a8723c */ /* 0x040ff000000810a8 */
[----:B------:R-:W-:Y:S08]  /*172a0*/  HMMA.1688.F32.TF32 R176, R180, R28, R176 ;  /* 0x0000001cb4b0723c */ /* 0x000ff000000810b0 */
[C---:B-----5:R-:W-:Y:S08]  /*172b0*/  HMMA.1688.F32.TF32 R196, R212.reuse, R16, R196 ;  /* 0x00000010d4c4723c */ /* 0x060ff000000810c4 */
[C---:B------:R-:W-:Y:S08]  /*172c0*/  HMMA.1688.F32.TF32 R192, R212.reuse, R12, R192 ;  /* 0x0000000cd4c0723c */ /* 0x040ff000000810c0 */
[C---:B------:R-:W-:Y:S08]  /*172d0*/  HMMA.1688.F32.TF32 R188, R212.reuse, R8, R188 ;  /* 0x00000008d4bc723c */ /* 0x040ff000000810bc */
[C---:B------:R-:W-:Y:S08]  /*172e0*/  HMMA.1688.F32.TF32 R204, R212.reuse, R24, R204 ;  /* 0x00000018d4cc723c */ /* 0x040ff000000810cc */
[C---:B------:R-:W-:Y:S08]  /*172f0*/  HMMA.1688.F32.TF32 R208, R212.reuse, R28, R208 ;  /* 0x0000001cd4d0723c */ /* 0x040ff000000810d0 */
[----:B------:R-:W-:Y:S08]  /*17300*/  HMMA.1688.F32.TF32 R212, R212, R32, R220 ;  /* 0x00000020d4d4723c */ /* 0x000ff000000810dc */
[----:B------:R-:W-:Y:S01]  /*17310*/  HMMA.1688.F32.TF32 R220, R232, R8, R244 ;  /* 0x00000008e8dc723c */ /* 0x000fe200000810f4 */
[----:B------:R-:W-:Y:S04]  /*17320*/  LDS R244, [R252+0xa180] ;  /* 0x00a18000fcf47984 */ /* 0x000fe80000000800 */
[----:B------:R-:W-:Y:S03]  /*17330*/  LDS R246, [R252+0xb180] ;  /* 0x00b18000fcf67984 */ /* 0x000fe60000000800 */
[----:B------:R-:W-:Y:S01]  /*17340*/  HMMA.1688.F32.TF32 R180, R180, R32, R224 ;  /* 0x00000020b4b4723c */ /* 0x000fe200000810e0 */
[----:B------:R-:W-:Y:S04]  /*17350*/  LDS R245, [R3+0xa180] ;  /* 0x00a1800003f57984 */ /* 0x000fe80000000800 */
[----:B------:R-:W-:Y:S10]  /*17360*/  LDS R247, [R3+0xb180] ;  /* 0x00b1800003f77984 */ /* 0x000ff40000000800 */
[----:B------:R-:W-:Y:S04]  /*17370*/  STL [R1+0xa4c], R220 ;  /* 0x000a4cdc01007387 */ /* 0x000fe80000100800 */
[----:B------:R-:W-:Y:S01]  /*17380*/  STL [R1+0xa48], R221 ;  /* 0x000a48dd01007387 */ /* 0x000fe20000100800 */
[C---:B--2---:R-:W-:Y:S03]  /*17390*/  HMMA.1688.F32.TF32 R36, R232.reuse, R24, R36 ;  /* 0x00000018e824723c */ /* 0x044fe60000081024 */
[----:B------:R1:W-:Y:S04]  /*173a0*/  STL [R1+0xa44], R222 ;  /* 0x000a44de01007387 */ /* 0x0003e80000100800 */
[----:B------:R2:W-:Y:S01]  /*173b0*/  STL [R1+0xa40], R223 ;  /* 0x000a40df01007387 */ /* 0x0005e20000100800 */
[C---:B------:R-:W-:Y:S03]  /*173c0*/  HMMA.1688.F32.TF32 R224, R232.reuse, R12, R240 ;  /* 0x0000000ce8e0723c */ /* 0x040fe600000810f0 */
[----:B------:R-:W-:Y:S04]  /*173d0*/  LDS R240, [R252+0xa100] ;  /* 0x00a10000fcf07984 */ /* 0x000fe80000000800 */
[----:B------:R-:W-:Y:S01]  /*173e0*/  LDS R242, [R252+0xb100] ;  /* 0x00b10000fcf27984 */ /* 0x000fe20000000800 */
[----:B------:R-:W-:Y:S03]  /*173f0*/  HMMA.1688.F32.TF32 R40, R232, R20, R40 ;  /* 0x00000014e828723c */ /* 0x000fe60000081028 */
[----:B------:R-:W-:Y:S04]  /*17400*/  LDS R241, [R3+0xa100] ;  /* 0x00a1000003f17984 */ /* 0x000fe80000000800 */
[----:B------:R-:W-:Y:S01]  /*17410*/  LDS R243, [R3+0xb100] ;  /* 0x00b1000003f37984 */ /* 0x000fe20000000800 */
[----:B-1----:R-:W-:Y:S01]  /*17420*/  IMAD.MOV.U32 R222, RZ, RZ, R36 ;  /* 0x000000ffffde7224 */ /* 0x002fe200078e0024 */
[----:B------:R-:W-:Y:S01]  /*17430*/  MOV R25, R38 ;  /* 0x0000002600197202 */ /* 0x000fe20000000f00 */
[----:B--2---:R-:W-:-:S02]  /*17440*/  IMAD.MOV.U32 R223, RZ, RZ, R37 ;  /* 0x000000ffffdf7224 */ /* 0x004fc400078e0025 */
[----:B------:R-:W-:Y:S02]  /*17450*/  IMAD.MOV.U32 R24, RZ, RZ, R39 ;  /* 0x000000ffff187224 */ /* 0x000fe400078e0027 */
[C---:B------:R-:W-:Y:S08]  /*17460*/  HMMA.1688.F32.TF32 R36, R232.reuse, R28, R248 ;  /* 0x0000001ce824723c */ /* 0x040ff000000810f8 */
[----:B----4-:R-:W-:Y:S01]  /*17470*/  HMMA.1688.F32.TF32 R228, R232, R16, R228 ;  /* 0x00000010e8e4723c */ /* 0x010fe200000810e4 */
[----:B------:R-:W-:Y:S04]  /*17480*/  STL [R1+0xa5c], R224 ;  /* 0x000a5ce001007387 */ /* 0x000fe80000100800 */
[----:B------:R-:W-:Y:S01]  /*17490*/  STL [R1+0xa58], R225 ;  /* 0x000a58e101007387 */ /* 0x000fe20000100800 */
[----:B------:R-:W-:-:S03]  /*174a0*/  IMAD.MOV.U32 R21, RZ, RZ, R43 ;  /* 0x000000ffff157224 */ /* 0x000fc600078e002b */
[----:B------:R-:W-:Y:S07]  /*174b0*/  STL [R1+0xa54], R226 ;  /* 0x000a54e201007387 */ /* 0x000fee0000100800 */
[----:B------:R-:W-:Y:S01]  /*174c0*/  IMAD.MOV.U32 R220, RZ, RZ, R36 ;  /* 0x000000ffffdc7224 */ /* 0x000fe200078e0024 */
[----:B------:R-:W-:Y:S01]  /*174d0*/  MOV R28, R39 ;  /* 0x00000027001c7202 */ /* 0x000fe20000000f00 */
[----:B------:R-:W-:Y:S02]  /*174e0*/  IMAD.MOV.U32 R221, RZ, RZ, R37 ;  /* 0x000000ffffdd7224 */ /* 0x000fe400078e0025 */
[----:B------:R-:W-:-:S02]  /*174f0*/  IMAD.MOV.U32 R29, RZ, RZ, R38 ;  /* 0x000000ffff1d7224 */ /* 0x000fc400078e0026 */
[----:B------:R-:W-:Y:S01]  /*17500*/  HMMA.1688.F32.TF32 R36, R232, R32, R236 ;  /* 0x00000020e824723c */ /* 0x000fe200000810ec */
[----:B------:R-:W-:Y:S04]  /*17510*/  STL [R1+0xa50], R227 ;  /* 0x000a50e301007387 */ /* 0x000fe80000100800 */
[----:B------:R-:W-:Y:S04]  /*17520*/  STL [R1+0xa6c], R228 ;  /* 0x000a6ce401007387 */ /* 0x000fe80000100800 */
[----:B------:R-:W-:Y:S04]  /*17530*/  STL [R1+0xa68], R229 ;  /* 0x000a68e501007387 */ /* 0x000fe80000100800 */
[----:B------:R-:W-:Y:S04]  /*17540*/  STL [R1+0xa64], R230 ;  /* 0x000a64e601007387 */ /* 0x000fe80000100800 */
[----:B------:R-:W-:Y:S04]  /*17550*/  STL [R1+0xa60], R231 ;  /* 0x000a60e701007387 */ /* 0x000fe80000100800 */
[----:B------:R1:W-:Y:S04]  /*17560*/  STL.64 [R1+0x2d0], R40 ;  /* 0x0002d02801007387 */ /* 0x0003e80000100a00 */
[----:B------:R2:W-:Y:S04]  /*17570*/  STL [R1+0x2d8], R42 ;  /* 0x0002d82a01007387 */ /* 0x0005e80000100800 */
[----:B------:R-:W-:Y:S04]  /*17580*/  STL [R1+0xa70], R21 ;  /* 0x000a701501007387 */ /* 0x000fe80000100800 */
[----:B------:R-:W-:Y:S04]  /*17590*/  STL [R1+0xa80], R24 ;  /* 0x000a801801007387 */ /* 0x000fe80000100800 */
[----:B------:R-:W-:Y:S04]  /*175a0*/  STL [R1+0xa7c], R25 ;  /* 0x000a7c1901007387 */ /* 0x000fe80000100800 */
[----:B------:R-:W-:Y:S04]  /*175b0*/  STL [R1+0xa78], R223 ;  /* 0x000a78df01007387 */ /* 0x000fe80000100800 */
[----:B------:R-:W-:Y:S04]  /*175c0*/  STL [R1+0xa74], R222 ;  /* 0x000a74de01007387 */ /* 0x000fe80000100800 */
[----:B------:R-:W3:Y:S04]  /*175d0*/  LDL.LU R248, [R1+0xd0] ;  /* 0x0000d00001f87983 */ /* 0x000ee80000300800 */
[----:B------:R-:W3:Y:S04]  /*175e0*/  LDL.LU R249, [R1+0xd4] ;  /* 0x0000d40001f97983 */ /* 0x000ee80000300800 */
[----:B------:R-:W3:Y:S04]  /*175f0*/  LDL.LU R250, [R1+0xd8] ;  /* 0x0000d80001fa7983 */ /* 0x000ee80000300800 */
[----:B------:R-:W3:Y:S01]  /*17600*/  LDL.LU R251, [R1+0xdc] ;  /* 0x0000dc0001fb7983 */ /* 0x000ee20000300800 */
[----:B------:R-:W-:-:S03]  /*17610*/  IMAD.MOV.U32 R20, RZ, RZ, R36 ;  /* 0x000000ffff147224 */ /* 0x000fc600078e0024 */
[----:B------:R-:W-:Y:S01]  /*17620*/  STL [R1+0xa90], R28 ;  /* 0x000a901c01007387 */ /* 0x000fe20000100800 */
[----:B------:R-:W-:-:S03]  /*17630*/  IMAD.MOV.U32 R17, RZ, RZ, R37 ;  /* 0x000000ffff117224 */ /* 0x000fc600078e0025 */
[----:B------:R-:W-:Y:S01]  /*17640*/  STL [R1+0xa8c], R29 ;  /* 0x000a8c1d01007387 */ /* 0x000fe20000100800 */
[----:B------:R-:W-:-:S03]  /*17650*/  IMAD.MOV.U32 R16, RZ, RZ, R38 ;  /* 0x000000ffff107224 */ /* 0x000fc600078e0026 */
[----:B------:R-:W-:Y:S01]  /*17660*/  STL [R1+0xa88], R221 ;  /* 0x000a88dd01007387 */ /* 0x000fe20000100800 */
[----:B------:R-:W-:-:S03]  /*17670*/  IMAD.MOV.U32 R13, RZ, RZ, R39 ;  /* 0x000000ffff0d7224 */ /* 0x000fc600078e0027 */
[----:B------:R-:W-:Y:S04]  /*17680*/  STL [R1+0xa84], R220 ;  /* 0x000a84dc01007387 */ /* 0x000fe80000100800 */
[----:B------:R-:W4:Y:S01]  /*17690*/  LDL.LU R36, [R1+0x90] ;  /* 0x0000900001247983 */ /* 0x000f220000300800 */
[----:B-1----:R-:W-:-:S03]  /*176a0*/  MOV R41, R10 ;  /* 0x0000000a00297202 */ /* 0x002fc60000000f00 */
[----:B------:R-:W4:Y:S01]  /*176b0*/  LDL.LU R37, [R1+0x94] ;  /* 0x0000940001257983 */ /* 0x000f220000300800 */
[----:B--2---:R-:W-:-:S03]  /*176c0*/  IMAD.MOV.U32 R42, RZ, RZ, R6 ;  /* 0x000000ffff2a7224 */ /* 0x004fc600078e0006 */
[----:B------:R-:W4:Y:S01]  /*176d0*/  LDL.LU R38, [R1+0x98] ;  /* 0x0000980001267983 */ /* 0x000f220000300800 */
[----:B------:R-:W-:-:S03]  /*176e0*/  IMAD.MOV.U32 R43, RZ, RZ, R7 ;  /* 0x000000ffff2b7224 */ /* 0x000fc600078e0007 */
[----:B------:R-:W4:Y:S04]  /*176f0*/  LDL.LU R39, [R1+0x9c] ;  /* 0x00009c0001277983 */ /* 0x000f280000300800 */
[----:B------:R-:W2:Y:S04]  /*17700*/  LDL.LU R40, [R1+0xb0] ;  /* 0x0000b00001287983 */ /* 0x000ea80000300800 */
[----:B------:R-:W2:Y:S04]  /*17710*/  LDL.LU R10, [R1+0xb84] ;  /* 0x000b8400010a7983 */ /* 0x000ea80000300800 */
[----:B------:R-:W3:Y:S04]  /*17720*/  LDL.LU R6, [R1+0xb80] ;  /* 0x000b800001067983 */ /* 0x000ee80000300800 */
[----:B------:R-:W3:Y:S01]  /*17730*/  LDL.LU R7, [R1+0xb7c] ;  /* 0x000b7c0001077983 */ /* 0x000ee20000300800 */
[----:B------:R-:W-:Y:S03]  /*17740*/  HMMA.1688.F32.TF32 R216, R232, R4, R216 ;  /* 0x00000004e8d8723c */ /* 0x000fe600000810d8 */
[----:B------:R-:W-:Y:S04]  /*17750*/  LDS R232, [R252+0xa000] ;  /* 0x00a00000fce87984 */ /* 0x000fe80000000800 */
[----:B------:R-:W-:Y:S04]  /*17760*/  LDS R234, [R252+0xb000] ;  /* 0x00b00000fcea7984 */ /* 0x000fe80000000800 */
[----:B------:R-:W-:Y:S04]  /*17770*/  LDS R233, [R3+0xa000] ;  /* 0x00a0000003e97984 */ /* 0x000fe80000000800 */
[----:B------:R-:W3:Y:S04]  /*17780*/  LDS R235, [R3+0xb000] ;  /* 0x00b0000003eb7984 */ /* 0x000ee80000000800 */
[----:B------:R-:W-:Y:S04]  /*17790*/  STL [R1+0xaa0], R13 ;  /* 0x000aa00d01007387 */ /* 0x000fe80000100800 */
[----:B------:R-:W-:Y:S04]  /*177a0*/  STL [R1+0xa9c], R16 ;  /* 0x000a9c1001007387 */ /* 0x000fe80000100800 */
[----:B------:R-:W-:Y:S04]  /*177b0*/  STL [R1+0xa98], R17 ;  /* 0x000a981101007387 */ /* 0x000fe80000100800 */
[----:B------:R-:W-:Y:S04]  /*177c0*/  STL [R1+0xa94], R20 ;  /* 0x000a941401007387 */ /* 0x000fe80000100800 */
[----:B------:R-:W-:Y:S04]  /*177d0*/  LDS R236, [R252+0xa080] ;  /* 0x00a08000fcec7984 */ /* 0x000fe80000000800 */
[----:B------:R-:W-:Y:S04]  /*177e0*/  LDS R238, [R252+0xb080] ;  /* 0x00b08000fcee7984 */ /* 0x000fe80000000800 */
[----:B------:R-:W-:Y:S04]  /*177f0*/  LDS R237, [R3+0xa080] ;  /* 0x00a0800003ed7984 */ /* 0x000fe80000000800 */
[----:B------:R-:W1:Y:S01]  /*17800*/  LDS R239, [R3+0xb080] ;  /* 0x00b0800003ef7984 */ /* 0x000e620000000800 */
[----:B---3--:R-:W-:Y:S07]  /*17810*/  HMMA.1688.F32.TF32 R220, R232, R6, R248 ;  /* 0x00000006e8dc723c */ /* 0x008fee00000810f8 */
[----:B------:R-:W-:-:S02]  /*17820*/  IMAD.MOV.U32 R248, RZ, RZ, R11 ;  /* 0x000000fffff87224 */ /* 0x000fc400078e000b */
[----:B------:R-:W2:Y:S01]  /*17830*/  LDL.LU R11, [R1+0xb78] ;  /* 0x000b7800010b7983 */ /* 0x000ea20000300800 */
[----:B------:R-:W-:-:S03]  /*17840*/  IMAD.MOV.U32 R251, RZ, RZ, R14 ;  /* 0x000000fffffb7224 */ /* 0x000fc600078e000e */
[----:B------:R-:W3:Y:S04]  /*17850*/  LDL.LU R249, [R1+0x64] ;  /* 0x0000640001f97983 */ /* 0x000ee80000300800 */
[----:B------:R-:W3:Y:S04]  /*17860*/  LDL.LU R250, [R1+0x68] ;  /* 0x0000680001fa7983 */ /* 0x000ee80000300800 */
[----:B------:R-:W4:Y:S03]  /*17870*/  LDL.LU R14, [R1+0xb74] ;  /* 0x000b7400010e7983 */ /* 0x000f260000300800 */
[----:B------:R-:W-:Y:S01]  /*17880*/  IMAD.MOV.U32 R5, RZ, RZ, R223 ;  /* 0x000000ffff057224 */ /* 0x000fe200078e00df */
[----:B------:R-:W-:Y:S01]  /*17890*/  MOV R32, R222 ;  /* 0x000000de00207202 */ /* 0x000fe20000000f00 */
[----:B------:R-:W-:-:S02]  /*178a0*/  IMAD.MOV.U32 R33, RZ, RZ, R221 ;  /* 0x000000ffff217224 */ /* 0x000fc400078e00dd */
[----:B------:R-:W-:Y:S01]  /*178b0*/  IMAD.MOV.U32 R227, RZ, RZ, R220 ;  /* 0x000000ffffe37224 */ /* 0x000fe200078e00dc */
[----:B------:R-:W-:Y:S04]  /*178c0*/  STL [R1+0xab0], R5 ;  /* 0x000ab00501007387 */ /* 0x000fe80000100800 */
[----:B------:R-:W-:Y:S04]  /*178d0*/  STL [R1+0xaac], R32 ;  /* 0x000aac2001007387 */ /* 0x000fe80000100800 */
[----:B------:R-:W-:Y:S04]  /*178e0*/  STL [R1+0xaa8], R33 ;  /* 0x000aa82101007387 */ /* 0x000fe80000100800 */
[----:B------:R-:W-:Y:S01]  /*178f0*/  STL [R1+0xaa4], R227 ;  /* 0x000aa4e301007387 */ /* 0x000fe20000100800 */
[----:B--2---:R-:W-:Y:S11]  /*17900*/  HMMA.1688.F32.TF32 R40, R232, R10, R40 ;  /* 0x0000000ae828723c */ /* 0x004ff60000081028 */
[----:B------:R-:W-:Y:S11]  /*17910*/  @!UPT UIADD3 URZ, URZ, URZ, URZ ;  /* 0x0000003f3f3ff290 */ /* 0x000ff6000fffe03f */
[----:B------:R-:W-:Y:S02]  /*17920*/  @!UPT UIADD3 URZ, URZ, URZ, URZ ;  /* 0x0000003f3f3ff290 */ /* 0x000fe4000fffe03f */
[----:B------:R-:W-:Y:S02]  /*17930*/  IMAD.MOV.U32 R231, RZ, RZ, R40 ;  /* 0x000000ffffe77224 */ /* 0x000fe400078e0028 */
[----:B------:R-:W-:Y:S02]  /*17940*/  IMAD.MOV.U32 R40, RZ, RZ, R15 ;  /* 0x000000ffff287224 */ /* 0x000fe400078e000f */
[----:B------:R-:W4:Y:S01]  /*17950*/  LDL.LU R15, [R1+0xb70] ;  /* 0x000b7000010f7983 */ /* 0x000f220000300800 */
[----:B------:R-:W-:Y:S01]  /*17960*/  IMAD.MOV.U32 R226, RZ, RZ, R43 ;  /* 0x000000ffffe27224 */ /* 0x000fe200078e002b */
[----:B------:R-:W-:Y:S01]  /*17970*/  MOV R224, R41 ;  /* 0x0000002900e07202 */ /* 0x000fe20000000f00 */
[----:B------:R-:W-:Y:S01]  /*17980*/  IMAD.MOV.U32 R225, RZ, RZ, R42 ;  /* 0x000000ffffe17224 */ /* 0x000fe200078e002a */
[----:B------:R-:W2:Y:S01]  /*17990*/  LDL.LU R41, [R1+0x54] ;  /* 0x0000540001297983 */ /* 0x000ea20000300800 */
[----:B------:R-:W-:-:S03]  /*179a0*/  IMAD.MOV.U32 R43, RZ, RZ, R18 ;  /* 0x000000ffff2b7224 */ /* 0x000fc600078e0012 */
[----:B------:R-:W2:Y:S04]  /*179b0*/  LDL.LU R42, [R1+0x58] ;  /* 0x00005800012a7983 */ /* 0x000ea80000300800 */
[----:B------:R-:W3:Y:S04]  /*179c0*/  LDL.LU R18, [R1+0xb6c] ;  /* 0x000b6c0001127983 */ /* 0x000ee80000300800 */
[----:B------:R-:W-:Y:S04]  /*179d0*/  STL [R1+0xac0], R226 ;  /* 0x000ac0e201007387 */ /* 0x000fe80000100800 */
[----:B------:R-:W-:Y:S04]  /*179e0*/  STL [R1+0xabc], R225 ;  /* 0x000abce101007387 */ /* 0x000fe80000100800 */
[----:B------:R-:W-:Y:S04]  /*179f0*/  STL [R1+0xab8], R224 ;  /* 0x000ab8e001007387 */ /* 0x000fe80000100800 */
[----:B------:R-:W-:Y:S01]  /*17a00*/  STL [R1+0xab4], R231 ;  /* 0x000ab4e701007387 */ /* 0x000fe20000100800 */
[----:B----4-:R-:W-:Y:S11]  /*17a10*/  HMMA.1688.F32.TF32 R36, R232, R14, R36 ;  /* 0x0000000ee824723c */ /* 0x010ff60000081024 */
[----:B------:R-:W-:Y:S11]  /*17a20*/  @!UPT UIADD3 URZ, URZ, URZ, URZ ;  /* 0x0000003f3f3ff290 */ /* 0x000ff6000fffe03f */
[----:B------:R-:W-:Y:S02]  /*17a30*/  @!UPT UIADD3 URZ, URZ, URZ, URZ ;  /* 0x0000003f3f3ff290 */ /* 0x000fe4000fffe03f */
[----:B------:R-:W-:Y:S01]  /*17a40*/  MOV R21, R36 ;  /* 0x0000002400157202 */ /* 0x000fe20000000f00 */
[----:B------:R-:W-:Y:S02]  /*17a50*/  IMAD.MOV.U32 R230, RZ, RZ, R39 ;  /* 0x000000ffffe67224 */ /* 0x000fe400078e0027 */
[----:B------:R-:W-:Y:S02]  /*17a60*/  IMAD.MOV.U32 R36, RZ, RZ, R19 ;  /* 0x000000ffff247224 */ /* 0x000fe400078e0013 */
[----:B------:R-:W-:Y:S01]  /*17a70*/  IMAD.MOV.U32 R228, RZ, RZ, R37 ;  /* 0x000000ffffe47224 */ /* 0x000fe200078e0025 */
[----:B------:R-:W3:Y:S01]  /*17a80*/  LDL.LU R19, [R1+0xb68] ;  /* 0x000b680001137983 */ /* 0x000ee20000300800 */
[----:B------:R-:W-:-:S03]  /*17a90*/  IMAD.MOV.U32 R229, RZ, RZ, R38 ;  /* 0x000000ffffe57224 */ /* 0x000fc600078e0026 */
[----:B------:R-:W4:Y:S04]  /*17aa0*/  LDL.LU R37, [R1+0x44] ;  /* 0x0000440001257983 */ /* 0x000f280000300800 */
[----:B------:R-:W4:Y:S04]  /*17ab0*/  LDL.LU R38, [R1+0x48] ;  /* 0x0000480001267983 */ /* 0x000f280000300800 */
[----:B------:R-:W4:Y:S04]  /*17ac0*/  LDL.LU R39, [R1+0x4c] ;  /* 0x00004c0001277983 */ /* 0x000f280000300800 */
[----:B------:R-:W-:Y:S04]  /*17ad0*/  STL [R1+0xad0], R230 ;  /* 0x000ad0e601007387 */ /* 0x000fe80000100800 */
[----:B------:R5:W-:Y:S04]  /*17ae0*/  STL [R1+0xacc], R229 ;  /* 0x000acce501007387 */ /* 0x000be80000100800 */
[----:B------:R1:W-:Y:S04]  /*17af0*/  STL [R1+0xac8], R228 ;  /* 0x000ac8e401007387 */ /* 0x0003e80000100800 */
[----:B------:R-:W-:Y:S01]  /*17b00*/  STL [R1+0xac4], R21 ;  /* 0x000ac41501007387 */ /* 0x000fe20000100800 */
[----:B-----5:R-:W-:Y:S01]  /*17b10*/  MOV R229, R22 ;  /* 0x0000001600e57202 */ /* 0x020fe20000000f00 */
[----:B-1----:R-:W-:-:S02]  /*17b20*/  IMAD.MOV.U32 R228, RZ, RZ, R30 ;  /* 0x000000ffffe47224 */ /* 0x002fc400078e001e */
[----:B------:R-:W5:Y:S04]  /*17b30*/  LDL.LU R30, [R1+0xb64] ;  /* 0x000b6400011e7983 */ /* 0x000f680000300800 */
[----:B------:R-:W2:Y:S04]  /*17b40*/  LDL.LU R22, [R1+0xb60] ;  /* 0x000b600001167983 */ /* 0x000ea80000300800 */
[----:B------:R-:W4:Y:S04]  /*17b50*/  LDL.LU R230, [R1+0x18] ;  /* 0x0000180001e67983 */ /* 0x000f280000300800 */
[----:B------:R-:W4:Y:S01]  /*17b60*/  LDL.LU R231, [R1+0x1c] ;  /* 0x00001c0001e77983 */ /* 0x000f220000300800 */
[----:B------:R-:W-:Y:S01]  /*17b70*/  IMAD.MOV.U32 R224, RZ, RZ, R23 ;  /* 0x000000ffffe07224 */ /* 0x000fe200078e0017 */
[----:B------:R-:W-:Y:S01]  /*17b80*/  MOV R226, R26 ;  /* 0x0000001a00e27202 */ /* 0x000fe20000000f00 */
[----:B------:R-:W-:-:S02]  /*17b90*/  IMAD.MOV.U32 R225, RZ, RZ, R31 ;  /* 0x000000ffffe17224 */ /* 0x000fc400078e001f */
[----:B------:R-:W-:Y:S01]  /*17ba0*/  IMAD.MOV.U32 R227, RZ, RZ, R27 ;  /* 0x000000ffffe37224 */ /* 0x000fe200078e001b */
[----:B---3--:R-:W-:Y:S01]  /*17bb0*/  HMMA.1688.F32.TF32 R220, R232, R18, R248 ;  /* 0x00000012e8dc723c */ /* 0x008fe200000810f8 */
[----:B------:R-:W3:Y:S04]  /*17bc0*/  LDL.LU R248, [R1+0x30] ;  /* 0x0000300001f87983 */ /* 0x000ee80000300800 */
[----:B------:R-:W3:Y:S02]  /*17bd0*/  LDL.LU R249, [R1+0x34] ;  /* 0x0000340001f97983 */ /* 0x000ee40000300800 */
[----:B-----5:R-:W-:Y:S02]  /*17be0*/  IMAD.MOV.U32 R250, RZ, RZ, R30 ;  /* 0x000000fffffa7224 */ /* 0x020fe400078e001e */
[----:B------:R-:W3:Y:S01]  /*17bf0*/  LDL.LU R30, [R1+0xb5c] ;  /* 0x000b5c00011e7983 */ /* 0x000ee20000300800 */
[----:B--2---:R-:W-:-:S03]  /*17c00*/  IMAD.MOV.U32 R251, RZ, RZ, R22 ;  /* 0x000000fffffb7224 */ /* 0x004fc600078e0016 */
[----:B------:R-:W2:Y:S04]  /*17c10*/  LDL.LU R22, [R1+0xb58] ;  /* 0x000b580001167983 */ /* 0x000ea80000300800 */
[----:B------:R-:W2:Y:S04]  /*17c20*/  LDL.LU R23, [R1+0xb54] ;  /* 0x000b540001177983 */ /* 0x000ea80000300800 */
[----:B------:R-:W3:Y:S04]  /*17c30*/  LDL.LU R31, [R1+0xb50] ;  /* 0x000b5000011f7983 */ /* 0x000ee80000300800 */
[----:B------:R-:W4:Y:S04]  /*17c40*/  LDL.LU R26, [R1+0xb4c] ;  /* 0x000b4c00011a7983 */ /* 0x000f280000300800 */
[----:B------:R-:W4:Y:S01]  /*17c50*/  LDL.LU R27, [R1+0xb48] ;  /* 0x000b4800011b7983 */ /* 0x000f220000300800 */
[----:B------:R-:W-:-:S02]  /*17c60*/  IMAD.MOV.U32 R4, RZ, RZ, R223 ;  /* 0x000000ffff047224 */ /* 0x000fc400078e00df */
[----:B------:R-:W-:Y:S01]  /*17c70*/  IMAD.MOV.U32 R8, RZ, RZ, R222 ;  /* 0x000000ffff087224 */ /* 0x000fe200078e00de */
[----:B------:R-:W-:Y:S01]  /*17c80*/  MOV R12, R220 ;  /* 0x000000dc000c7202 */ /* 0x000fe20000000f00 */
[----:B------:R-:W-:Y:S01]  /*17c90*/  IMAD.MOV.U32 R9, RZ, RZ, R221 ;  /* 0x000000ffff097224 */ /* 0x000fe200078e00dd */
[----:B------:R-:W-:Y:S04]  /*17ca0*/  STL [R1+0xae0], R4 ;  /* 0x000ae00401007387 */ /* 0x000fe80000100800 */
[----:B------:R-:W-:Y:S04]  /*17cb0*/  STL [R1+0xadc], R8 ;  /* 0x000adc0801007387 */ /* 0x000fe80000100800 */
[----:B------:R-:W-:Y:S04]  /*17cc0*/  STL [R1+0xad8], R9 ;  /* 0x000ad80901007387 */ /* 0x000fe80000100800 */
[----:B------:R-:W-:Y:S01]  /*17cd0*/  STL [R1+0xad4], R12 ;  /* 0x000ad40c01007387 */ /* 0x000fe20000100800 */
[C---:B--2---:R-:W-:Y:S08]  /*17ce0*/  HMMA.1688.F32.TF32 R40, R232.reuse, R22, R40 ;  /* 0x00000016e828723c */ /* 0x044ff00000081028 */
[----:B----4-:R-:W-:Y:S11]  /*17cf0*/  HMMA.1688.F32.TF32 R36, R232, R26, R36 ;  /* 0x0000001ae824723c */ /* 0x010ff60000081024 */
[----:B------:R-:W-:Y:S05]  /*17d00*/  @!UPT UIADD3 URZ, URZ, URZ, URZ ;  /* 0x0000003f3f3ff290 */ /* 0x000fea000fffe03f */
[----:B------:R-:W-:Y:S01]  /*17d10*/  MOV R222, R43 ;  /* 0x0000002b00de7202 */ /* 0x000fe20000000f00 */
[----:B------:R-:W-:Y:S02]  /*17d20*/  IMAD.MOV.U32 R223, RZ, RZ, R42 ;  /* 0x000000ffffdf7224 */ /* 0x000fe400078e002a */
[----:B------:R-:W-:Y:S01]  /*17d30*/  IMAD.MOV.U32 R25, RZ, RZ, R41 ;  /* 0x000000ffff197224 */ /* 0x000fe200078e0029 */
[----:B------:R-:W2:Y:S01]  /*17d40*/  LDL.LU.64 R42, [R1+0xb40] ;  /* 0x000b4000012a7983 */ /* 0x000ea20000300a00 */
[----:B------:R-:W-:-:S03]  /*17d50*/  IMAD.MOV.U32 R24, RZ, RZ, R40 ;  /* 0x000000ffff187224 */ /* 0x000fc600078e0028 */
[----:B------:R-:W2:Y:S04]  /*17d60*/  LDL.LU.64 R40, [R1+0xb38] ;  /* 0x000b380001287983 */ /* 0x000ea80000300a00 */
[----:B------:R-:W-:Y:S01]  /*17d70*/  STL [R1+0xaf0], R222 ;  /* 0x000af0de01007387 */ /* 0x000fe20000100800 */
[----:B------:R-:W-:Y:S02]  /*17d80*/  IMAD.MOV.U32 R220, RZ, RZ, R39 ;  /* 0x000000ffffdc7224 */ /* 0x000fe400078e0027 */
[----:B------:R-:W-:Y:S01]  /*17d90*/  IMAD.MOV.U32 R221, RZ, RZ, R38 ;  /* 0x000000ffffdd7224 */ /* 0x000fe200078e0026 */
[----:B------:R-:W-:Y:S01]  /*17da0*/  STL [R1+0xaec], R223 ;  /* 0x000aecdf01007387 */ /* 0x000fe20000100800 */
[----:B------:R-:W-:-:S03]  /*17db0*/  IMAD.MOV.U32 R28, RZ, RZ, R36 ;  /* 0x000000ffff1c7224 */ /* 0x000fc600078e0024 */
[----:B------:R-:W-:Y:S01]  /*17dc0*/  STL [R1+0xae8], R25 ;  /* 0x000ae81901007387 */ /* 0x000fe20000100800 */
[----:B------:R-:W-:-:S03]  /*17dd0*/  IMAD.MOV.U32 R29, RZ, RZ, R37 ;  /* 0x000000ffff1d7224 */ /* 0x000fc600078e0025 */
[----:B------:R-:W-:Y:S04]  /*17de0*/  STL [R1+0xae4], R24 ;  /* 0x000ae41801007387 */ /* 0x000fe80000100800 */
[----:B------:R-:W4:Y:S04]  /*17df0*/  LDL.LU.64 R38, [R1+0xb30] ;  /* 0x000b300001267983 */ /* 0x000f280000300a00 */
[----:B------:R-:W4:Y:S04]  /*17e00*/  LDL.LU.64 R36, [R1+0xb28] ;  /* 0x000b280001247983 */ /* 0x000f280000300a00 */
[----:B------:R1:W-:Y:S01]  /*17e10*/  STL [R1+0xb00], R220 ;  /* 0x000b00dc01007387 */ /* 0x0003e20000100800 */
[----:B---3--:R-:W-:Y:S03]  /*17e20*/  HMMA.1688.F32.TF32 R248, R232, R30, R248 ;  /* 0x0000001ee8f8723c */ /* 0x008fe600000810f8 */
[----:B------:R3:W-:Y:S01]  /*17e30*/  STL [R1+0xafc], R221 ;  /* 0x000afcdd01007387 */ /* 0x0007e20000100800 */
[----:B-1----:R-:W-:-:S03]  /*17e40*/  MOV R220, R34 ;  /* 0x0000002200dc7202 */ /* 0x002fc60000000f00 */
[----:B------:R-:W5:Y:S01]  /*17e50*/  LDL.LU R34, [R1+0xb24] ;  /* 0x000b240001227983 */ /* 0x000f620000300800 */
[----:B---3--:R-:W-:-:S03]  /*17e60*/  IMAD.MOV.U32 R221, RZ, RZ, R35 ;  /* 0x000000ffffdd7224 */ /* 0x008fc600078e0023 */
[----:B------:R-:W5:Y:S04]  /*17e70*/  LDL.LU R35, [R1+0xb20] ;  /* 0x000b200001237983 */ /* 0x000f680000300800 */
[----:B------:R-:W-:Y:S04]  /*17e80*/  STL [R1+0xaf8], R29 ;  /* 0x000af81d01007387 */ /* 0x000fe80000100800 */
[----:B------:R-:W-:Y:S05]  /*17e90*/  STL [R1+0xaf4], R28 ;  /* 0x000af41c01007387 */ /* 0x000fea0000100800 */
[----:B------:R-:W-:Y:S01]  /*17ea0*/  IMAD.MOV.U32 R17, RZ, RZ, R250 ;  /* 0x000000ffff117224 */ /* 0x000fe200078e00fa */
[----:B------:R-:W-:Y:S01]  /*17eb0*/  MOV R16, R249 ;  /* 0x000000f900107202 */ /* 0x000fe20000000f00 */
[----:B------:R-:W-:-:S02]  /*17ec0*/  IMAD.MOV.U32 R20, RZ, RZ, R251 ;  /* 0x000000ffff147224 */ /* 0x000fc400078e00fb */
[----:B------:R-:W-:Y:S01]  /*17ed0*/  IMAD.MOV.U32 R13, RZ, RZ, R248 ;  /* 0x000000ffff0d7224 */ /* 0x000fe200078e00f8 */
[----:B------:R-:W3:Y:S04]  /*17ee0*/  LDL.LU.64 R250, [R1+0xb18] ;  /* 0x000b180001fa7983 */ /* 0x000ee80000300a00 */
[----:B------:R-:W3:Y:S01]  /*17ef0*/  LDL.LU.64 R248, [R1+0xb10] ;  /* 0x000b100001f87983 */ /* 0x000ee20000300a00 */
[----:B------:R-:W-:Y:S02]  /*17f00*/  IMAD.MOV.U32 R222, RZ, RZ, R2 ;  /* 0x000000ffffde7224 */ /* 0x000fe400078e0002 */
[----:B------:R-:W-:Y:S01]  /*17f10*/  IMAD.MOV.U32 R223, RZ, RZ, R0 ;  /* 0x000000ffffdf7224 */ /* 0x000fe200078e0000 */
[C---:B------:R-:W-:Y:S08]  /*17f20*/  HMMA.1688.F32.TF32 R228, R236.reuse, R6, R228 ;  /* 0x00000006ece4723c */ /* 0x040ff000000810e4 */
[----:B------:R-:W-:Y:S11]  /*17f30*/  HMMA.1688.F32.TF32 R220, R236, R10, R220 ;  /* 0x0000000aecdc723c */ /* 0x000ff600000810dc */
[----:B------:R-:W-:Y:S11]  /*17f40*/  @!UPT UIADD3 URZ, URZ, URZ, URZ ;  /* 0x0000003f3f3ff290 */ /* 0x000ff6000fffe03f */
[----:B------:R-:W-:Y:S02]  /*17f50*/  @!UPT UIADD3 URZ, URZ, URZ, URZ ;  /* 0x0000003f3f3ff290 */ /* 0x000fe4000fffe03f */
[----:B------:R-:W-:Y:S01]  /*17f60*/  IMAD.MOV.U32 R21, RZ, RZ, R223 ;  /* 0x000000ffff157224 */ /* 0x000fe200078e00df */
[----:B------:R1:W-:Y:S04]  /*17f70*/  STL [R1+0xb08], R16 ;  /* 0x000b081001007387 */ /* 0x0003e80000100800 */
[----:B------:R1:W-:Y:S01]  /*17f80*/  STL [R1+0xb04], R13 ;  /* 0x000b040d01007387 */ /* 0x0003e20000100800 */
[----:B-----5:R-:W-:Y:S08]  /*17f90*/  HMMA.1688.F32.TF32 R224, R232, R34, R224 ;  /* 0x00000022e8e0723c */ /* 0x020ff000000810e0 */
[----:B----4-:R-:W-:Y:S11]  /*17fa0*/  HMMA.1688.F32.TF32 R36, R236, R18, R36 ;  /* 0x00000012ec24723c */ /* 0x010ff60000081024 */
[----:B------:R-:W-:Y:S05]  /*17fb0*/  @!UPT UIADD3 URZ, URZ, URZ, URZ ;  /* 0x0000003f3f3ff290 */ /* 0x000fea000fffe03f */
[----:B------:R-:W-:Y:S01]  /*17fc0*/  IMAD.MOV.U32 R5, RZ, RZ, R224 ;  /* 0x000000ffff057224 */ /* 0x000fe200078e00e0 */
[----:B------:R-:W-:Y:S01]  /*17fd0*/  MOV R33, R226 ;  /* 0x000000e200217202 */ /* 0x000fe20000000f00 */
[----:B------:R-:W-:Y:S02]  /*17fe0*/  IMAD.MOV.U32 R32, RZ, RZ, R225 ;  /* 0x000000ffff207224 */ /* 0x000fe400078e00e1 */
[----:B------:R-:W-:Y:S02]  /*17ff0*/  IMAD.MOV.U32 R226, RZ, RZ, R228 ;  /* 0x000000ffffe27224 */ /* 0x000fe400078e00e4 */
[----:B------:R-:W-:Y:S01]  /*18000*/  IMAD.MOV.U32 R225, RZ, RZ, R229 ;  /* 0x000000ffffe17224 */ /* 0x000fe200078e00e5 */
[----:B------:R-:W-:Y:S01]  /*18010*/  MOV R229, R221 ;  /* 0x000000dd00e57202 */ /* 0x000fe20000000f00 */
[----:B------:R-:W-:Y:S02]  /*18020*/  IMAD.MOV.U32 R224, RZ, RZ, R230 ;  /* 0x000000ffffe07224 */ /* 0x000fe400078e00e6 */
[----:B------:R-:W-:-:S02]  /*18030*/  IMAD.MOV.U32 R230, RZ, RZ, R220 ;  /* 0x000000ffffe67224 */ /* 0x000fc400078e00dc */
[----:B------:R-:W-:Y:S02]  /*18040*/  IMAD.MOV.U32 R228, RZ, RZ, R222 ;  /* 0x000000ffffe47224 */ /* 0x000fe400078e00de */
[C---:B---3--:R-:W-:Y:S01]  /*18050*/  HMMA.1688.F32.TF32 R220, R236.reuse, R14, R248 ;  /* 0x0000000eecdc723c */ /* 0x048fe200000810f8 */
[----:B------:R-:W-:Y:S01]  /*18060*/  IMAD.MOV.U32 R25, RZ, RZ, R38 ;  /* 0x000000ffff197224 */ /* 0x000fe200078e0026 */
[----:B------:R-:W-:Y:S11]  /*18070*/  MOV R24, R39 ;  /* 0x0000002700187202 */ /* 0x000ff60000000f00 */
[----:B------:R-:W-:Y:S11]  /*18080*/  @!UPT UIADD3 URZ, URZ, URZ, URZ ;  /* 0x0000003f3f3ff290 */ /* 0x000ff6000fffe03f */
[----:B------:R-:W-:Y:S01]  /*18090*/  MOV R9, R222 ;  /* 0x000000de00097202 */ /* 0x000fe20000000f00 */
[----:B------:R-:W-:Y:S02]  /*180a0*/  IMAD.MOV.U32 R12, RZ, RZ, R223 ;  /* 0x000000ffff0c7224 */ /* 0x000fe400078e00df */
[----:B------:R-:W-:Y:S02]  /*180b0*/  IMAD.MOV.U32 R222, RZ, RZ, R36 ;  /* 0x000000ffffde7224 */ /* 0x000fe400078e0024 */
[----:B------:R-:W-:Y:S02]  /*180c0*/  IMAD.MOV.U32 R223, RZ, RZ, R37 ;  /* 0x000000ffffdf7224 */ /* 0x000fe400078e0025 */
[C---:B--2---:R-:W-:Y:S08]  /*180d0*/  HMMA.1688.F32.TF32 R36, R236.reuse, R22, R40 ;  /* 0x00000016ec24723c */ /* 0x044ff00000081028 */
[----:B------:R-:W-:Y:S01]  /*180e0*/  HMMA.1688.F32.TF32 R40, R236, R26, R44 ;  /* 0x0000001aec28723c */ /* 0x000fe2000008102c */
[----:B------:R-:W-:-:S02]  /*180f0*/  IMAD.MOV.U32 R4, RZ, RZ, R220 ;  /* 0x000000ffff047224 */ /* 0x000fc400078e00dc */
[----:B------:R-:W-:Y:S11]  /*18100*/  IMAD.MOV.U32 R8, RZ, RZ, R221 ;  /* 0x000000ffff087224 */ /* 0x000ff600078e00dd */
[----:B------:R-:W-:Y:S02]  /*18110*/  @!UPT UIADD3 URZ, URZ, URZ, URZ ;  /* 0x0000003f3f3ff290 */ /* 0x000fe4000fffe03f */
[----:B------:R-:W-:Y:S02]  /*18120*/  IMAD.MOV.U32 R220, RZ, RZ, R36 ;  /* 0x000000ffffdc7224 */ /* 0x000fe400078e0024 */
[----:B------:R-:W-:-:S06]  /*18130*/  IMAD.MOV.U32 R221, RZ, RZ, R37 ;  /* 0x000000ffffdd7224 */ /* 0x000fcc00078e0025 */
[----:B------:R-:W-:Y:S01]  /*18140*/  MOV R37, R40 ;  /* 0x0000002800257202 */ /* 0x000fe20000000f00 */
[----:B------:R-:W-:Y:S02]  /*18150*/  IMAD.MOV.U32 R36, RZ, RZ, R41 ;  /* 0x000000ffff247224 */ /* 0x000fe400078e0029 */
[----:B-1----:R-:W-:Y:S02]  /*18160*/  IMAD.MOV.U32 R16, RZ, RZ, R42 ;  /* 0x000000ffff107224 */ /* 0x002fe400078e002a */
[----:B------:R-:W-:Y:S02]  /*18170*/  IMAD.MOV.U32 R13, RZ, RZ, R43 ;  /* 0x000000ffff0d7224 */ /* 0x000fe400078e002b */
[C---:B------:R-:W-:Y:S08]  /*18180*/  HMMA.1688.F32.TF32 R40, R236.reuse, R30, R48 ;  /* 0x0000001eec28723c */ /* 0x040ff00000081030 */
[----:B------:R-:W-:Y:S11]  /*18190*/  HMMA.1688.F32.TF32 R48, R236, R34, R52 ;  /* 0x00000022ec30723c */ /* 0x000ff60000081034 */
[----:B------:R-:W-:Y:S05]  /*181a0*/  @!UPT UIADD3 URZ, URZ, URZ, URZ ;  /* 0x0000003f3f3ff290 */ /* 0x000fea000fffe03f */
[----:B------:R-:W-:Y:S01]  /*181b0*/  IMAD.MOV.U32 R47, RZ, RZ, R41 ;  /* 0x000000ffff2f7224 */ /* 0x000fe200078e0029 */
[----:B------:R-:W-:Y:S01]  /*181c0*/  MOV R46, R42 ;  /* 0x0000002a002e7202 */ /* 0x000fe20000000f00 */
[----:B------:R-:W-:Y:S02]  /*181d0*/  IMAD.MOV.U32 R45, RZ, RZ, R43 ;  /* 0x000000ffff2d7224 */ /* 0x000fe400078e002b */
[----:B------:R-:W-:-:S04]  /*181e0*/  IMAD.MOV.U32 R44, RZ, RZ, R40 ;  /* 0x000000ffff2c7224 */ /* 0x000fc800078e0028 */
[----:B------:R-:W-:Y:S01]  /*181f0*/  IMAD.MOV.U32 R43, RZ, RZ, R49 ;  /* 0x000000ffff2b7224 */ /* 0x000fe200078e0031 */
[----:B------:R-:W-:Y:S01]  /*18200*/  MOV R41, R51 ;  /* 0x0000003300297202 */ /* 0x000fe20000000f00 */
[----:B------:R-:W-:Y:S02]  /*18210*/  IMAD.MOV.U32 R42, RZ, RZ, R50 ;  /* 0x000000ffff2a7224 */ /* 0x000fe400078e0032 */
[----:B------:R-:W-:Y:S02]  /*18220*/  IMAD.MOV.U32 R40, RZ, RZ, R48 ;  /* 0x000000ffff287224 */ /* 0x000fe400078e0030 */
[C---:B------:R-:W-:Y:S11]  /*18230*/  HMMA.1688.F32.TF32 R48, R240.reuse, R6, R56 ;  /* 0x00000006f030723c */ /* 0x040ff60000081038 */
[----:B------:R-:W-:Y:S11]  /*18240*/  @!UPT UIADD3 URZ, URZ, URZ, URZ ;  /* 0x0000003f3f3ff290 */ /* 0x000ff6000fffe03f */
[----:B------:R-:W-:Y:S02]  /*18250*/  @!UPT UIADD3 URZ, URZ, URZ, URZ ;  /* 0x0000003f3f3ff290 */ /* 0x000fe4000fffe03f */
[----:B------:R-:W-:Y:S01]  /*18260*/  IMAD.MOV.U32 R233, RZ, RZ, R48 ;  /* 0x000000ffffe97224 */ /* 0x000fe200078e0030 */
[----:B------:R-:W-:Y:S01]  /*18270*/  MOV R0, R51 ;  /* 0x0000003300007202 */ /* 0x000fe20000000f00 */
[----:B------:R-:W-:Y:S02]  /*18280*/  IMAD.MOV.U32 R232, RZ, RZ, R49 ;  /* 0x000000ffffe87224 */ /* 0x000fe400078e0031 */
[----:B------:R-:W-:Y:S02]  /*18290*/  IMAD.MOV.U32 R2, RZ, RZ, R50 ;  /* 0x000000ffff027224 */ /* 0x000fe400078e0032 */
[C---:B------:R-:W-:Y:S01]  /*182a0*/  HMMA.1688.F32.TF32 R48, R240.reuse, R10, R60 ;  /* 0x0000000af030723c */ /* 0x040fe2000008103c */
[----:B------:R-:W-:Y:S02]  /*182b0*/  IMAD.MOV.U32 R29, RZ, RZ, R38 ;  /* 0x000000ffff1d7224 */ /* 0x000fe400078e0026 */
[----:B------:R-:W-:Y:S11]  /*182c0*/  IMAD.MOV.U32 R28, RZ, RZ, R39 ;  /* 0x000000ffff1c7224 */ /* 0x000ff600078e0027 */
[----:B------:R-:W-:Y:S10]  /*182d0*/  @!UPT UIADD3 URZ, URZ, URZ, URZ ;  /* 0x0000003f3f3ff290 */ /* 0x000ff4000fffe03f */
        /* <DEDUP_REMOVED lines=11> */
[----:B------:R-:W-:Y:S01]  /*18390*/  HMMA.1688.F32.TF32 R36, R240, R18, R68 ;  /* 0x00000012f024723c */ /* 0x000fe20000081044 */
[----:B------:R-:W-:-:S07]  /*183a0*/  IMAD.MOV.U32 R60, RZ, RZ, R233 ;  /* 0x000000ffff3c7224 */ /* 0x000fce00078e00e9 */
[----:B------:R-:W-:Y:S01]  /*183b0*/  HMMA.1688.F32.TF32 R248, R240, R26, R76 ;  /* 0x0000001af0f8723c */ /* 0x000fe2000008104c */
[----:B------:R-:W-:Y:S01]  /*183c0*/  MOV R61, R232 ;  /* 0x000000e8003d7202 */ /* 0x000fe20000000f00 */
[----:B------:R-:W-:-:S06]  /*183d0*/  IMAD.MOV.U32 R63, RZ, RZ, R49 ;  /* 0x000000ffff3f7224 */ /* 0x000fcc00078e0031 */
[----:B------:R-:W-:Y:S01]  /*183e0*/  HMMA.1688.F32.TF32 R236, R240, R30, R80 ;  /* 0x0000001ef0ec723c */ /* 0x000fe20000081050 */
[----:B------:R-:W-:-:S07]  /*183f0*/  IMAD.MOV.U32 R58, RZ, RZ, R48 ;  /* 0x000000ffff3a7224 */ /* 0x000fce00078e0030 */
[----:B------:R-:W-:Y:S01]  /*18400*/  HMMA.1688.F32.TF32 R232, R240, R34, R84 ;  /* 0x00000022f0e8723c */ /* 0x000fe20000081054 */
[----:B------:R-:W-:Y:S02]  /*18410*/  IMAD.MOV.U32 R53, RZ, RZ, R37 ;  /* 0x000000ffff357224 */ /* 0x000fe400078e0025 */
[----:B------:R-:W-:Y:S02]  /*18420*/  IMAD.MOV.U32 R52, RZ, RZ, R38 ;  /* 0x000000ffff347224 */ /* 0x000fe400078e0026 */
[----:B------:R-:W-:Y:S01]  /*18430*/  IMAD.MOV.U32 R49, RZ, RZ, R39 ;  /* 0x000000ffff317224 */ /* 0x000fe200078e0027 */
[----:B------:R-:W-:Y:S01]  /*18440*/  MOV R39, R64 ;  /* 0x0000004000277202 */ /* 0x000fe20000000f00 */
[----:B------:R-:W-:Y:S02]  /*18450*/  IMAD.MOV.U32 R48, RZ, RZ, R36 ;  /* 0x000000ffff307224 */ /* 0x000fe400078e0024 */
[----:B------:R-:W-:Y:S02]  /*18460*/  IMAD.MOV.U32 R38, RZ, RZ, R65 ;  /* 0x000000ffff267224 */ /* 0x000fe400078e0041 */
[----:B------:R-:W-:-:S02]  /*18470*/  IMAD.MOV.U32 R37, RZ, RZ, R66 ;  /* 0x000000ffff257224 */ /* 0x000fc400078e0042 */
[----:B------:R-:W-:Y:S02]  /*18480*/  IMAD.MOV.U32 R36, RZ, RZ, R67 ;  /* 0x000000ffff247224 */ /* 0x000fe400078e0043 */
[C---:B------:R-:W-:Y:S01]  /*18490*/  HMMA.1688.F32.TF32 R64, R244.reuse, R6, R88 ;  /* 0x00000006f440723c */ /* 0x040fe20000081058 */
[----:B------:R-:W-:Y:S04]  /*184a0*/  STL [R1+0xa20], R248 ;  /* 0x000a20f801007387 */ /* 0x000fe80000100800 */
[----:B------:R-:W-:Y:S03]  /*184b0*/  STL [R1+0xa1c], R249 ;  /* 0x000a1cf901007387 */ /* 0x000fe60000100800 */
[C---:B------:R-:W-:Y:S01]  /*184c0*/  HMMA.1688.F32.TF32 R68, R244.reuse, R14, R96 ;  /* 0x0000000ef444723c */ /* 0x040fe20000081060 */
        /* <DEDUP_REMOVED lines=10> */
[----:B------:R-:W-:Y:S04]  /*18570*/  STL.64 [R1+0x2a0], R64 ;  /* 0x0002a04001007387 */ /* 0x000fe80000100a00 */
[----:B------:R1:W-:Y:S01]  /*18580*/  STL.64 [R1+0x2a8], R66 ;  /* 0x0002a84201007387 */ /* 0x0003e20000100a00 */
[C---:B------:R-:W-:Y:S03]  /*18590*/  HMMA.1688.F32.TF32 R72, R244.reuse, R26, R108 ;  /* 0x0000001af448723c */ /* 0x040fe6000008106c */
[----:B------:R-:W-:Y:S05]  /*185a0*/  STL.64 [R1+0x280], R68 ;  /* 0x0002804401007387 */ /* 0x000fea0000100a00 */
[C---:B-1----:R-:W-:Y:S01]  /*185b0*/  HMMA.1688.F32.TF32 R64, R244.reuse, R10, R92 ;  /* 0x0000000af440723c */ /* 0x042fe2000008105c */
[----:B------:R1:W-:Y:S07]  /*185c0*/  STL.64 [R1+0x288], R70 ;  /* 0x0002884601007387 */ /* 0x0003ee0000100a00 */
[----:B-1----:R-:W-:Y:S07]  /*185d0*/  HMMA.1688.F32.TF32 R68, R244, R30, R112 ;  /* 0x0000001ef444723c */ /* 0x002fee0000081070 */
[----:B------:R1:W-:Y:S09]  /*185e0*/  STL.64 [R1+0x250], R72 ;  /* 0x0002504801007387 */ /* 0x0003f20000100a00 */
[----:B------:R-:W-:-:S02]  /*185f0*/  IMAD.MOV.U32 R237, RZ, RZ, R64 ;  /* 0x000000ffffed7224 */ /* 0x000fc400078e0040 */
[----:B------:R-:W-:Y:S02]  /*18600*/  IMAD.MOV.U32 R238, RZ, RZ, R65 ;  /* 0x000000ffffee7224 */ /* 0x000fe400078e0041 */
[----:B------:R-:W-:Y:S02]  /*18610*/  IMAD.MOV.U32 R239, RZ, RZ, R66 ;  /* 0x000000ffffef7224 */ /* 0x000fe400078e0042 */
[----:B------:R-:W-:Y:S01]  /*18620*/  IMAD.MOV.U32 R248, RZ, RZ, R67 ;  /* 0x000000fffff87224 */ /* 0x000fe200078e0043 */
[----:B------:R-:W-:Y:S01]  /*18630*/  MOV R76, R39 ;  /* 0x00000027004c7202 */ /* 0x000fe20000000f00 */
[----:B------:R-:W-:Y:S01]  /*18640*/  HMMA.1688.F32.TF32 R64, R244, R18, R100 ;  /* 0x00000012f440723c */ /* 0x000fe20000081064 */
[----:B------:R2:W-:Y:S01]  /*18650*/  STL.64 [R1+0x258], R74 ;  /* 0x0002584a01007387 */ /* 0x0005e20000100a00 */
[----:B-1----:R-:W-:-:S03]  /*18660*/  IMAD.MOV.U32 R72, RZ, RZ, R48 ;  /* 0x000000ffff487224 */ /* 0x002fc600078e0030 */
[----:B------:R1:W-:Y:S04]  /*18670*/  STL.64 [R1+0x240], R68 ;  /* 0x0002404401007387 */ /* 0x0003e80000100a00 */
[----:B------:R3:W-:Y:S01]  /*18680*/  STL.64 [R1+0x248], R70 ;  /* 0x0002484601007387 */ /* 0x0007e20000100a00 */
[----:B--2---:R-:W-:-:S03]  /*18690*/  IMAD.MOV.U32 R75, RZ, RZ, R49 ;  /* 0x000000ffff4b7224 */ /* 0x004fc600078e0031 */
[----:B------:R-:W-:Y:S01]  /*186a0*/  LDS R48, [R252+0xa200] ;  /* 0x00a20000fc307984 */ /* 0x000fe20000000800 */
[----:B-1----:R-:W-:-:S03]  /*186b0*/  MOV R68, R54 ;  /* 0x0000003600447202 */ /* 0x002fc60000000f00 */
[----:B------:R-:W-:Y:S01]  /*186c0*/  LDS R49, [R3+0xa200] ;  /* 0x00a2000003317984 */ /* 0x000fe20000000800 */
[----:B------:R-:W-:Y:S01]  /*186d0*/  MOV R54, R50 ;  /* 0x0000003200367202 */ /* 0x000fe20000000f00 */
[----:B---3--:R-:W-:Y:S02]  /*186e0*/  IMAD.MOV.U32 R71, RZ, RZ, R55 ;  /* 0x000000ffff477224 */ /* 0x008fe400078e0037 */
[----:B------:R-:W-:Y:S01]  /*186f0*/  LDS R50, [R252+0xb200] ;  /* 0x00b20000fc327984 */ /* 0x000fe20000000800 */
[----:B------:R-:W-:-:S03]  /*18700*/  IMAD.MOV.U32 R55, RZ, RZ, R51 ;  /* 0x000000ffff377224 */ /* 0x000fc600078e0033 */
[----:B------:R-:W1:Y:S01]  /*18710*/  LDS R51, [R3+0xb200] ;  /* 0x00b2000003337984 */ /* 0x000e620000000800 */
[----:B------:R-:W-:Y:S01]  /*18720*/  MOV R249, R64 ;  /* 0x0000004000f97202 */ /* 0x000fe20000000f00 */
[----:B------:R-:W-:Y:S02]  /*18730*/  IMAD.MOV.U32 R250, RZ, RZ, R65 ;  /* 0x000000fffffa7224 */ /* 0x000fe400078e0041 */
[----:B------:R-:W-:Y:S01]  /*18740*/  IMAD.MOV.U32 R251, RZ, RZ, R66 ;  /* 0x000000fffffb7224 */ /* 0x000fe200078e0042 */
[----:B------:R-:W-:Y:S01]  /*18750*/  LDS R39, [R3+0xb380] ;  /* 0x00b3800003277984 */ /* 0x000fe20000000800 */
[----:B------:R-:W-:Y:S02]  /*18760*/  IMAD.MOV.U32 R235, RZ, RZ, R67 ;  /* 0x000000ffffeb7224 */ /* 0x000fe400078e0043 */
[----:B------:R-:W-:Y:S01]  /*18770*/  HMMA.1688.F32.TF32 R64, R244, R22, R104 ;  /* 0x00000016f440723c */ /* 0x000fe20000081068 */
[----:B------:R-:W-:Y:S02]  /*18780*/  IMAD.MOV.U32 R77, RZ, RZ, R38 ;  /* 0x000000ffff4d7224 */ /* 0x000fe400078e0026 */
[----:B------:R-:W-:Y:S01]  /*18790*/  IMAD.MOV.U32 R78, RZ, RZ, R37 ;  /* 0x000000ffff4e7224 */ /* 0x000fe200078e0025 */
[----:B------:R-:W-:Y:S01]  /*187a0*/  LDS R38, [R252+0xb380] ;  /* 0x00b38000fc267984 */ /* 0x000fe20000000800 */
[----:B------:R-:W-:-:S02]  /*187b0*/  IMAD.MOV.U32 R73, RZ, RZ, R53 ;  /* 0x000000ffff497224 */ /* 0x000fc400078e0035 */
[----:B------:R-:W-:Y:S01]  /*187c0*/  IMAD.MOV.U32 R79, RZ, RZ, R36 ;  /* 0x000000ffff4f7224 */ /* 0x000fe200078e0024 */
[----:B------:R-:W-:Y:S01]  /*187d0*/  LDS R37, [R3+0xa380] ;  /* 0x00a3800003257984 */ /* 0x000fe20000000800 */
[----:B------:R-:W-:Y:S02]  /*187e0*/  IMAD.MOV.U32 R96, RZ, RZ, R222 ;  /* 0x000000ffff607224 */ /* 0x000fe400078e00de */
[----:B------:R-:W-:Y:S01]  /*187f0*/  IMAD.MOV.U32 R97, RZ, RZ, R223 ;  /* 0x000000ffff617224 */ /* 0x000fe200078e00df */
[----:B------:R-:W-:Y:S01]  /*18800*/  LDS R36, [R252+0xa380] ;  /* 0x00a38000fc247984 */ /* 0x000fe20000000800 */
[----:B------:R-:W-:Y:S01]  /*18810*/  IMAD.MOV.U32 R98, RZ, RZ, R25 ;  /* 0x000000ffff627224 */ /* 0x000fe200078e0019 */
[----:B------:R-:W-:Y:S01]  /*18820*/  MOV R99, R24 ;  /* 0x0000001800637202 */ /* 0x000fe20000000f00 */
[----:B------:R-:W-:Y:S01]  /*18830*/  IMAD.MOV.U32 R92, RZ, RZ, R4 ;  /* 0x000000ffff5c7224 */ /* 0x000fe200078e0004 */
[----:B------:R-:W-:Y:S01]  /*18840*/  LDS R112, [R252+0xc080] ;  /* 0x00c08000fc707984 */ /* 0x000fe20000000800 */
[----:B------:R-:W-:-:S02]  /*18850*/  IMAD.MOV.U32 R93, RZ, RZ, R8 ;  /* 0x000000ffff5d7224 */ /* 0x000fc400078e0008 */
[----:B------:R-:W-:Y:S01]  /*18860*/  IMAD.MOV.U32 R94, RZ, RZ, R9 ;  /* 0x000000ffff5e7224 */ /* 0x000fe200078e0009 */
[----:B------:R-:W-:Y:S04]  /*18870*/  LDS R114, [R252+0xd080] ;  /* 0x00d08000fc727984 */ /* 0x000fe80000000800 */
[----:B------:R-:W-:Y:S01]  /*18880*/  IMAD.MOV.U32 R232, RZ, RZ, R64 ;  /* 0x000000ffffe87224 */ /* 0x000fe200078e0040 */
[----:B------:R-:W-:Y:S01]  /*18890*/  MOV R233, R65 ;  /* 0x0000004100e97202 */ /* 0x000fe20000000f00 */
[----:B------:R-:W-:Y:S01]  /*188a0*/  IMAD.MOV.U32 R234, RZ, RZ, R66 ;  /* 0x000000ffffea7224 */ /* 0x000fe200078e0042 */
[----:B------:R-:W-:Y:S01]  /*188b0*/  LDS R113, [R3+0xc080] ;  /* 0x00c0800003717984 */ /* 0x000fe20000000800 */
[----:B------:R-:W-:Y:S02]  /*188c0*/  IMAD.MOV.U32 R236, RZ, RZ, R67 ;  /* 0x000000ffffec7224 */ /* 0x000fe400078e0043 */
[----:B------:R-:W-:Y:S01]  /*188d0*/  HMMA.1688.F32.TF32 R64, R244, R34, R116 ;  /* 0x00000022f440723c */ /* 0x000fe20000081074 */
[----:B------:R-:W-:Y:S01]  /*188e0*/  IMAD.MOV.U32 R95, RZ, RZ, R12 ;  /* 0x000000ffff5f7224 */ /* 0x000fe200078e000c */
[----:B------:R-:W-:Y:S06]  /*188f0*/  LDS R115, [R3+0xd080] ;  /* 0x00d0800003737984 */ /* 0x000fec0000000800 */
[C---:B-1----:R-:W-:Y:S08]  /*18900*/  HMMA.1688.F32.TF32 R80, R48.reuse, R6, R120 ;  /* 0x000000063050723c */ /* 0x042ff00000081078 */
[C---:B------:R-:W-:Y:S07]  /*18910*/  HMMA.1688.F32.TF32 R88, R48.reuse, R10, R124 ;  /* 0x0000000a3058723c */ /* 0x040fee000008107c */
[----:B------:R1:W-:Y:S01]  /*18920*/  STL.64 [R1+0x1b0], R64 ;  /* 0x0001b04001007387 */ /* 0x0003e20000100a00 */
[C---:B------:R-:W-:Y:S03]  /*18930*/  HMMA.1688.F32.TF32 R84, R48.reuse, R14, R128 ;  /* 0x0000000e3054723c */ /* 0x040fe60000081080 */
[----:B------:R2:W-:Y:S04]  /*18940*/  STL.64 [R1+0x1b8], R66 ;  /* 0x0001b84201007387 */ /* 0x0005e80000100a00 */
[----:B------:R-:W-:Y:S04]  /*18950*/  STL.64 [R1+0x1a0], R80 ;  /* 0x0001a05001007387 */ /* 0x000fe80000100a00 */
[----:B------:R3:W-:Y:S01]  /*18960*/  STL.64 [R1+0x1a8], R82 ;  /* 0x0001a85201007387 */ /* 0x0007e20000100a00 */
[----:B-1----:R-:W-:Y:S01]  /*18970*/  IMAD.MOV.U32 R64, RZ, RZ, R58 ;  /* 0x000000ffff407224 */ /* 0x002fe200078e003a */
[----:B------:R-:W-:Y:S01]  /*18980*/  MOV R58, R44 ;  /* 0x0000002c003a7202 */ /* 0x000fe20000000f00 */
[----:B------:R-:W-:Y:S01]  /*18990*/  IMAD.MOV.U32 R74, RZ, RZ, R52 ;  /* 0x000000ffff4a7224 */ /* 0x000fe200078e0034 */
[----:B--2---:R-:W-:Y:S01]  /*189a0*/  MOV R67, R59 ;  /* 0x0000003b00437202 */ /* 0x004fe20000000f00 */
[----:B---3--:R-:W-:Y:S01]  /*189b0*/  HMMA.1688.F32.TF32 R80, R48, R18, R132 ;  /* 0x000000123050723c */ /* 0x008fe20000081084 */
[----:B------:R-:W-:Y:S01]  /*189c0*/  IMAD.MOV.U32 R59, RZ, RZ, R47 ;  /* 0x000000ffff3b7224 */ /* 0x000fe200078e002f */
[----:B------:R-:W-:Y:S01]  /*189d0*/  LDS R44, [R252+0xa280] ;  /* 0x00a28000fc2c7984 */ /* 0x000fe20000000800 */
[----:B------:R-:W-:-:S02]  /*189e0*/  IMAD.MOV.U32 R52, RZ, RZ, R46 ;  /* 0x000000ffff347224 */ /* 0x000fc400078e002e */
[----:B------:R-:W-:Y:S01]  /*189f0*/  IMAD.MOV.U32 R53, RZ, RZ, R45 ;  /* 0x000000ffff357224 */ /* 0x000fe200078e002d */
[----:B------:R-:W-:Y:S04]  /*18a00*/  LDS R46, [R252+0xb280] ;  /* 0x00b28000fc2e7984 */ /* 0x000fe80000000800 */
[----:B------:R-:W-:Y:S04]  /*18a10*/  LDS R45, [R3+0xa280] ;  /* 0x00a28000032d7984 */ /* 0x000fe80000000800 */
[----:B------:R-:W1:Y:S04]  /*18a20*/  LDS R47, [R3+0xb280] ;  /* 0x00b28000032f7984 */ /* 0x000e680000000800 */
[----:B------:R-:W-:Y:S04]  /*18a30*/  STL.64 [R1+0x190], R88 ;  /* 0x0001905801007387 */ /* 0x000fe80000100a00 */
[----:B------:R2:W-:Y:S04]  /*18a40*/  STL.64 [R1+0x198], R90 ;  /* 0x0001985a01007387 */ /* 0x0005e80000100a00 */
[----:B------:R-:W-:Y:S04]  /*18a50*/  STL.64 [R1+0x180], R84 ;  /* 0x0001805401007387 */ /* 0x000fe80000100a00 */
[----:B------:R3:W-:Y:S01]  /*18a60*/  STL.64 [R1+0x188], R86 ;  /* 0x0001885601007387 */ /* 0x0007e20000100a00 */
[C---:B--2---:R-:W-:Y:S03]  /*18a70*/  HMMA.1688.F32.TF32 R88, R48.reuse, R22, R136 ;  /* 0x000000163058723c */ /* 0x044fe60000081088 */
[----:B------:R-:W-:Y:S04]  /*18a80*/  STL.64 [R1+0x170], R80 ;  /* 0x0001705001007387 */ /* 0x000fe80000100a00 */
[----:B------:R2:W-:Y:S01]  /*18a90*/  STL.64 [R1+0x178], R82 ;  /* 0x0001785201007387 */ /* 0x0005e20000100a00 */
[C---:B---3--:R-:W-:Y:S08]  /*18aa0*/  HMMA.1688.F32.TF32 R84, R48.reuse, R26, R140 ;  /* 0x0000001a3054723c */ /* 0x048ff0000008108c */
[----:B--2---:R-:W-:Y:S07]  /*18ab0*/  HMMA.1688.F32.TF32 R80, R48, R30, R144 ;  /* 0x0000001e3050723c */ /* 0x004fee0000081090 */
[----:B------:R-:W-:Y:S04]  /*18ac0*/  STL.64 [R1+0x160], R88 ;  /* 0x0001605801007387 */ /* 0x000fe80000100a00 */
[----:B------:R-:W-:Y:S04]  /*18ad0*/  STL.64 [R1+0x168], R90 ;  /* 0x0001685a01007387 */ /* 0x000fe80000100a00 */
[----:B------:R-:W-:Y:S04]  /*18ae0*/  STL.64 [R1+0x140], R84 ;  /* 0x0001405401007387 */ /* 0x000fe80000100a00 */
[----:B------:R2:W-:Y:S01]  /*18af0*/  STL.64 [R1+0x148], R86 ;  /* 0x0001485601007387 */ /* 0x0005e20000100a00 */
[----:B------:R-:W-:-:S02]  /*18b00*/  IMAD.MOV.U32 R65, RZ, RZ, R63 ;  /* 0x000000ffff417224 */ /* 0x000fc400078e003f */
[----:B------:R-:W-:Y:S02]  /*18b10*/  IMAD.MOV.U32 R66, RZ, RZ, R62 ;  /* 0x000000ffff427224 */ /* 0x000fe400078e003e */
[----:B------:R-:W-:Y:S01]  /*18b20*/  IMAD.MOV.U32 R69, RZ, RZ, R57 ;  /* 0x000000ffff457224 */ /* 0x000fe200078e0039 */
[----:B------:R-:W-:Y:S04]  /*18b30*/  STL.64 [R1+0x130], R80 ;  /* 0x0001305001007387 */ /* 0x000fe80000100a00 */
[----:B------:R3:W-:Y:S01]  /*18b40*/  STL.64 [R1+0x138], R82 ;  /* 0x0001385201007387 */ /* 0x0007e20000100a00 */
[----:B--2---:R-:W-:Y:S01]  /*18b50*/  HMMA.1688.F32.TF32 R84, R48, R34, R148 ;  /* 0x000000223054723c */ /* 0x004fe20000081094 */
[----:B------:R-:W-:Y:S02]  /*18b60*/  IMAD.MOV.U32 R70, RZ, RZ, R56 ;  /* 0x000000ffff467224 */ /* 0x000fe400078e0038 */
[----:B------:R-:W-:-:S02]  /*18b70*/  IMAD.MOV.U32 R106, RZ, RZ, R16 ;  /* 0x000000ffff6a7224 */ /* 0x000fc400078e0010 */
[----:B------:R-:W-:Y:S02]  /*18b80*/  IMAD.MOV.U32 R107, RZ, RZ, R13 ;  /* 0x000000ffff6b7224 */ /* 0x000fe400078e000d */
[----:B------:R-:W-:Y:S01]  /*18b90*/  IMAD.MOV.U32 R100, RZ, RZ, R220 ;  /* 0x000000ffff647224 */ /* 0x000fe200078e00dc */
[C---:B-1----:R-:W-:Y:S01]  /*18ba0*/  HMMA.1688.F32.TF32 R48, R44.reuse, R10, R156 ;  /* 0x0000000a2c30723c */ /* 0x042fe2000008109c */
[----:B------:R-:W-:Y:S01]  /*18bb0*/  IMAD.MOV.U32 R101, RZ, RZ, R221 ;  /* 0x000000ffff657224 */ /* 0x000fe200078e00dd */
[----:B------:R-:W-:Y:S01]  /*18bc0*/  MOV R102, R29 ;  /* 0x0000001d00667202 */ /* 0x000fe20000000f00 */
[----:B------:R-:W-:Y:S02]  /*18bd0*/  IMAD.MOV.U32 R103, RZ, RZ, R28 ;  /* 0x000000ffff677224 */ /* 0x000fe400078e001c */
[----:B------:R-:W-:Y:S01]  /*18be0*/  IMAD.MOV.U32 R140, RZ, RZ, R5 ;  /* 0x000000ffff8c7224 */ /* 0x000fe200078e0005 */
[----:B------:R-:W-:Y:S01]  /*18bf0*/  MOV R142, R33 ;  /* 0x00000021008e7202 */ /* 0x000fe20000000f00 */
[----:B------:R-:W-:Y:S01]  /*18c00*/  IMAD.MOV.U32 R141, RZ, RZ, R32 ;  /* 0x000000ffff8d7224 */ /* 0x000fe200078e0020 */
[----:B---3--:R-:W-:Y:S01]  /*18c10*/  HMMA.1688.F32.TF32 R80, R44, R6, R152 ;  /* 0x000000062c50723c */ /* 0x008fe20000081098 */
[----:B------:R-:W-:Y:S01]  /*18c20*/  IMAD.MOV.U32 R63, RZ, RZ, R43 ;  /* 0x000000ffff3f7224 */ /* 0x000fe200078e002b */
[----:B------:R-:W-:Y:S01]  /*18c30*/  MOV R108, R58 ;  /* 0x0000003a006c7202 */ /* 0x000fe20000000f00 */
        /* <DEDUP_REMOVED lines=8> */
[----:B------:R-:W-:Y:S04]  /*18cc0*/  STL.64 [R1+0x128], R86 ;  /* 0x0001285601007387 */ /* 0x000fe80000100a00 */
[----:B------:R-:W-:Y:S04]  /*18cd0*/  STL.64 [R1+0x110], R80 ;  /* 0x0001105001007387 */ /* 0x000fe80000100a00 */
[----:B------:R-:W-:Y:S04]  /*18ce0*/  STL.64 [R1+0x118], R82 ;  /* 0x0001185201007387 */ /* 0x000fe80000100a00 */
[----:B------:R-:W-:Y:S04]  /*18cf0*/  STL.64 [R1+0x100], R48 ;  /* 0x0001003001007387 */ /* 0x000fe80000100a00 */
[----:B------:R2:W-:Y:S01]  /*18d00*/  STL.64 [R1+0x108], R50 ;  /* 0x0001083201007387 */ /* 0x0005e20000100a00 */
[----:B------:R-:W-:-:S02]  /*18d10*/  IMAD.MOV.U32 R143, RZ, RZ, R227 ;  /* 0x000000ffff8f7224 */ /* 0x000fc400078e00e3 */
[----:B------:R-:W-:Y:S01]  /*18d20*/  IMAD.MOV.U32 R109, RZ, RZ, R59 ;  /* 0x000000ffff6d7224 */ /* 0x000fe200078e003b */
[C---:B------:R-:W-:Y:S01]  /*18d30*/  HMMA.1688.F32.TF32 R240, R44.reuse, R26, R172 ;  /* 0x0000001a2cf0723c */ /* 0x040fe200000810ac */
[----:B------:R-:W-:Y:S01]  /*18d40*/  IMAD.MOV.U32 R110, RZ, RZ, R52 ;  /* 0x000000ffff6e7224 */ /* 0x000fe200078e0034 */
[----:B------:R-:W-:Y:S01]  /*18d50*/  MOV R105, R55 ;  /* 0x0000003700697202 */ /* 0x000fe20000000f00 */
[----:B------:R-:W-:Y:S01]  /*18d60*/  IMAD.MOV.U32 R111, RZ, RZ, R53 ;  /* 0x000000ffff6f7224 */ /* 0x000fe200078e0035 */
[----:B------:R-:W-:Y:S04]  /*18d70*/  LDS R144, [R252+0xc100] ;  /* 0x00c10000fc907984 */ /* 0x000fe80000000800 */
[----:B--2---:R-:W-:Y:S01]  /*18d80*/  HMMA.1688.F32.TF32 R48, R44, R14, R160 ;  /* 0x0000000e2c30723c */ /* 0x004fe200000810a0 */
[----:B------:R-:W-:Y:S01]  /*18d90*/  IMAD.MOV.U32 R82, RZ, RZ, R76 ;  /* 0x000000ffff527224 */ /* 0x000fe200078e004c */
[----:B------:R-:W-:Y:S01]  /*18da0*/  MOV R83, R77 ;  /* 0x0000004d00537202 */ /* 0x000fe20000000f00 */
[----:B------:R-:W-:Y:S01]  /*18db0*/  IMAD.MOV.U32 R76, RZ, RZ, R78 ;  /* 0x000000ffff4c7224 */ /* 0x000fe200078e004e */
[----:B------:R-:W-:Y:S01]  /*18dc0*/  LDS R146, [R252+0xd100] ;  /* 0x00d10000fc927984 */ /* 0x000fe20000000800 */
[----:B------:R-:W-:-:S02]  /*18dd0*/  IMAD.MOV.U32 R77, RZ, RZ, R79 ;  /* 0x000000ffff4d7224 */ /* 0x000fc400078e004f */
[----:B------:R-:W-:Y:S01]  /*18de0*/  IMAD.MOV.U32 R78, RZ, RZ, R72 ;  /* 0x000000ffff4e7224 */ /* 0x000fe200078e0048 */
[----:B------:R-:W-:Y:S01]  /*18df0*/  MOV R72, R74 ;  /* 0x0000004a00487202 */ /* 0x000fe20000000f00 */
[----:B------:R-:W-:Y:S01]  /*18e00*/  IMAD.MOV.U32 R79, RZ, RZ, R73 ;  /* 0x000000ffff4f7224 */ /* 0x000fe200078e0049 */
[C---:B-1----:R-:W-:Y:S01]  /*18e10*/  HMMA.1688.F32.TF32 R184, R40.reuse, R6, R184 ;  /* 0x0000000628b8723c */ /* 0x042fe200000810b8 */
[----:B------:R-:W-:Y:S01]  /*18e20*/  IMAD.MOV.U32 R73, RZ, RZ, R75 ;  /* 0x000000ffff497224 */ /* 0x000fe200078e004b */
[----:B------:R-:W-:Y:S01]  /*18e30*/  LDS R145, [R3+0xc100] ;  /* 0x00c1000003917984 */ /* 0x000fe20000000800 */
[----:B------:R-:W-:Y:S02]  /*18e40*/  IMAD.MOV.U32 R74, RZ, RZ, R68 ;  /* 0x000000ffff4a7224 */ /* 0x000fe400078e0044 */
[----:B------:R-:W-:Y:S01]  /*18e50*/  IMAD.MOV.U32 R75, RZ, RZ, R69 ;  /* 0x000000ffff4b7224 */ /* 0x000fe200078e0045 */
[----:B------:R-:W-:Y:S01]  /*18e60*/  MOV R69, R71 ;  /* 0x0000004700457202 */ /* 0x000fe20000000f00 */
[----:B------:R-:W-:Y:S01]  /*18e70*/  IMAD.MOV.U32 R68, RZ, RZ, R70 ;  /* 0x000000ffff447224 */ /* 0x000fe200078e0046 */
[----:B------:R-:W-:Y:S01]  /*18e80*/  HMMA.1688.F32.TF32 R188, R40, R10, R188 ;  /* 0x0000000a28bc723c */ /* 0x000fe200000810bc */
[----:B------:R-:W-:Y:S01]  /*18e90*/  IMAD.MOV.U32 R70, RZ, RZ, R64 ;  /* 0x000000ffff467224 */ /* 0x000fe200078e0040 */
[----:B------:R-:W-:Y:S01]  /*18ea0*/  LDS R147, [R3+0xd100] ;  /* 0x00d1000003937984 */ /* 0x000fe20000000800 */
[----:B------:R-:W-:-:S02]  /*18eb0*/  IMAD.MOV.U32 R71, RZ, RZ, R65 ;  /* 0x000000ffff477224 */ /* 0x000fc400078e0041 */
[----:B------:R-:W-:Y:S01]  /*18ec0*/  IMAD.MOV.U32 R64, RZ, RZ, R66 ;  /* 0x000000ffff407224 */ /* 0x000fe200078e0042 */
[----:B------:R-:W-:Y:S01]  /*18ed0*/  MOV R66, R60 ;  /* 0x0000003c00427202 */ /* 0x000fe20000000f00 */
[----:B------:R-:W-:Y:S01]  /*18ee0*/  IMAD.MOV.U32 R65, RZ, RZ, R67 ;  /* 0x000000ffff417224 */ /* 0x000fe200078e0043 */
[C---:B------:R-:W-:Y:S01]  /*18ef0*/  HMMA.1688.F32.TF32 R192, R40.reuse, R14, R192 ;  /* 0x0000000e28c0723c */ /* 0x040fe200000810c0 */
[----:B------:R-:W-:Y:S01]  /*18f00*/  IMAD.MOV.U32 R67, RZ, RZ, R61 ;  /* 0x000000ffff437224 */ /* 0x000fe200078e003d */
[----:B------:R1:W-:Y:S01]  /*18f10*/  STL.64 [R1+0xf0], R48 ;  /* 0x0000f03001007387 */ /* 0x0003e20000100a00 */
[----:B------:R-:W-:Y:S02]  /*18f20*/  IMAD.MOV.U32 R60, RZ, RZ, R2 ;  /* 0x000000ffff3c7224 */ /* 0x000fe400078e0002 */
[----:B------:R-:W-:Y:S01]  /*18f30*/  IMAD.MOV.U32 R61, RZ, RZ, R0 ;  /* 0x000000ffff3d7224 */ /* 0x000fe200078e0000 */
[----:B------:R-:W-:Y:S01]  /*18f40*/  MOV R0, R51 ;  /* 0x0000003300007202 */ /* 0x000fe20000000f00 */
[----:B------:R-:W-:Y:S01]  /*18f50*/  IMAD.MOV.U32 R2, RZ, RZ, R50 ;  /* 0x000000ffff027224 */ /* 0x000fe200078e0032 */
[C---:B------:R-:W-:Y:S08]  /*18f60*/  HMMA.1688.F32.TF32 R196, R40.reuse, R18, R196 ;  /* 0x0000001228c4723c */ /* 0x040ff000000810c4 */
[C---:B------:R-:W-:Y:S08]  /*18f70*/  HMMA.1688.F32.TF32 R200, R40.reuse, R22, R200 ;  /* 0x0000001628c8723c */ /* 0x040ff000000810c8 */
[C---:B------:R-:W-:Y:S08]  /*18f80*/  HMMA.1688.F32.TF32 R204, R40.reuse, R26, R204 ;  /* 0x0000001a28cc723c */ /* 0x040ff000000810cc */
[C---:B------:R-:W-:Y:S08]  /*18f90*/  HMMA.1688.F32.TF32 R208, R40.reuse, R30, R208 ;  /* 0x0000001e28d0723c */ /* 0x040ff000000810d0 */
[----:B------:R-:W-:Y:S01]  /*18fa0*/  HMMA.1688.F32.TF32 R212, R40, R34, R212 ;  /* 0x0000002228d4723c */ /* 0x000fe200000810d4 */
[----:B------:R-:W-:Y:S01]  /*18fb0*/  MOV R88, R230 ;  /* 0x000000e600587202 */ /* 0x000fe20000000f00 */
[----:B------:R-:W-:-:S02]  /*18fc0*/  IMAD.MOV.U32 R89, RZ, RZ, R229 ;  /* 0x000000ffff597224 */ /* 0x000fc400078e00e5 */
[----:B------:R-:W-:Y:S02]  /*18fd0*/  IMAD.MOV.U32 R90, RZ, RZ, R228 ;  /* 0x000000ffff5a7224 */ /* 0x000fe400078e00e4 */
[----:B------:R-:W-:Y:S01]  /*18fe0*/  IMAD.MOV.U32 R91, RZ, RZ, R21 ;  /* 0x000000ffff5b7224 */ /* 0x000fe200078e0015 */
[----:B------:R-:W-:Y:S01]  /*18ff0*/  MOV R85, R225 ;  /* 0x000000e100557202 */ /* 0x000fe20000000f00 */
[----:B-1----:R-:W-:Y:S01]  /*19000*/  HMMA.1688.F32.TF32 R48, R44, R18, R164 ;  /* 0x000000122c30723c */ /* 0x002fe200000810a4 */
[----:B------:R-:W-:Y:S01]  /*19010*/  IMAD.MOV.U32 R84, RZ, RZ, R226 ;  /* 0x000000ffff547224 */ /* 0x000fe200078e00e2 */
[----:B------:R-:W-:Y:S01]  /*19020*/  LDS R80, [R252+0xc000] ;  /* 0x00c00000fc507984 */ /* 0x000fe20000000800 */
[----:B------:R-:W-:Y:S02]  /*19030*/  IMAD.MOV.U32 R86, RZ, RZ, R224 ;  /* 0x000000ffff567224 */ /* 0x000fe400078e00e0 */
[----:B------:R-:W-:Y:S01]  /*19040*/  IMAD.MOV.U32 R87, RZ, RZ, R231 ;  /* 0x000000ffff577224 */ /* 0x000fe200078e00e7 */
[----:B------:R-:W-:Y:S02]  /*19050*/  LDS R81, [R3+0xc000] ;  /* 0x00c0000003517984 */ /* 0x000fe40000000800 */
[----:B------:R-:W-:Y:S11]  /*19060*/  HMMA.1688.F32.TF32 R40, R36, R6, R216 ;  /* 0x000000062428723c */ /* 0x000ff600000810d8 */
[----:B------:R-:W-:Y:S04]  /*19070*/  @!UPT UIADD3 URZ, URZ, URZ, URZ ;  /* 0x0000003f3f3ff290 */ /* 0x000fe8000fffe03f */
[----:B------:R-:W-:Y:S04]  /*19080*/  STL.64 [R1+0xe0], R48 ;  /* 0x0000e03001007387 */ /* 0x000fe80000100a00 */
[----:B------:R-:W-:Y:S04]  /*19090*/  STL.64 [R1+0xe8], R50 ;  /* 0x0000e83201007387 */ /* 0x000fe80000100a00 */
[----:B------:R-:W-:Y:S04]  /*190a0*/  STL.64 [R1+0x150], R40 ;  /* 0x0001502801007387 */ /* 0x000fe80000100a00 */
[----:B------:R-:W-:Y:S04]  /*190b0*/  STL.64 [R1+0x158], R42 ;  /* 0x0001582a01007387 */ /* 0x000fe80000100a00 */
[----:B------:R-:W2:Y:S04]  /*190c0*/  LDL.LU R16, [R1+0xb08] ;  /* 0x000b080001107983 */ /* 0x000ea80000300800 */
[----:B------:R-:W3:Y:S04]  /*190d0*/  LDL.LU R13, [R1+0xb04] ;  /* 0x000b0400010d7983 */ /* 0x000ee80000300800 */
[----:B------:R-:W4:Y:S04]  /*190e0*/  LDL.LU R220, [R1+0xb00] ;  /* 0x000b000001dc7983 */ /* 0x000f280000300800 */
[----:B------:R-:W5:Y:S04]  /*190f0*/  LDL.LU R221, [R1+0xafc] ;  /* 0x000afc0001dd7983 */ /* 0x000f680000300800 */
        /* <DEDUP_REMOVED lines=17> */
[----:B------:R-:W-:-:S03]  /*19210*/  IMAD.MOV.U32 R134, RZ, RZ, R76 ;  /* 0x000000ffff867224 */ /* 0x000fc600078e004c */
[----:B------:R-:W4:Y:S01]  /*19220*/  LDL.LU R231, [R1+0xab4] ;  /* 0x000ab40001e77983 */ /* 0x000f220000300800 */
[----:B------:R-:W-:-:S03]  /*19230*/  IMAD.MOV.U32 R135, RZ, RZ, R77 ;  /* 0x000000ffff877224 */ /* 0x000fc600078e004d */
[----:B------:R-:W4:Y:S01]  /*19240*/  LDL.LU R5, [R1+0xab0] ;  /* 0x000ab00001057983 */ /* 0x000f220000300800 */
[----:B------:R-:W-:-:S03]  /*19250*/  MOV R128, R78 ;  /* 0x0000004e00807202 */ /* 0x000fc60000000f00 */
[----:B------:R-:W4:Y:S01]  /*19260*/  LDL.LU R32, [R1+0xaac] ;  /* 0x000aac0001207983 */ /* 0x000f220000300800 */
[----:B------:R-:W-:-:S03]  /*19270*/  IMAD.MOV.U32 R129, RZ, RZ, R79 ;  /* 0x000000ffff817224 */ /* 0x000fc600078e004f */
[----:B------:R-:W4:Y:S01]  /*19280*/  LDL.LU R33, [R1+0xaa8] ;  /* 0x000aa80001217983 */ /* 0x000f220000300800 */
[----:B------:R-:W-:-:S03]  /*19290*/  IMAD.MOV.U32 R78, RZ, RZ, R17 ;  /* 0x000000ffff4e7224 */ /* 0x000fc600078e0011 */
[----:B------:R-:W4:Y:S01]  /*192a0*/  LDL.LU R227, [R1+0xaa4] ;  /* 0x000aa40001e37983 */ /* 0x000f220000300800 */
[----:B------:R-:W-:Y:S01]  /*192b0*/  IMAD.MOV.U32 R130, RZ, RZ, R72 ;  /* 0x000000ffff827224 */ /* 0x000fe200078e0048 */
[----:B------:R-:W-:Y:S01]  /*192c0*/  MOV R79, R20 ;  /* 0x00000014004f7202 */ /* 0x000fe20000000f00 */
[----:B------:R-:W-:Y:S01]  /*192d0*/  IMAD.MOV.U32 R131, RZ, RZ, R73 ;  /* 0x000000ffff837224 */ /* 0x000fe200078e0049 */
[----:B------:R-:W-:Y:S01]  /*192e0*/  MOV R125, R75 ;  /* 0x0000004b007d7202 */ /* 0x000fe20000000f00 */
[----:B------:R-:W-:Y:S02]  /*192f0*/  IMAD.MOV.U32 R124, RZ, RZ, R74 ;  /* 0x000000ffff7c7224 */ /* 0x000fe400078e004a */
[----:B------:R-:W-:Y:S02]  /*19300*/  IMAD.MOV.U32 R126, RZ, RZ, R68 ;  /* 0x000000ffff7e7224 */ /* 0x000fe400078e0044 */
[----:B------:R-:W-:Y:S02]  /*19310*/  IMAD.MOV.U32 R127, RZ, RZ, R69 ;  /* 0x000000ffff7f7224 */ /* 0x000fe400078e0045 */
[----:B------:R-:W-:-:S02]  /*19320*/  IMAD.MOV.U32 R120, RZ, RZ, R70 ;  /* 0x000000ffff787224 */ /* 0x000fc400078e0046 */
[----:B------:R-:W-:Y:S02]  /*19330*/  IMAD.MOV.U32 R121, RZ, RZ, R71 ;  /* 0x000000ffff797224 */ /* 0x000fe400078e0047 */
[----:B--2---:R-:W-:Y:S02]  /*19340*/  IMAD.MOV.U32 R77, RZ, RZ, R16 ;  /* 0x000000ffff4d7224 */ /* 0x004fe400078e0010 */
[----:B---3--:R-:W-:Y:S02]  /*19350*/  IMAD.MOV.U32 R76, RZ, RZ, R13 ;  /* 0x000000ffff4c7224 */ /* 0x008fe400078e000d */
[----:B------:R-:W2:Y:S04]  /*19360*/  LDL.LU R13, [R1+0xaa0] ;  /* 0x000aa000010d7983 */ /* 0x000ea80000300800 */
[----:B------:R-:W3:Y:S04]  /*19370*/  LDL.LU R16, [R1+0xa9c] ;  /* 0x000a9c0001107983 */ /* 0x000ee80000300800 */
[----:B------:R-:W2:Y:S01]  /*19380*/  LDL.LU R17, [R1+0xa98] ;  /* 0x000a980001117983 */ /* 0x000ea20000300800 */
[----:B-----5:R-:W-:-:S02]  /*19390*/  IMAD.MOV.U32 R74, RZ, RZ, R221 ;  /* 0x000000ffff4a7224 */ /* 0x020fc400078e00dd */
[----:B----4-:R-:W-:Y:S01]  /*193a0*/  IMAD.MOV.U32 R73, RZ, RZ, R29 ;  /* 0x000000ffff497224 */ /* 0x010fe200078e001d */
[----:B------:R-:W4:Y:S01]  /*193b0*/  LDL.LU R20, [R1+0xa94] ;  /* 0x000a940001147983 */ /* 0x000f220000300800 */
[----:B------:R-:W-:-:S03]  /*193c0*/  IMAD.MOV.U32 R72, RZ, RZ, R28 ;  /* 0x000000ffff487224 */ /* 0x000fc600078e001c */
[----:B------:R-:W5:Y:S01]  /*193d0*/  LDL.LU R28, [R1+0xa90] ;  /* 0x000a9000011c7983 */ /* 0x000f620000300800 */
[----:B------:R-:W-:-:S03]  /*193e0*/  IMAD.MOV.U32 R75, RZ, RZ, R220 ;  /* 0x000000ffff4b7224 */ /* 0x000fc600078e00dc */
[----:B------:R-:W2:Y:S04]  /*193f0*/  LDL.LU R29, [R1+0xa8c] ;  /* 0x000a8c00011d7983 */ /* 0x000ea80000300800 */
[----:B------:R-:W2:Y:S01]  /*19400*/  LDL.LU R221, [R1+0xa88] ;  /* 0x000a880001dd7983 */ /* 0x000ea20000300800 */
[----:B------:R-:W-:Y:S02]  /*19410*/  IMAD.MOV.U32 R70, RZ, RZ, R223 ;  /* 0x000000ffff467224 */ /* 0x000fe400078e00df */
[----:B------:R-:W-:Y:S01]  /*19420*/  IMAD.MOV.U32 R69, RZ, RZ, R25 ;  /* 0x000000ffff457224 */ /* 0x000fe200078e0019 */
[----:B------:R-:W3:Y:S01]  /*19430*/  LDL.LU R220, [R1+0xa84] ;  /* 0x000a840001dc7983 */ /* 0x000ee20000300800 */
[----:B------:R-:W-:-:S03]  /*19440*/  MOV R68, R24 ;  /* 0x0000001800447202 */ /* 0x000fc60000000f00 */
[----:B------:R-:W4:Y:S01]  /*19450*/  LDL.LU R24, [R1+0xa80] ;  /* 0x000a800001187983 */ /* 0x000f220000300800 */
[----:B------:R-:W-:-:S03]  /*19460*/  IMAD.MOV.U32 R71, RZ, RZ, R222 ;  /* 0x000000ffff477224 */ /* 0x000fc600078e00de */
[----:B------:R-:W4:Y:S04]  /*19470*/  LDL.LU R25, [R1+0xa7c] ;  /* 0x000a7c0001197983 */ /* 0x000f280000300800 */
[----:B------:R-:W4:Y:S04]  /*19480*/  LDL.LU R223, [R1+0xa78] ;  /* 0x000a780001df7983 */ /* 0x000f280000300800 */
[----:B------:R-:W5:Y:S01]  /*19490*/  LDL.LU R222, [R1+0xa74] ;  /* 0x000a740001de7983 */ /* 0x000f620000300800 */
[----:B------:R-:W-:Y:S01]  /*194a0*/  IMAD.MOV.U32 R118, RZ, RZ, R60 ;  /* 0x000000ffff767224 */ /* 0x000fe200078e003c */
[----:B------:R-:W-:Y:S01]  /*194b0*/  MOV R119, R61 ;  /* 0x0000003d00777202 */ /* 0x000fe20000000f00 */
[----:B------:R-:W-:-:S02]  /*194c0*/  IMAD.MOV.U32 R136, RZ, RZ, R62 ;  /* 0x000000ffff887224 */ /* 0x000fc400078e003e */
[----:B------:R-:W-:Y:S02]  /*194d0*/  IMAD.MOV.U32 R137, RZ, RZ, R63 ;  /* 0x000000ffff897224 */ /* 0x000fe400078e003f */
[----:B------:R-:W-:Y:S02]  /*194e0*/  IMAD.MOV.U32 R138, RZ, RZ, R56 ;  /* 0x000000ffff8a7224 */ /* 0x000fe400078e0038 */
[----:B------:R-:W-:Y:S02]  /*194f0*/  IMAD.MOV.U32 R63, RZ, RZ, R230 ;  /* 0x000000ffff3f7224 */ /* 0x000fe400078e00e6 */
[----:B------:R-:W-:Y:S01]  /*19500*/  IMAD.MOV.U32 R62, RZ, RZ, R229 ;  /* 0x000000ffff3e7224 */ /* 0x000fe200078e00e5 */
[----:B------:R-:W-:Y:S01]  /*19510*/  MOV R61, R228 ;  /* 0x000000e4003d7202 */ /* 0x000fe20000000f00 */
[----:B------:R-:W-:Y:S02]  /*19520*/  IMAD.MOV.U32 R60, RZ, RZ, R21 ;  /* 0x000000ffff3c7224 */ /* 0x000fe400078e0015 */
[----:B------:R-:W5:Y:S01]  /*19530*/  LDL.LU R21, [R1+0xa70] ;  /* 0x000a700001157983 */ /* 0x000f620000300800 */
[----:B------:R-:W-:-:S03]  /*19540*/  IMAD.MOV.U32 R139, RZ, RZ, R57 ;  /* 0x000000ffff8b7224 */ /* 0x000fc600078e0039 */
[----:B------:R-:W5:Y:S04]  /*19550*/  LDL.LU R228, [R1+0xa6c] ;  /* 0x000a6c0001e47983 */ /* 0x000f680000300800 */
[----:B------:R-:W5:Y:S01]  /*19560*/  LDL.LU R229, [R1+0xa68] ;  /* 0x000a680001e57983 */ /* 0x000f620000300800 */
[----:B------:R-:W-:Y:S01]  /*19570*/  MOV R58, R225 ;  /* 0x000000e1003a7202 */ /* 0x000fe20000000f00 */
[----:B------:R-:W-:Y:S02]  /*19580*/  IMAD.MOV.U32 R57, RZ, RZ, R224 ;  /* 0x000000ffff397224 */ /* 0x000fe400078e00e0 */
[----:B------:R-:W5:Y:S01]  /*19590*/  LDL.LU R230, [R1+0xa64] ;  /* 0x000a640001e67983 */ /* 0x000f620000300800 */
[----:B------:R-:W-:-:S03]  /*195a0*/  IMAD.MOV.U32 R56, RZ, RZ, R231 ;  /* 0x000000ffff387224 */ /* 0x000fc600078e00e7 */
[----:B------:R-:W5:Y:S01]  /*195b0*/  LDL.LU R231, [R1+0xa60] ;  /* 0x000a600001e77983 */ /* 0x000f620000300800 */
[----:B------:R-:W-:-:S03]  /*195c0*/  IMAD.MOV.U32 R59, RZ, RZ, R226 ;  /* 0x000000ffff3b7224 */ /* 0x000fc600078e00e2 */
[----:B------:R-:W5:Y:S01]  /*195d0*/  LDL.LU R224, [R1+0xa5c] ;  /* 0x000a5c0001e07983 */ /* 0x000f620000300800 */
[----:B------:R-:W-:-:S03]  /*195e0*/  MOV R151, R5 ;  /* 0x0000000500977202 */ /* 0x000fc60000000f00 */
[----:B------:R-:W5:Y:S04]  /*195f0*/  LDL.LU R225, [R1+0xa58] ;  /* 0x000a580001e17983 */ /* 0x000f680000300800 */
[----:B------:R-:W5:Y:S01]  /*19600*/  LDL.LU R226, [R1+0xa54] ;  /* 0x000a540001e27983 */ /* 0x000f620000300800 */
[----:B------:R-:W-:-:S03]  /*19610*/  IMAD.MOV.U32 R148, RZ, RZ, R227 ;  /* 0x000000ffff947224 */ /* 0x000fc600078e00e3 */
[----:B------:R-:W5:Y:S04]  /*19620*/  LDL.LU R227, [R1+0xa50] ;  /* 0x000a500001e37983 */ /* 0x000f680000300800 */
[----:B------:R-:W5:Y:S01]  /*19630*/  LDL.LU R5, [R1+0x2e0] ;  /* 0x0002e00001057983 */ /* 0x000f620000300800 */
[----:B--2---:R-:W-:Y:S02]  /*19640*/  IMAD.MOV.U32 R157, RZ, RZ, R221 ;  /* 0x000000ffff9d7224 */ /* 0x004fe400078e00dd */
[----:B---3--:R-:W-:Y:S02]  /*19650*/  IMAD.MOV.U32 R156, RZ, RZ, R220 ;  /* 0x000000ffff9c7224 */ /* 0x008fe400078e00dc */
[----:B------:R-:W2:Y:S04]  /*19660*/  LDL.LU R220, [R1+0xa4c] ;  /* 0x000a4c0001dc7983 */ /* 0x000ea80000300800 */
[----:B------:R-:W2:Y:S01]  /*19670*/  LDL.LU R221, [R1+0xa48] ;  /* 0x000a480001dd7983 */ /* 0x000ea20000300800 */
[----:B----4-:R-:W-:Y:S01]  /*19680*/  IMAD.MOV.U32 R161, RZ, RZ, R223 ;  /* 0x000000ffffa17224 */ /* 0x010fe200078e00df */
[----:B-----5:R-:W-:-:S02]  /*19690*/  MOV R160, R222 ;  /* 0x000000de00a07202 */ /* 0x020fc40000000f00 */
[----:B------:R-:W2:Y:S04]  /*196a0*/  LDL.LU R222, [R1+0xa44] ;  /* 0x000a440001de7983 */ /* 0x000ea80000300800 */
[----:B------:R-:W2:Y:S04]  /*196b0*/  LDL.LU R223, [R1+0xa40] ;  /* 0x000a400001df7983 */ /* 0x000ea80000300800 */
[----:B------:R-:W3:Y:S04]  /*196c0*/  LDL.LU R164, [R1+0x2d0] ;  /* 0x0002d00001a47983 */ /* 0x000ee80000300800 */
[----:B------:R-:W3:Y:S04]  /*196d0*/  LDL.LU R165, [R1+0x2d4] ;  /* 0x0002d40001a57983 */ /* 0x000ee80000300800 */
[----:B------:R-:W3:Y:S01]  /*196e0*/  LDL.LU R166, [R1+0x2d8] ;  /* 0x0002d80001a67983 */ /* 0x000ee20000300800 */
[----:B------:R-:W-:-:S02]  /*196f0*/  IMAD.MOV.U32 R162, RZ, RZ, R25 ;  /* 0x000000ffffa27224 */ /* 0x000fc400078e0019 */
[----:B------:R-:W-:Y:S02]  /*19700*/  IMAD.MOV.U32 R163, RZ, RZ, R24 ;  /* 0x000000ffffa37224 */ /* 0x000fe400078e0018 */
[----:B------:R-:W-:Y:S02]  /*19710*/  IMAD.MOV.U32 R167, RZ, RZ, R21 ;  /* 0x000000ffffa77224 */ /* 0x000fe400078e0015 */
[----:B------:R-:W-:Y:S01]  /*19720*/  IMAD.MOV.U32 R216, RZ, RZ, R232 ;  /* 0x000000ffffd87224 */ /* 0x000fe200078e00e8 */
[----:B------:R-:W-:Y:S01]  /*19730*/  MOV R218, R234 ;  /* 0x000000ea00da7202 */ /* 0x000fe20000000f00 */
[----:B------:R-:W4:Y:S01]  /*19740*/  LDL.LU R232, [R1+0xa3c] ;  /* 0x000a3c0001e87983 */ /* 0x000f220000300800 */
[----:B------:R-:W-:Y:S01]  /*19750*/  IMAD.MOV.U32 R217, RZ, RZ, R233 ;  /* 0x000000ffffd97224 */ /* 0x000fe200078e00e9 */
[----:B------:R-:W-:Y:S01]  /*19760*/  HMMA.1688.F32.TF32 R24, R36, R26, R160 ;  /* 0x0000001a2418723c */ /* 0x000fe200000810a0 */
[----:B------:R-:W-:Y:S01]  /*19770*/  IMAD.MOV.U32 R219, RZ, RZ, R236 ;  /* 0x000000ffffdb7224 */ /* 0x000fe200078e00ec */
[----:B------:R-:W4:Y:S01]  /*19780*/  LDL.LU R233, [R1+0xa38] ;  /* 0x000a380001e97983 */ /* 0x000f220000300800 */
[----:B------:R-:W-:-:S03]  /*19790*/  MOV R152, R20 ;  /* 0x0000001400987202 */ /* 0x000fc60000000f00 */
[----:B------:R-:W4:Y:S02]  /*197a0*/  LDL.LU R234, [R1+0xa34] ;  /* 0x000a340001ea7983 */ /* 0x000f240000300800 */
[----:B------:R-:W-:Y:S02]  /*197b0*/  HMMA.1688.F32.TF32 R244, R44, R22, R168 ;  /* 0x000000162cf4723c */ /* 0x000fe400000810a8 */
[----:B------:R-:W5:Y:S04]  /*197c0*/  LDL.LU R236, [R1+0xa30] ;  /* 0x000a300001ec7983 */ /* 0x000f680000300800 */
[----:B------:R-:W2:Y:S04]  /*197d0*/  LDL.LU R160, [R1+0x2a0] ;  /* 0x0002a00001a07983 */ /* 0x000ea80000300800 */
[----:B------:R-:W2:Y:S04]  /*197e0*/  LDL.LU R161, [R1+0x2a4] ;  /* 0x0002a40001a17983 */ /* 0x000ea80000300800 */
[----:B------:R-:W2:Y:S04]  /*197f0*/  LDL.LU R162, [R1+0x2a8] ;  /* 0x0002a80001a27983 */ /* 0x000ea80000300800 */
[----:B------:R-:W2:Y:S01]  /*19800*/  LDL.LU R163, [R1+0x2ac] ;  /* 0x0002ac0001a37983 */ /* 0x000ea20000300800 */
[----:B------:R-:W-:-:S02]  /*19810*/  IMAD.MOV.U32 R172, RZ, RZ, R249 ;  /* 0x000000ffffac7224 */ /* 0x000fc400078e00f9 */
[----:B------:R-:W-:Y:S02]  /*19820*/  IMAD.MOV.U32 R173, RZ, RZ, R250 ;  /* 0x000000ffffad7224 */ /* 0x000fe400078e00fa */
[----:B------:R-:W-:Y:S02]  /*19830*/  IMAD.MOV.U32 R174, RZ, RZ, R251 ;  /* 0x000000ffffae7224 */ /* 0x000fe400078e00fb */
[----:B------:R-:W-:Y:S01]  /*19840*/  IMAD.MOV.U32 R175, RZ, RZ, R235 ;  /* 0x000000ffffaf7224 */ /* 0x000fe200078e00eb */
[----:B------:R-:W-:Y:S01]  /*19850*/  MOV R122, R64 ;  /* 0x00000040007a7202 */ /* 0x000fe20000000f00 */
[----:B------:R-:W-:Y:S01]  /*19860*/  IMAD.MOV.U32 R123, RZ, RZ, R65 ;  /* 0x000000ffff7b7224 */ /* 0x000fe200078e0041 */
[----:B------:R-:W-:Y:S01]  /*19870*/  HMMA.1688.F32.TF32 R176, R44, R30, R176 ;  /* 0x0000001e2cb0723c */ /* 0x000fe200000810b0 */
[----:B------:R-:W-:Y:S01]  /*19880*/  IMAD.MOV.U32 R116, RZ, RZ, R66 ;  /* 0x000000ffff747224 */ /* 0x000fe200078e0042 */
[----:B------:R-:W-:Y:S01]  /*19890*/  LDSM.16.M88.4 R40, [R5+0x43080] ;  /* 0x043080000528783b */ /* 0x000fe20000000200 */
[----:B------:R-:W-:-:S02]  /*198a0*/  IMAD.MOV.U32 R132, RZ, RZ, R82 ;  /* 0x000000ffff847224 */ /* 0x000fc400078e0052 */
[----:B------:R-:W-:Y:S01]  /*198b0*/  IMAD.MOV.U32 R133, RZ, RZ, R83 ;  /* 0x000000ffff857224 */ /* 0x000fe200078e0053 */
[----:B------:R-:W-:Y:S02]  /*198c0*/  LDSM.16.M88.4 R48, [R5+0x45080] ;  /* 0x045080000530783b */ /* 0x000fe40000000200 */
[----:B---3--:R-:W-:Y:S01]  /*198d0*/  HMMA.1688.F32.TF32 R20, R36, R22, R164 ;  /* 0x000000162414723c */ /* 0x008fe200000810a4 */
[----:B------:R-:W-:Y:S01]  /*198e0*/  IMAD.MOV.U32 R117, RZ, RZ, R67 ;  /* 0x000000ffff757224 */ /* 0x000fe200078e0043 */
[----:B------:R-:W-:Y:S01]  /*198f0*/  MOV R65, R9 ;  /* 0x0000000900417202 */ /* 0x000fe20000000f00 */
[----:B------:R-:W-:Y:S01]  /*19900*/  IMAD.MOV.U32 R104, RZ, RZ, R54 ;  /* 0x000000ffff687224 */ /* 0x000fe200078e0036 */
[----:B------:R-:W-:Y:S03]  /*19910*/  LDS R82, [R252+0xd000] ;  /* 0x00d00000fc527984 */ /* 0x000fe60000000800 */
[----:B------:R-:W-:Y:S01]  /*19920*/  IMAD.MOV.U32 R164, RZ, RZ, R237 ;  /* 0x000000ffffa47224 */ /* 0x000fe200078e00ed */
[----:B------:R-:W-:Y:S01]  /*19930*/  HMMA.1688.F32.TF32 R180, R44, R34, R180 ;  /* 0x000000222cb4723c */ /* 0x000fe200000810b4 */
[----:B------:R-:W5:Y:S01]  /*19940*/  LDL.LU R237, [R1+0xa2c] ;  /* 0x000a2c0001ed7983 */ /* 0x000f620000300800 */
[----:B------:R-:W-:Y:S01]  /*19950*/  IMAD.MOV.U32 R165, RZ, RZ, R238 ;  /* 0x000000ffffa57224 */ /* 0x000fe200078e00ee */
[----:B------:R-:W-:Y:S01]  /*19960*/  MOV R167, R248 ;  /* 0x000000f800a77202 */ /* 0x000fe20000000f00 */
[----:B------:R-:W-:Y:S01]  /*19970*/  IMAD.MOV.U32 R166, RZ, RZ, R239 ;  /* 0x000000ffffa67224 */ /* 0x000fe200078e00ef */
[----:B------:R-:W5:Y:S04]  /*19980*/  LDL.LU R238, [R1+0xa28] ;  /* 0x000a280001ee7983 */ /* 0x000f680000300800 */
[----:B------:R-:W5:Y:S04]  /*19990*/  LDL.LU R239, [R1+0xa24] ;  /* 0x000a240001ef7983 */ /* 0x000f680000300800 */
[----:B------:R-:W3:Y:S04]  /*199a0*/  LDL.LU R248, [R1+0xa20] ;  /* 0x000a200001f87983 */ /* 0x000ee80000300800 */
[----:B------:R-:W3:Y:S04]  /*199b0*/  LDL.LU R249, [R1+0xa1c] ;  /* 0x000a1c0001f97983 */ /* 0x000ee80000300800 */
[----:B------:R-:W3:Y:S04]  /*199c0*/  LDL.LU R250, [R1+0xa18] ;  /* 0x000a180001fa7983 */ /* 0x000ee80000300800 */
[----:B------:R-:W3:Y:S04]  /*199d0*/  LDL.LU R251, [R1+0xa14] ;  /* 0x000a140001fb7983 */ /* 0x000ee80000300800 */
[----:B------:R-:W4:Y:S01]  /*199e0*/  LDL.LU R235, [R1+0xa10] ;  /* 0x000a100001eb7983 */ /* 0x000f220000300800 */
[----:B------:R-:W-:Y:S01]  /*199f0*/  IMAD.MOV.U32 R153, RZ, RZ, R17 ;  /* 0x000000ffff997224 */ /* 0x000fe200078e0011 */
[----:B--2---:R-:W-:Y:S01]  /*19a00*/  HMMA.1688.F32.TF32 R220, R36, R10, R220 ;  /* 0x0000000a24dc723c */ /* 0x004fe200000810dc */
[----:B------:R-:W-:Y:S01]  /*19a10*/  IMAD.MOV.U32 R154, RZ, RZ, R16 ;  /* 0x000000ffff9a7224 */ /* 0x000fe200078e0010 */
[----:B------:R-:W-:Y:S01]  /*19a20*/  LDS R83, [R3+0xd000] ;  /* 0x00d0000003537984 */ /* 0x000fe20000000800 */
[----:B------:R-:W-:-:S02]  /*19a30*/  IMAD.MOV.U32 R155, RZ, RZ, R13 ;  /* 0x000000ffff9b7224 */ /* 0x000fc400078e000d */
[----:B------:R-:W-:Y:S01]  /*19a40*/  IMAD.MOV.U32 R64, RZ, RZ, R12 ;  /* 0x000000ffff407224 */ /* 0x000fe200078e000c */
[----:B------:R-:W-:Y:S01]  /*19a50*/  LDSM.16.M88.4 R44, [R5+0x42080] ;  /* 0x04208000052c783b */ /* 0x000fe20000000200 */
[----:B------:R-:W-:Y:S01]  /*19a60*/  IMAD.MOV.U32 R66, RZ, RZ, R8 ;  /* 0x000000ffff427224 */ /* 0x000fe200078e0008 */
[C---:B------:R-:W-:Y:S01]  /*19a70*/  HMMA.1688.F32.TF32 R224, R36.reuse, R14, R224 ;  /* 0x0000000e24e0723c */ /* 0x040fe200000810e0 */
[----:B------:R-:W-:Y:S01]  /*19a80*/  IMAD.MOV.U32 R67, RZ, RZ, R4 ;  /* 0x000000ffff437224 */ /* 0x000fe200078e0004 */
[----:B------:R-:W-:Y:S04]  /*19a90*/  LDSM.16.M88.4 R12, [R5+0x41080] ;  /* 0x04108000050c783b */ /* 0x000fe80000000200 */
[----:B------:R-:W-:Y:S02]  /*19aa0*/  LDSM.16.M88.4 R52, [R5+0x44080] ;  /* 0x044080000534783b */ /* 0x000fe40000000200 */
[----:B------:R-:W-:Y:S02]  /*19ab0*/  HMMA.1688.F32.TF32 R228, R36, R18, R228 ;  /* 0x0000001224e4723c */ /* 0x000fe400000810e4 */
[----:B------:R-:W1:Y:S04]  /*19ac0*/  LDSM.16.M88.4 R16, [R5+0x40080] ;  /* 0x040080000510783b */ /* 0x000e680000000200 */
[----:B------:R-:W2:Y:S04]  /*19ad0*/  LDSM.16.M88.4 R8, [R5+0x46080] ;  /* 0x046080000508783b */ /* 0x000ea80000000200 */
[----:B------:R-:W2:Y:S01]  /*19ae0*/  LDSM.16.M88.4 R4, [R5+0x47080] ;  /* 0x047080000504783b */ /* 0x000ea20000000200 */
[----:B------:R-:W-:-:S02]  /*19af0*/  IMAD.MOV.U32 R158, RZ, RZ, R29 ;  /* 0x000000ffff9e7224 */ /* 0x000fc400078e001d */
[----:B------:R-:W-:Y:S01]  /*19b00*/  IMAD.MOV.U32 R159, RZ, RZ, R28 ;  /* 0x000000ffff9f7224 */ /* 0x000fe200078e001c */
[----:B------:R-:W4:Y:S01]  /*19b10*/  LDL.LU R168, [R1+0x280] ;  /* 0x0002800001a87983 */ /* 0x000f220000300800 */
[----:B------:R-:W-:Y:S02]  /*19b20*/  IMAD.MOV.U32 R149, RZ, RZ, R33 ;  /* 0x000000ffff957224 */ /* 0x000fe400078e0021 */
[----:B------:R-:W-:Y:S01]  /*19b30*/  IMAD.MOV.U32 R150, RZ, RZ, R32 ;  /* 0x000000ffff967224 */ /* 0x000fe200078e0020 */
[----:B------:R-:W4:Y:S04]  /*19b40*/  LDL.LU R169, [R1+0x284] ;  /* 0x0002840001a97983 */ /* 0x000f280000300800 */
[----:B------:R-:W4:Y:S04]  /*19b50*/  LDL.LU R170, [R1+0x288] ;  /* 0x0002880001aa7983 */ /* 0x000f280000300800 */
[----:B------:R-:W4:Y:S01]  /*19b60*/  LDL.LU R171, [R1+0x28c] ;  /* 0x00028c0001ab7983 */ /* 0x000f220000300800 */
[C---:B------:R-:W-:Y:S03]  /*19b70*/  HMMA.1688.F32.TF32 R28, R36.reuse, R30, R156 ;  /* 0x0000001e241c723c */ /* 0x040fe6000008109c */
[----:B------:R-:W-:Y:S04]  /*19b80*/  LDS R156, [R252+0xc300] ;  /* 0x00c30000fc9c7984 */ /* 0x000fe80000000800 */
[----:B------:R-:W-:Y:S01]  /*19b90*/  LDS R158, [R252+0xd300] ;  /* 0x00d30000fc9e7984 */ /* 0x000fe20000000800 */
[----:B------:R-:W-:Y:S03]  /*19ba0*/  HMMA.1688.F32.TF32 R36, R36, R34, R152 ;  /* 0x000000222424723c */ /* 0x000fe60000081098 */
[----:B------:R-:W-:Y:S04]  /*19bb0*/  LDS R157, [R3+0xc300] ;  /* 0x00c30000039d7984 */ /* 0x000fe80000000800 */
[----:B------:R-:W-:Y:S01]  /*19bc0*/  LDS R159, [R3+0xd300] ;  /* 0x00d30000039f7984 */ /* 0x000fe20000000800 */
[C---:B-1----:R-:W-:Y:S03]  /*19bd0*/  HMMA.1688.F32.TF32 R32, R80.reuse, R16, R148 ;  /* 0x000000105020723c */ /* 0x042fe60000081094 */
[----:B------:R-:W-:Y:S04]  /*19be0*/  LDS R148, [R252+0xc200] ;  /* 0x00c20000fc947984 */ /* 0x000fe80000000800 */
[----:B------:R-:W-:Y:S01]  /*19bf0*/  LDS R150, [R252+0xd200] ;  /* 0x00d20000fc967984 */ /* 0x000fe20000000800 */
[C---:B------:R-:W-:Y:S03]  /*19c00*/  HMMA.1688.F32.TF32 R56, R80.reuse, R12, R56 ;  /* 0x0000000c5038723c */ /* 0x040fe60000081038 */
        /* <DEDUP_REMOVED lines=8> */
[C---:B------:R-:W-:Y:S08]  /*19c90*/  HMMA.1688.F32.TF32 R68, R80.reuse, R52, R68 ;  /* 0x000000345044723c */ /* 0x040ff00000081044 */
[C---:B------:R-:W-:Y:S08]  /*19ca0*/  HMMA.1688.F32.TF32 R72, R80.reuse, R48, R72 ;  /* 0x000000305048723c */ /* 0x040ff00000081048 */
[----:B--2---:R-:W-:Y:S08]  /*19cb0*/  HMMA.1688.F32.TF32 R76, R80, R8, R76 ;  /* 0x00000008504c723c */ /* 0x004ff0000008104c */
[C---:B------:R-:W-:Y:S08]  /*19cc0*/  HMMA.1688.F32.TF32 R84, R112.reuse, R16, R84 ;  /* 0x000000107054723c */ /* 0x040ff00000081054 */
[C---:B------:R-:W-:Y:S08]  /*19cd0*/  HMMA.1688.F32.TF32 R88, R112.reuse, R12, R88 ;  /* 0x0000000c7058723c */ /* 0x040ff00000081058 */
[C---:B------:R-:W-:Y:S08]  /*19ce0*/  HMMA.1688.F32.TF32 R92, R112.reuse, R44, R92 ;  /* 0x0000002c705c723c */ /* 0x040ff0000008105c */
[C---:B------:R-:W-:Y:S08]  /*19cf0*/  HMMA.1688.F32.TF32 R96, R112.reuse, R40, R96 ;  /* 0x000000287060723c */ /* 0x040ff00000081060 */
[C---:B------:R-:W-:Y:S08]  /*19d00*/  HMMA.1688.F32.TF32 R100, R112.reuse, R52, R100 ;  /* 0x000000347064723c */ /* 0x040ff00000081064 */
[C---:B------:R-:W-:Y:S08]  /*19d10*/  HMMA.1688.F32.TF32 R104, R112.reuse, R48, R104 ;  /* 0x000000307068723c */ /* 0x040ff00000081068 */
[----:B------:R-:W-:Y:S08]  /*19d20*/  HMMA.1688.F32.TF32 R108, R112, R8, R108 ;  /* 0x00000008706c723c */ /* 0x000ff0000008106c */
[-C--:B------:R-:W-:Y:S08]  /*19d30*/  HMMA.1688.F32.TF32 R80, R80, R4.reuse, R140 ;  /* 0x000000045050723c */ /* 0x080ff0000008108c */
[----:B------:R-:W-:Y:S08]  /*19d40*/  HMMA.1688.F32.TF32 R112, R112, R4, R136 ;  /* 0x000000047070723c */ /* 0x000ff00000081088 */
[C---:B------:R-:W-:Y:S08]  /*19d50*/  HMMA.1688.F32.TF32 R116, R144.reuse, R16, R116 ;  /* 0x000000109074723c */ /* 0x040ff00000081074 */
[C---:B------:R-:W-:Y:S08]  /*19d60*/  HMMA.1688.F32.TF32 R120, R144.reuse, R12, R120 ;  /* 0x0000000c9078723c */ /* 0x040ff00000081078 */
[C---:B------:R-:W-:Y:S08]  /*19d70*/  HMMA.1688.F32.TF32 R124, R144.reuse, R44, R124 ;  /* 0x0000002c907c723c */ /* 0x040ff0000008107c */
[C---:B------:R-:W-:Y:S08]  /*19d80*/  HMMA.1688.F32.TF32 R128, R144.reuse, R40, R128 ;  /* 0x000000289080723c */ /* 0x040ff00000081080 */
[C---:B------:R-:W-:Y:S08]  /*19d90*/  HMMA.1688.F32.TF32 R132, R144.reuse, R52, R132 ;  /* 0x000000349084723c */ /* 0x040ff00000081084 */
[C---:B-----5:R-:W-:Y:S08]  /*19da0*/  HMMA.1688.F32.TF32 R140, R144.reuse, R8, R236 ;  /* 0x00000008908c723c */ /* 0x060ff000000810ec */
[C---:B---3--:R-:W-:Y:S08]  /*19db0*/  HMMA.1688.F32.TF32 R136, R144.reuse, R48, R248 ;  /* 0x000000309088723c */ /* 0x048ff000000810f8 */
[----:B----4-:R-:W-:Y:S01]  /*19dc0*/  HMMA.1688.F32.TF32 R144, R144, R4, R232 ;  /* 0x000000049090723c */ /* 0x010fe200000810e8 */
[----:B------:R-:W-:Y:S04]  /*19dd0*/  LDS R232, [R252+0xc180] ;  /* 0x00c18000fce87984 */ /* 0x000fe80000000800 */
[----:B------:R-:W-:Y:S04]  /*19de0*/  LDS R234, [R252+0xd180] ;  /* 0x00d18000fcea7984 */ /* 0x000fe80000000800 */
[----:B------:R-:W-:Y:S04]  /*19df0*/  LDS R233, [R3+0xc180] ;  /* 0x00c1800003e97984 */ /* 0x000fe80000000800 */
[----:B------:R-:W1:Y:S02]  /*19e00*/  LDS R235, [R3+0xd180] ;  /* 0x00d1800003eb7984 */ /* 0x000e640000000800 */
[C---:B-1----:R-:W-:Y:S11]  /*19e10*/  HMMA.1688.F32.TF32 R160, R232.reuse, R16, R160 ;  /* 0x00000010e8a0723c */ /* 0x042ff600000810a0 */
[----:B------:R-:W-:Y:S11]  /*19e20*/  @!UPT UIADD3 URZ, URZ, URZ, URZ ;  /* 0x0000003f3f3ff290 */ /* 0x000ff6000fffe03f */
[----:B------:R-:W-:Y:S01]  /*19e30*/  @!UPT UIADD3 URZ, URZ, URZ, URZ ;  /* 0x0000003f3f3ff290 */ /* 0x000fe2000fffe03f */
[----:B------:R-:W-:Y:S04]  /*19e40*/  STL [R1+0x954], R160 ;  /* 0x000954a001007387 */ /* 0x000fe80000100800 */
[----:B------:R-:W-:Y:S04]  /*19e50*/  STL [R1+0x950], R161 ;  /* 0x000950a101007387 */ /* 0x000fe80000100800 */
[----:B------:R-:W-:Y:S04]  /*19e60*/  STL [R1+0x94c], R162 ;  /* 0x00094ca201007387 */ /* 0x000fe80000100800 */
[----:B------:R-:W-:Y:S04]  /*19e70*/  STL [R1+0x948], R163 ;  /* 0x000948a301007387 */ /* 0x000fe80000100800 */
[----:B------:R-:W2:Y:S04]  /*19e80*/  LDL.LU R248, [R1+0x250] ;  /* 0x0002500001f87983 */ /* 0x000ea80000300800 */
[----:B------:R-:W2:Y:S04]  /*19e90*/  LDL.LU R249, [R1+0x254] ;  /* 0x0002540001f97983 */ /* 0x000ea80000300800 */
[----:B------:R-:W2:Y:S04]  /*19ea0*/  LDL.LU R250, [R1+0x258] ;  /* 0x0002580001fa7983 */ /* 0x000ea80000300800 */
[----:B------:R-:W2:Y:S01]  /*19eb0*/  LDL.LU R251, [R1+0x25c] ;  /* 0x00025c0001fb7983 */ /* 0x000ea20000300800 */
[C---:B------:R-:W-:Y:S08]  /*19ec0*/  HMMA.1688.F32.TF32 R164, R232.reuse, R12, R164 ;  /* 0x0000000ce8a4723c */ /* 0x040ff000000810a4 */
[C---:B------:R-:W-:Y:S08]  /*19ed0*/  HMMA.1688.F32.TF32 R168, R232.reuse, R44, R168 ;  /* 0x0000002ce8a8723c */ /* 0x040ff000000810a8 */
[C---:B------:R-:W-:Y:S08]  /*19ee0*/  HMMA.1688.F32.TF32 R172, R232.reuse, R40, R172 ;  /* 0x00000028e8ac723c */ /* 0x040ff000000810ac */
[C---:B------:R-:W-:Y:S01]  /*19ef0*/  HMMA.1688.F32.TF32 R216, R232.reuse, R52, R216 ;  /* 0x00000034e8d8723c */ /* 0x040fe200000810d8 */
[----:B------:R1:W-:Y:S04]  /*19f00*/  STL [R1+0x964], R164 ;  /* 0x000964a401007387 */ /* 0x0003e80000100800 */
[----:B------:R3:W-:Y:S04]  /*19f10*/  STL [R1+0x960], R165 ;  /* 0x000960a501007387 */ /* 0x0007e80000100800 */
[----:B------:R4:W-:Y:S04]  /*19f20*/  STL [R1+0x95c], R166 ;  /* 0x00095ca601007387 */ /* 0x0009e80000100800 */
[----:B------:R5:W-:Y:S04]  /*19f30*/  STL [R1+0x958], R167 ;  /* 0x000958a701007387 */ /* 0x000be80000100800 */
[----:B-1----:R-:W2:Y:S04]  /*19f40*/  LDL.LU R164, [R1+0x240] ;  /* 0x0002400001a47983 */ /* 0x002ea80000300800 */
[----:B---3--:R-:W3:Y:S04]  /*19f50*/  LDL.LU R165, [R1+0x244] ;  /* 0x0002440001a57983 */ /* 0x008ee80000300800 */
[----:B----4-:R-:W3:Y:S04]  /*19f60*/  LDL.LU R166, [R1+0x248] ;  /* 0x0002480001a67983 */ /* 0x010ee80000300800 */
[----:B-----5:R-:W3:Y:S04]  /*19f70*/  LDL.LU R167, [R1+0x24c] ;  /* 0x00024c0001a77983 */ /* 0x020ee80000300800 */
        /* <DEDUP_REMOVED lines=8> */
[----:B------:R-:W4:Y:S04]  /*1a000*/  LDL.LU R236, [R1+0x1a0] ;  /* 0x0001a00001ec7983 */ /* 0x000f280000300800 */
[----:B------:R-:W4:Y:S04]  /*1a010*/  LDL.LU R237, [R1+0x1a4] ;  /* 0x0001a40001ed7983 */ /* 0x000f280000300800 */
[----:B------:R-:W4:Y:S04]  /*1a020*/  LDL.LU R238, [R1+0x1a8] ;  /* 0x0001a80001ee7983 */ /* 0x000f280000300800 */
[----:B------:R-:W4:Y:S04]  /*1a030*/  LDL.LU R239, [R1+0x1ac] ;  /* 0x0001ac0001ef7983 */ /* 0x000f280000300800 */
[----:B------:R1:W-:Y:S04]  /*1a040*/  STL [R1+0x994], R216 ;  /* 0x000994d801007387 */ /* 0x0003e80000100800 */
[----:B------:R5:W-:Y:S04]  /*1a050*/  STL [R1+0x990], R217 ;  /* 0x000990d901007387 */ /* 0x000be80000100800 */
[----:B------:R5:W-:Y:S04]  /*1a060*/  STL [R1+0x98c], R218 ;  /* 0x00098cda01007387 */ /* 0x000be80000100800 */
[----:B------:R5:W-:Y:S04]  /*1a070*/  STL [R1+0x988], R219 ;  /* 0x000988db01007387 */ /* 0x000be80000100800 */
[----:B-1----:R-:W4:Y:S04]  /*1a080*/  LDL.LU R216, [R1+0x1b0] ;  /* 0x0001b00001d87983 */ /* 0x002f280000300800 */
[----:B-----5:R-:W4:Y:S04]  /*1a090*/  LDL.LU R217, [R1+0x1b4] ;  /* 0x0001b40001d97983 */ /* 0x020f280000300800 */
[----:B------:R-:W4:Y:S04]  /*1a0a0*/  LDL.LU R218, [R1+0x1b8] ;  /* 0x0001b80001da7983 */ /* 0x000f280000300800 */
[----:B------:R-:W4:Y:S01]  /*1a0b0*/  LDL.LU R219, [R1+0x1bc] ;  /* 0x0001bc0001db7983 */ /* 0x000f220000300800 */
[C---:B--2---:R-:W-:Y:S03]  /*1a0c0*/  HMMA.1688.F32.TF32 R160, R232.reuse, R48, R248 ;  /* 0x00000030e8a0723c */ /* 0x044fe600000810f8 */
[----:B------:R-:W2:Y:S11]  /*1a0d0*/  LDL.LU R248, [R1+0x190] ;  /* 0x0001900001f87983 */ /* 0x000eb60000300800 */
[----:B------:R-:W-:Y:S09]  /*1a0e0*/  @!UPT UIADD3 URZ, URZ, URZ, URZ ;  /* 0x0000003f3f3ff290 */ /* 0x000ff2000fffe03f */
[----:B------:R1:W-:Y:S04]  /*1a0f0*/  STL.64 [R1+0x10], R160 ;  /* 0x000010a001007387 */ /* 0x0003e80000100a00 */
[----:B------:R5:W-:Y:S04]  /*1a100*/  STL.64 [R1+0x18], R162 ;  /* 0x000018a201007387 */ /* 0x000be80000100a00 */
[----:B------:R-:W2:Y:S04]  /*1a110*/  LDL.LU R249, [R1+0x194] ;  /* 0x0001940001f97983 */ /* 0x000ea80000300800 */
[----:B------:R-:W2:Y:S04]  /*1a120*/  LDL.LU R250, [R1+0x198] ;  /* 0x0001980001fa7983 */ /* 0x000ea80000300800 */
[----:B------:R-:W2:Y:S04]  /*1a130*/  LDL.LU R251, [R1+0x19c] ;  /* 0x00019c0001fb7983 */ /* 0x000ea80000300800 */
[----:B-1----:R-:W2:Y:S04]  /*1a140*/  LDL.LU R160, [R1+0x180] ;  /* 0x0001800001a07983 */ /* 0x002ea80000300800 */
[----:B------:R-:W2:Y:S04]  /*1a150*/  LDL.LU R161, [R1+0x184] ;  /* 0x0001840001a17983 */ /* 0x000ea80000300800 */
[----:B-----5:R-:W5:Y:S04]  /*1a160*/  LDL.LU R162, [R1+0x188] ;  /* 0x0001880001a27983 */ /* 0x020f680000300800 */
[----:B------:R-:W5:Y:S01]  /*1a170*/  LDL.LU R163, [R1+0x18c] ;  /* 0x00018c0001a37983 */ /* 0x000f620000300800 */
[C---:B---3--:R-:W-:Y:S11]  /*1a180*/  HMMA.1688.F32.TF32 R172, R232.reuse, R8, R164 ;  /* 0x00000008e8ac723c */ /* 0x048ff600000810a4 */
[----:B------:R-:W-:Y:S11]  /*1a190*/  @!UPT UIADD3 URZ, URZ, URZ, URZ ;  /* 0x0000003f3f3ff290 */ /* 0x000ff6000fffe03f */
[----:B------:R-:W-:Y:S02]  /*1a1a0*/  @!UPT UIADD3 URZ, URZ, URZ, URZ ;  /* 0x0000003f3f3ff290 */ /* 0x000fe4000fffe03f */
[----:B------:R-:W-:Y:S01]  /*1a1b0*/  MOV R170, R172 ;  /* 0x000000ac00aa7202 */ /* 0x000fe20000000f00 */
[----:B------:R-:W-:Y:S01]  /*1a1c0*/  IMAD.MOV.U32 R165, RZ, RZ, R175 ;  /* 0x000000ffffa57224 */ /* 0x000fe200078e00af */
[----:B------:R-:W3:Y:S01]  /*1a1d0*/  LDL.LU R172, [R1+0x170] ;  /* 0x0001700001ac7983 */ /* 0x000ee20000300800 */
[----:B------:R-:W-:Y:S02]  /*1a1e0*/  IMAD.MOV.U32 R171, RZ, RZ, R173 ;  /* 0x000000ffffab7224 */ /* 0x000fe400078e00ad */
[----:B------:R-:W-:Y:S01]  /*1a1f0*/  IMAD.MOV.U32 R164, RZ, RZ, R174 ;  /* 0x000000ffffa47224 */ /* 0x000fe200078e00ae */
[----:B------:R-:W3:Y:S04]  /*1a200*/  LDL.LU R173, [R1+0x174] ;  /* 0x0001740001ad7983 */ /* 0x000ee80000300800 */
[----:B------:R-:W3:Y:S04]  /*1a210*/  LDL.LU R174, [R1+0x178] ;  /* 0x0001780001ae7983 */ /* 0x000ee80000300800 */
[----:B------:R-:W3:Y:S04]  /*1a220*/  LDL.LU R175, [R1+0x17c] ;  /* 0x00017c0001af7983 */ /* 0x000ee80000300800 */
[----:B------:R-:W-:Y:S04]  /*1a230*/  STL [R1+0x9a4], R165 ;  /* 0x0009a4a501007387 */ /* 0x000fe80000100800 */
[----:B------:R-:W-:Y:S04]  /*1a240*/  STL [R1+0x9a0], R164 ;  /* 0x0009a0a401007387 */ /* 0x000fe80000100800 */
[----:B------:R-:W-:Y:S04]  /*1a250*/  STL [R1+0x99c], R171 ;  /* 0x00099cab01007387 */ /* 0x000fe80000100800 */
[----:B------:R5:W-:Y:S01]  /*1a260*/  STL [R1+0x998], R170 ;  /* 0x000998aa01007387 */ /* 0x000be20000100800 */
[----:B----4-:R-:W-:Y:S11]  /*1a270*/  HMMA.1688.F32.TF32 R232, R232, R4, R216 ;  /* 0x00000004e8e8723c */ /* 0x010ff600000810d8 */
[----:B------:R-:W-:Y:S11]  /*1a280*/  @!UPT UIADD3 URZ, URZ, URZ, URZ ;  /* 0x0000003f3f3ff290 */ /* 0x000ff6000fffe03f */
[----:B------:R-:W-:Y:S01]  /*1a290*/  @!UPT UIADD3 URZ, URZ, URZ, URZ ;  /* 0x0000003f3f3ff290 */ /* 0x000fe2000fffe03f */
[----:B------:R-:W-:Y:S04]  /*1a2a0*/  STL [R1+0x9b4], R232 ;  /* 0x0009b4e801007387 */ /* 0x000fe80000100800 */
[----:B------:R-:W-:Y:S04]  /*1a2b0*/  STL [R1+0x9b0], R233 ;  /* 0x0009b0e901007387 */ /* 0x000fe80000100800 */
[----:B------:R-:W-:Y:S04]  /*1a2c0*/  STL [R1+0x9ac], R234 ;  /* 0x0009acea01007387 */ /* 0x000fe80000100800 */
[----:B------:R-:W-:Y:S04]  /*1a2d0*/  STL [R1+0x9a8], R235 ;  /* 0x0009a8eb01007387 */ /* 0x000fe80000100800 */
[----:B------:R-:W4:Y:S04]  /*1a2e0*/  LDL.LU R216, [R1+0x160] ;  /* 0x0001600001d87983 */ /* 0x000f280000300800 */
[----:B------:R-:W4:Y:S04]  /*1a2f0*/  LDL.LU R217, [R1+0x164] ;  /* 0x0001640001d97983 */ /* 0x000f280000300800 */
[----:B------:R-:W4:Y:S04]  /*1a300*/  LDL.LU R218, [R1+0x168] ;  /* 0x0001680001da7983 */ /* 0x000f280000300800 */
[----:B------:R-:W4:Y:S01]  /*1a310*/  LDL.LU R219, [R1+0x16c] ;  /* 0x00016c0001db7983 */ /* 0x000f220000300800 */
[C---:B------:R-:W-:Y:S11]  /*1a320*/  HMMA.1688.F32.TF32 R236, R148.reuse, R16, R236 ;  /* 0x0000001094ec723c */ /* 0x040ff600000810ec */
[----:B------:R-:W-:Y:S11]  /*1a330*/  @!UPT UIADD3 URZ, URZ, URZ, URZ ;  /* 0x0000003f3f3ff290 */ /* 0x000ff6000fffe03f */
[----:B------:R-:W-:Y:S01]  /*1a340*/  @!UPT UIADD3 URZ, URZ, URZ, URZ ;  /* 0x0000003f3f3ff290 */ /* 0x000fe2000fffe03f */
[----:B------:R-:W-:Y:S04]  /*1a350*/  STL [R1+0x9c4], R236 ;  /* 0x0009c4ec01007387 */ /* 0x000fe80000100800 */
[----:B------:R-:W-:Y:S04]  /*1a360*/  STL [R1+0x9c0], R237 ;  /* 0x0009c0ed01007387 */ /* 0x000fe80000100800 */
[----:B------:R-:W-:Y:S04]  /*1a370*/  STL [R1+0x9bc], R238 ;  /* 0x0009bcee01007387 */ /* 0x000fe80000100800 */
[----:B------:R-:W-:Y:S01]  /*1a380*/  STL [R1+0x9b8], R239 ;  /* 0x0009b8ef01007387 */ /* 0x000fe20000100800 */
[C---:B--2---:R-:W-:Y:S08]  /*1a390*/  HMMA.1688.F32.TF32 R248, R148.reuse, R12, R248 ;  /* 0x0000000c94f8723c */ /* 0x044ff000000810f8 */
[----:B-----5:R-:W-:Y:S11]  /*1a3a0*/  HMMA.1688.F32.TF32 R168, R148, R44, R160 ;  /* 0x0000002c94a8723c */ /* 0x020ff600000810a0 */
[----:B------:R-:W-:Y:S04]  /*1a3b0*/  @!UPT UIADD3 URZ, URZ, URZ, URZ ;  /* 0x0000003f3f3ff290 */ /* 0x000fe8000fffe03f */
[----:B------:R-:W-:Y:S04]  /*1a3c0*/  STL [R1+0x9d4], R248 ;  /* 0x0009d4f801007387 */ /* 0x000fe80000100800 */
[----:B------:R-:W-:Y:S04]  /*1a3d0*/  STL [R1+0x9d0], R249 ;  /* 0x0009d0f901007387 */ /* 0x000fe80000100800 */
[----:B------:R-:W-:Y:S04]  /*1a3e0*/  STL [R1+0x9cc], R250 ;  /* 0x0009ccfa01007387 */ /* 0x000fe80000100800 */
[----:B------:R-:W-:Y:S01]  /*1a3f0*/  STL [R1+0x9c8], R251 ;  /* 0x0009c8fb01007387 */ /* 0x000fe20000100800 */
[----:B------:R-:W-:Y:S01]  /*1a400*/  IMAD.MOV.U32 R161, RZ, RZ, R171 ;  /* 0x000000ffffa17224 */ /* 0x000fe200078e00ab */
[----:B------:R-:W-:Y:S01]  /*1a410*/  MOV R167, R169 ;  /* 0x000000a900a77202 */ /* 0x000fe20000000f00 */
[----:B------:R-:W-:-:S02]  /*1a420*/  IMAD.MOV.U32 R160, RZ, RZ, R170 ;  /* 0x000000ffffa07224 */ /* 0x000fc400078e00aa */
[----:B------:R-:W-:Y:S01]  /*1a430*/  IMAD.MOV.U32 R166, RZ, RZ, R168 ;  /* 0x000000ffffa67224 */ /* 0x000fe200078e00a8 */
[----:B------:R-:W-:Y:S04]  /*1a440*/  STL [R1+0x9e4], R161 ;  /* 0x0009e4a101007387 */ /* 0x000fe80000100800 */
[----:B------:R-:W-:Y:S04]  /*1a450*/  STL [R1+0x9e0], R160 ;  /* 0x0009e0a001007387 */ /* 0x000fe80000100800 */
[----:B------:R-:W-:Y:S04]  /*1a460*/  STL [R1+0x9dc], R167 ;  /* 0x0009dca701007387 */ /* 0x000fe80000100800 */
[----:B------:R1:W-:Y:S04]  /*1a470*/  STL [R1+0x9d8], R166 ;  /* 0x0009d8a601007387 */ /* 0x0003e80000100800 */
[----:B------:R-:W2:Y:S04]  /*1a480*/  LDL.LU R164, [R1+0x140] ;  /* 0x0001400001a47983 */ /* 0x000ea80000300800 */
[----:B------:R-:W2:Y:S04]  /*1a490*/  LDL.LU R165, [R1+0x144] ;  /* 0x0001440001a57983 */ /* 0x000ea80000300800 */
[----:B-1----:R-:W2:Y:S04]  /*1a4a0*/  LDL.LU R166, [R1+0x148] ;  /* 0x0001480001a67983 */ /* 0x002ea80000300800 */
[----:B------:R-:W2:Y:S01]  /*1a4b0*/  LDL.LU R167, [R1+0x14c] ;  /* 0x00014c0001a77983 */ /* 0x000ea20000300800 */
[C---:B---3--:R-:W-:Y:S11]  /*1a4c0*/  HMMA.1688.F32.TF32 R232, R148.reuse, R40, R172 ;  /* 0x0000002894e8723c */ /* 0x048ff600000810ac */
[----:B------:R-:W-:Y:S11]  /*1a4d0*/  @!UPT UIADD3 URZ, URZ, URZ, URZ ;  /* 0x0000003f3f3ff290 */ /* 0x000ff6000fffe03f */
[----:B------:R-:W-:Y:S02]  /*1a4e0*/  @!UPT UIADD3 URZ, URZ, URZ, URZ ;  /* 0x0000003f3f3ff290 */ /* 0x000fe4000fffe03f */
[----:B------:R-:W-:Y:S01]  /*1a4f0*/  IMAD.MOV.U32 R169, RZ, RZ, R235 ;  /* 0x000000ffffa97224 */ /* 0x000fe200078e00eb */
[----:B------:R-:W-:Y:S01]  /*1a500*/  MOV R168, R234 ;  /* 0x000000ea00a87202 */ /* 0x000fe20000000f00 */
[----:B------:R-:W-:Y:S02]  /*1a510*/  IMAD.MOV.U32 R175, RZ, RZ, R233 ;  /* 0x000000ffffaf7224 */ /* 0x000fe400078e00e9 */
[----:B------:R-:W-:Y:S01]  /*1a520*/  IMAD.MOV.U32 R174, RZ, RZ, R232 ;  /* 0x000000ffffae7224 */ /* 0x000fe200078e00e8 */
[----:B------:R-:W-:Y:S04]  /*1a530*/  STL [R1+0x9f4], R169 ;  /* 0x0009f4a901007387 */ /* 0x000fe80000100800 */
[----:B------:R-:W-:Y:S04]  /*1a540*/  STL [R1+0x9f0], R168 ;  /* 0x0009f0a801007387 */ /* 0x000fe80000100800 */
[----:B------:R-:W-:Y:S04]  /*1a550*/  STL [R1+0x9ec], R175 ;  /* 0x0009ecaf01007387 */ /* 0x000fe80000100800 */
[----:B------:R-:W-:Y:S01]  /*1a560*/  STL [R1+0x9e8], R174 ;  /* 0x0009e8ae01007387 */ /* 0x000fe20000100800 */
[C---:B----4-:R-:W-:Y:S11]  /*1a570*/  HMMA.1688.F32.TF32 R160, R148.reuse, R52, R216 ;  /* 0x0000003494a0723c */ /* 0x050ff600000810d8 */
[----:B------:R-:W-:Y:S11]  /*1a580*/  @!UPT UIADD3 URZ, URZ, URZ, URZ ;  /* 0x0000003f3f3ff290 */ /* 0x000ff6000fffe03f */
[----:B------:R-:W-:Y:S02]  /*1a590*/  @!UPT UIADD3 URZ, URZ, URZ, URZ ;  /* 0x0000003f3f3ff290 */ /* 0x000fe4000fffe03f */
[----:B------:R-:W-:Y:S02]  /*1a5a0*/  IMAD.MOV.U32 R218, RZ, RZ, R160 ;  /* 0x000000ffffda7224 */ /* 0x000fe400078e00a0 */
[----:B------:R-:W-:Y:S01]  /*1a5b0*/  IMAD.MOV.U32 R219, RZ, RZ, R161 ;  /* 0x000000ffffdb7224 */ /* 0x000fe200078e00a1 */
[----:B------:R-:W3:Y:S01]  /*1a5c0*/  LDL.LU R160, [R1+0x130] ;  /* 0x0001300001a07983 */ /* 0x000ee20000300800 */
[----:B------:R-:W-:Y:S01]  /*1a5d0*/  IMAD.MOV.U32 R172, RZ, RZ, R162 ;  /* 0x000000ffffac7224 */ /* 0x000fe200078e00a2 */
[----:B------:R-:W-:Y:S02]  /*1a5e0*/  MOV R173, R163 ;  /* 0x000000a300ad7202 */ /* 0x000fe40000000f00 */
[----:B------:R-:W3:Y:S04]  /*1a5f0*/  LDL.LU R161, [R1+0x134] ;  /* 0x0001340001a17983 */ /* 0x000ee80000300800 */
[----:B------:R-:W3:Y:S04]  /*1a600*/  LDL.LU R162, [R1+0x138] ;  /* 0x0001380001a27983 */ /* 0x000ee80000300800 */
[----:B------:R-:W3:Y:S04]  /*1a610*/  LDL.LU R163, [R1+0x13c] ;  /* 0x00013c0001a37983 */ /* 0x000ee80000300800 */
        /* <DEDUP_REMOVED lines=8> */
[----:B------:R-:W2:Y:S04]  /*1a6a0*/  LDL.LU R248, [R1+0x100] ;  /* 0x0001000001f87983 */ /* 0x000ea80000300800 */
[----:B------:R-:W2:Y:S04]  /*1a6b0*/  LDL.LU R249, [R1+0x104] ;  /* 0x0001040001f97983 */ /* 0x000ea80000300800 */
[----:B------:R-:W2:Y:S04]  /*1a6c0*/  LDL.LU R250, [R1+0x108] ;  /* 0x0001080001fa7983 */ /* 0x000ea80000300800 */
[----:B------:R-:W2:Y:S04]  /*1a6d0*/  LDL.LU R251, [R1+0x10c] ;  /* 0x00010c0001fb7983 */ /* 0x000ea80000300800 */
[----:B------:R-:W-:Y:S04]  /*1a6e0*/  STL [R1+0xa04], R173 ;  /* 0x000a04ad01007387 */ /* 0x000fe80000100800 */
[----:B------:R1:W-:Y:S04]  /*1a6f0*/  STL [R1+0xa00], R172 ;  /* 0x000a00ac01007387 */ /* 0x0003e80000100800 */
[----:B-1----:R-:W2:Y:S04]  /*1a700*/  LDL.LU R172, [R1+0xe0] ;  /* 0x0000e00001ac7983 */ /* 0x002ea80000300800 */
[----:B------:R-:W2:Y:S04]  /*1a710*/  LDL.LU R173, [R1+0xe4] ;  /* 0x0000e40001ad7983 */ /* 0x000ea80000300800 */
[----:B------:R-:W2:Y:S04]  /*1a720*/  LDL.LU R174, [R1+0xe8] ;  /* 0x0000e80001ae7983 */ /* 0x000ea80000300800 */
[----:B------:R-:W2:Y:S04]  /*1a730*/  LDL.LU R175, [R1+0xec] ;  /* 0x0000ec0001af7983 */ /* 0x000ea80000300800 */
[----:B------:R-:W-:Y:S04]  /*1a740*/  STL [R1+0x9fc], R219 ;  /* 0x0009fcdb01007387 */ /* 0x000fe80000100800 */
[----:B------:R-:W-:Y:S01]  /*1a750*/  STL [R1+0x9f8], R218 ;  /* 0x0009f8da01007387 */ /* 0x000fe20000100800 */
[----:B--2---:R-:W-:Y:S11]  /*1a760*/  HMMA.1688.F32.TF32 R164, R148, R48, R164 ;  /* 0x0000003094a4723c */ /* 0x004ff600000810a4 */
[----:B------:R-:W-:Y:S11]  /*1a770*/  @!UPT UIADD3 URZ, URZ, URZ, URZ ;  /* 0x0000003f3f3ff290 */ /* 0x000ff6000fffe03f */
[----:B------:R-:W-:Y:S02]  /*1a780*/  @!UPT UIADD3 URZ, URZ, URZ, URZ ;  /* 0x0000003f3f3ff290 */ /* 0x000fe4000fffe03f */
[----:B------:R-:W-:Y:S02]  /*1a790*/  IMAD.MOV.U32 R170, RZ, RZ, R165 ;  /* 0x000000ffffaa7224 */ /* 0x000fe400078e00a5 */
[----:B------:R-:W-:-:S03]  /*1a7a0*/  IMAD.MOV.U32 R171, RZ, RZ, R164 ;  /* 0x000000ffffab7224 */ /* 0x000fc600078e00a4 */
[----:B------:R1:W-:Y:S04]  /*1a7b0*/  STL [R1+0xa0c], R170 ;  /* 0x000a0caa01007387 */ /* 0x0003e80000100800 */
[----:B------:R2:W-:Y:S04]  /*1a7c0*/  STL [R1+0xa08], R171 ;  /* 0x000a08ab01007387 */ /* 0x0005e80000100800 */
[----:B------:R-:W5:Y:S04]  /*1a7d0*/  LDL.LU R168, [R1+0xf0] ;  /* 0x0000f00001a87983 */ /* 0x000f680000300800 */
[----:B------:R-:W5:Y:S01]  /*1a7e0*/  LDL.LU R169, [R1+0xf4] ;  /* 0x0000f40001a97983 */ /* 0x000f620000300800 */
[C---:B------:R-:W-:Y:S08]  /*1a7f0*/  HMMA.1688.F32.TF32 R184, R156.reuse, R16, R184 ;  /* 0x000000109cb8723c */ /* 0x040ff000000810b8 */
[C---:B------:R-:W-:Y:S08]  /*1a800*/  HMMA.1688.F32.TF32 R188, R156.reuse, R12, R188 ;  /* 0x0000000c9cbc723c */ /* 0x040ff000000810bc */
[C---:B------:R-:W-:Y:S08]  /*1a810*/  HMMA.1688.F32.TF32 R192, R156.reuse, R44, R192 ;  /* 0x0000002c9cc0723c */ /* 0x040ff000000810c0 */
[C---:B------:R-:W-:Y:S08]  /*1a820*/  HMMA.1688.F32.TF32 R196, R156.reuse, R40, R196 ;  /* 0x000000289cc4723c */ /* 0x040ff000000810c4 */
[C---:B------:R-:W-:Y:S08]  /*1a830*/  HMMA.1688.F32.TF32 R200, R156.reuse, R52, R200 ;  /* 0x000000349cc8723c */ /* 0x040ff000000810c8 */
[C---:B------:R-:W-:Y:S08]  /*1a840*/  HMMA.1688.F32.TF32 R204, R156.reuse, R48, R204 ;  /* 0x000000309ccc723c */ /* 0x040ff000000810cc */
[C---:B------:R-:W-:Y:S08]  /*1a850*/  HMMA.1688.F32.TF32 R208, R156.reuse, R8, R208 ;  /* 0x000000089cd0723c */ /* 0x040ff000000810d0 */
[----:B------:R-:W-:Y:S01]  /*1a860*/  HMMA.1688.F32.TF32 R212, R156, R4, R212 ;  /* 0x000000049cd4723c */ /* 0x000fe200000810d4 */
[----:B------:R-:W5:Y:S04]  /*1a870*/  LDL.LU R156, [R1+0x150] ;  /* 0x00015000019c7983 */ /* 0x000f680000300800 */
[----:B------:R-:W5:Y:S04]  /*1a880*/  LDL.LU R157, [R1+0x154] ;  /* 0x00015400019d7983 */ /* 0x000f680000300800 */
[----:B------:R-:W5:Y:S04]  /*1a890*/  LDL.LU R158, [R1+0x158] ;  /* 0x00015800019e7983 */ /* 0x000f680000300800 */
[----:B------:R-:W5:Y:S01]  /*1a8a0*/  LDL.LU R159, [R1+0x15c] ;  /* 0x00015c00019f7983 */ /* 0x000f620000300800 */
[----:B------:R-:W-:-:S02]  /*1a8b0*/  IMAD.MOV.U32 R216, RZ, RZ, R166 ;  /* 0x000000ffffd87224 */ /* 0x000fc400078e00a6 */
[----:B------:R-:W-:Y:S02]  /*1a8c0*/  IMAD.MOV.U32 R217, RZ, RZ, R167 ;  /* 0x000000ffffd97224 */ /* 0x000fe400078e00a7 */
[C---:B---3--:R-:W-:Y:S08]  /*1a8d0*/  HMMA.1688.F32.TF32 R164, R148.reuse, R8, R160 ;  /* 0x0000000894a4723c */ /* 0x048ff000000810a0 */
[----:B----4-:R-:W-:Y:S11]  /*1a8e0*/  HMMA.1688.F32.TF32 R148, R148, R4, R232 ;  /* 0x000000049494723c */ /* 0x010ff600000810e8 */
[----:B------:R-:W-:Y:S05]  /*1a8f0*/  @!UPT UIADD3 URZ, URZ, URZ, URZ ;  /* 0x0000003f3f3ff290 */ /* 0x000fea000fffe03f */
[----:B------:R-:W-:Y:S02]  /*1a900*/  IMAD.MOV.U32 R162, RZ, RZ, R164 ;  /* 0x000000ffffa27224 */ /* 0x000fe400078e00a4 */
[----:B------:R-:W-:-:S06]  /*1a910*/  IMAD.MOV.U32 R163, RZ, RZ, R165 ;  /* 0x000000ffffa37224 */ /* 0x000fcc00078e00a5 */
[----:B------:R-:W-:Y:S02]  /*1a920*/  IMAD.MOV.U32 R234, RZ, RZ, R148 ;  /* 0x000000ffffea7224 */ /* 0x000fe400078e0094 */
[----:B------:R-:W-:Y:S02]  /*1a930*/  IMAD.MOV.U32 R235, RZ, RZ, R149 ;  /* 0x000000ffffeb7224 */ /* 0x000fe400078e0095 */
[----:B------:R-:W-:Y:S02]  /*1a940*/  IMAD.MOV.U32 R165, RZ, RZ, R150 ;  /* 0x000000ffffa57224 */ /* 0x000fe400078e0096 */
[----:B------:R-:W-:Y:S02]  /*1a950*/  IMAD.MOV.U32 R164, RZ, RZ, R151 ;  /* 0x000000ffffa47224 */ /* 0x000fe400078e0097 */
[C---:B--2---:R-:W-:Y:S01]  /*1a960*/  HMMA.1688.F32.TF32 R148, R152.reuse, R16, R236 ;  /* 0x000000109894723c */ /* 0x044fe200000810ec */
[----:B-1----:R-:W-:Y:S01]  /*1a970*/  MOV R170, R2 ;  /* 0x0000000200aa7202 */ /* 0x002fe20000000f00 */
[----:B------:R-:W-:Y:S11]  /*1a980*/  IMAD.MOV.U32 R171, RZ, RZ, R0 ;  /* 0x000000ffffab7224 */ /* 0x000ff600078e0000 */
[----:B------:R-:W-:Y:S11]  /*1a990*/  @!UPT UIADD3 URZ, URZ, URZ, URZ ;  /* 0x0000003f3f3ff290 */ /* 0x000ff6000fffe03f */
[----:B------:R-:W-:Y:S01]  /*1a9a0*/  MOV R238, R148 ;  /* 0x0000009400ee7202 */ /* 0x000fe20000000f00 */
[----:B------:R-:W-:Y:S02]  /*1a9b0*/  IMAD.MOV.U32 R239, RZ, RZ, R149 ;  /* 0x000000ffffef7224 */ /* 0x000fe400078e0095 */
        /* <DEDUP_REMOVED lines=8> */
[----:B------:R-:W-:Y:S01]  /*1aa40*/  IMAD.MOV.U32 R237, RZ, RZ, R151 ;  /* 0x000000ffffed7224 */ /* 0x000fe200078e0097 */
[----:B------:R-:W-:Y:S01]  /*1aa50*/  MOV R2, R167 ;  /* 0x000000a700027202 */ /* 0x000fe20000000f00 */
[----:B------:R-:W-:Y:S01]  /*1aa60*/  IMAD.MOV.U32 R0, RZ, RZ, R166 ;  /* 0x000000ffff007224 */ /* 0x000fe200078e00a6 */
[C---:B-----5:R-:W-:Y:S11]  /*1aa70*/  HMMA.1688.F32.TF32 R148, R152.reuse, R44, R168 ;  /* 0x0000002c9894723c */ /* 0x060ff600000810a8 */
[----:B------:R-:W-:Y:S11]  /*1aa80*/  @!UPT UIADD3 URZ, URZ, URZ, URZ ;  /* 0x0000003f3f3ff290 */ /* 0x000ff6000fffe03f */
[----:B------:R-:W-:Y:S02]  /*1aa90*/  @!UPT UIADD3 URZ, URZ, URZ, URZ ;  /* 0x0000003f3f3ff290 */ /* 0x000fe4000fffe03f */
        /* <DEDUP_REMOVED lines=11> */
[C---:B------:R-:W-:Y:S08]  /*1ab50*/  HMMA.1688.F32.TF32 R148, R152.reuse, R52, R244 ;  /* 0x000000349894723c */ /* 0x040ff000000810f4 */
[----:B------:R-:W-:Y:S01]  /*1ab60*/  HMMA.1688.F32.TF32 R244, R152, R8, R176 ;  /* 0x0000000898f4723c */ /* 0x000fe200000810b0 */
[----:B------:R-:W-:Y:S04]  /*1ab70*/  LDS R176, [R252+0xe000] ;  /* 0x00e00000fcb07984 */ /* 0x000fe80000000800 */
[----:B------:R-:W-:Y:S04]  /*1ab80*/  LDS R178, [R252+0xf000] ;  /* 0x00f00000fcb27984 */ /* 0x000fe80000000800 */
[----:B------:R-:W-:Y:S04]  /*1ab90*/  LDS R177, [R3+0xe000] ;  /* 0x00e0000003b17984 */ /* 0x000fe80000000800 */
[----:B------:R-:W-:Y:S03]  /*1aba0*/  LDS R179, [R3+0xf000] ;  /* 0x00f0000003b37984 */ /* 0x000fe60000000800 */
[----:B------:R-:W-:-:S02]  /*1abb0*/  IMAD.MOV.U32 R219, RZ, RZ, R148 ;  /* 0x000000ffffdb7224 */ /* 0x000fc400078e0094 */
[----:B------:R-:W-:Y:S02]  /*1abc0*/  IMAD.MOV.U32 R218, RZ, RZ, R149 ;  /* 0x000000ffffda7224 */ /* 0x000fe400078e0095 */
[----:B------:R-:W-:Y:S02]  /*1abd0*/  IMAD.MOV.U32 R169, RZ, RZ, R150 ;  /* 0x000000ffffa97224 */ /* 0x000fe400078e0096 */
[----:B------:R-:W-:Y:S02]  /*1abe0*/  IMAD.MOV.U32 R168, RZ, RZ, R151 ;  /* 0x000000ffffa87224 */ /* 0x000fe400078e0097 */
[C---:B------:R-:W-:Y:S08]  /*1abf0*/  HMMA.1688.F32.TF32 R148, R152.reuse, R48, R240 ;  /* 0x000000309894723c */ /* 0x040ff000000810f0 */
[----:B------:R-:W-:Y:S01]  /*1ac00*/  HMMA.1688.F32.TF32 R240, R152, R4, R180 ;  /* 0x0000000498f0723c */ /* 0x000fe200000810b4 */
[----:B------:R-:W-:Y:S04]  /*1ac10*/  LDS R180, [R252+0xc380] ;  /* 0x00c38000fcb47984 */ /* 0x000fe80000000800 */
[----:B------:R-:W-:Y:S04]  /*1ac20*/  LDS R182, [R252+0xd380] ;  /* 0x00d38000fcb67984 */ /* 0x000fe80000000800 */
[----:B------:R-:W-:Y:S04]  /*1ac30*/  LDS R181, [R3+0xc380] ;  /* 0x00c3800003b57984 */ /* 0x000fe80000000800 */
[----:B------:R-:W1:Y:S03]  /*1ac40*/  LDS R183, [R3+0xd380] ;  /* 0x00d3800003b77984 */ /* 0x000e660000000800 */
[----:B------:R-:W-:Y:S01]  /*1ac50*/  MOV R170, R148 ;  /* 0x0000009400aa7202 */ /* 0x000fe20000000f00 */
[----:B------:R-:W-:Y:S01]  /*1ac60*/  IMAD.MOV.U32 R171, RZ, RZ, R149 ;  /* 0x000000ffffab7224 */ /* 0x000fe200078e0095 */
[----:B------:R-:W-:Y:S01]  /*1ac70*/  LDS R148, [R252+0xe080] ;  /* 0x00e08000fc947984 */ /* 0x000fe20000000800 */
[----:B------:R-:W-:-:S02]  /*1ac80*/  IMAD.MOV.U32 R173, RZ, RZ, R150 ;  /* 0x000000ffffad7224 */ /* 0x000fc400078e0096 */
[----:B------:R-:W-:Y:S01]  /*1ac90*/  IMAD.MOV.U32 R172, RZ, RZ, R151 ;  /* 0x000000ffffac7224 */ /* 0x000fe200078e0097 */
[----:B------:R-:W-:Y:S04]  /*1aca0*/  LDS R150, [R252+0xf080] ;  /* 0x00f08000fc967984 */ /* 0x000fe80000000800 */
[----:B------:R-:W-:Y:S04]  /*1acb0*/  LDS R149, [R3+0xe080] ;  /* 0x00e0800003957984 */ /* 0x000fe80000000800 */
[----:B------:R-:W2:Y:S04]  /*1acc0*/  LDS R151, [R3+0xf080] ;  /* 0x00f0800003977984 */ /* 0x000ea80000000800 */
[----:B------:R-:W-:Y:S04]  /*1acd0*/  LDS R152, [R252+0xe100] ;  /* 0x00e10000fc987984 */ /* 0x000fe80000000800 */
[----:B------:R-:W-:Y:S04]  /*1ace0*/  LDS R154, [R252+0xf100] ;  /* 0x00f10000fc9a7984 */ /* 0x000fe80000000800 */
[----:B------:R-:W-:Y:S04]  /*1acf0*/  LDS R153, [R3+0xe100] ;  /* 0x00e1000003997984 */ /* 0x000fe80000000800 */
[----:B------:R-:W3:Y:S01]  /*1ad00*/  LDS R155, [R3+0xf100] ;  /* 0x00f10000039b7984 */ /* 0x000ee20000000800 */
[C---:B-1----:R-:W-:Y:S08]  /*1ad10*/  HMMA.1688.F32.TF32 R156, R180.reuse, R16, R156 ;  /* 0x00000010b49c723c */ /* 0x042ff0000008109c */
[C---:B------:R-:W-:Y:S08]  /*1ad20*/  HMMA.1688.F32.TF32 R220, R180.reuse, R12, R220 ;  /* 0x0000000cb4dc723c */ /* 0x040ff000000810dc */
[C---:B------:R-:W-:Y:S08]  /*1ad30*/  HMMA.1688.F32.TF32 R224, R180.reuse, R44, R224 ;  /* 0x0000002cb4e0723c */ /* 0x040ff000000810e0 */
[C---:B------:R-:W-:Y:S08]  /*1ad40*/  HMMA.1688.F32.TF32 R228, R180.reuse, R40, R228 ;  /* 0x00000028b4e4723c */ /* 0x040ff000000810e4 */
[C---:B------:R-:W-:Y:S08]  /*1ad50*/  HMMA.1688.F32.TF32 R20, R180.reuse, R52, R20 ;  /* 0x00000034b414723c */ /* 0x040ff00000081014 */
[C---:B------:R-:W-:Y:S08]  /*1ad60*/  HMMA.1688.F32.TF32 R24, R180.reuse, R48, R24 ;  /* 0x00000030b418723c */ /* 0x040ff00000081018 */
[C---:B------:R-:W-:Y:S08]  /*1ad70*/  HMMA.1688.F32.TF32 R28, R180.reuse, R8, R28 ;  /* 0x00000008b41c723c */ /* 0x040ff0000008101c */
[----:B------:R-:W-:Y:S08]  /*1ad80*/  HMMA.1688.F32.TF32 R36, R180, R4, R36 ;  /* 0x00000004b424723c */ /* 0x000ff00000081024 */
[C---:B------:R-:W-:Y:S08]  /*1ad90*/  HMMA.1688.F32.TF32 R180, R176.reuse, R14, R56 ;  /* 0x0000000eb0b4723c */ /* 0x040ff00000081038 */
[C---:B------:R-:W-:Y:S08]  /*1ada0*/  HMMA.1688.F32.TF32 R56, R176.reuse, R46, R60 ;  /* 0x0000002eb038723c */ /* 0x040ff0000008103c */
[C---:B------:R-:W-:Y:S11]  /*1adb0*/  HMMA.1688.F32.TF32 R60, R176.reuse, R42, R64 ;  /* 0x0000002ab03c723c */ /* 0x040ff60000081040 */
[----:B------:R-:W-:Y:S04]  /*1adc0*/  @!UPT UIADD3 URZ, URZ, URZ, URZ ;  /* 0x0000003f3f3ff290 */ /* 0x000fe8000fffe03f */
[----:B------:R-:W-:Y:S04]  /*1add0*/  STL.64 [R1+0xf0], R56 ;  /* 0x0000f03801007387 */ /* 0x000fe80000100a00 */
[----:B------:R1:W-:Y:S02]  /*1ade0*/  STL.64 [R1+0xf8], R58 ;  /* 0x0000f83a01007387 */ /* 0x0003e40000100a00 */
[C---:B-1----:R-:W-:Y:S02]  /*1adf0*/  HMMA.1688.F32.TF32 R56, R176.reuse, R54, R68 ;  /* 0x00000036b038723c */ /* 0x042fe40000081044 */
[----:B------:R-:W-:Y:S04]  /*1ae00*/  STL.64 [R1+0x140], R60 ;  /* 0x0001403c01007387 */ /* 0x000fe80000100a00 */
[----:B------:R1:W-:Y:S02]  /*1ae10*/  STL.64 [R1+0x148], R62 ;  /* 0x0001483e01007387 */ /* 0x0003e40000100a00 */
[C---:B------:R-:W-:Y:S02]  /*1ae20*/  HMMA.1688.F32.TF32 R64, R176.reuse, R50, R72 ;  /* 0x00000032b040723c */ /* 0x040fe40000081048 */
[----:B------:R-:W-:Y:S04]  /*1ae30*/  LDS R72, [R252+0xe200] ;  /* 0x00e20000fc487984 */ /* 0x000fe80000000800 */
[----:B------:R-:W-:Y:S02]  /*1ae40*/  LDS R74, [R252+0xf200] ;  /* 0x00f20000fc4a7984 */ /* 0x000fe40000000800 */
[C---:B-1----:R-:W-:Y:S02]  /*1ae50*/  HMMA.1688.F32.TF32 R60, R176.reuse, R10, R76 ;  /* 0x0000000ab03c723c */ /* 0x042fe4000008104c */
[----:B------:R-:W-:Y:S04]  /*1ae60*/  LDS R73, [R3+0xe200] ;  /* 0x00e2000003497984 */ /* 0x000fe80000000800 */
[----:B------:R-:W-:Y:S04]  /*1ae70*/  LDS R75, [R3+0xf200] ;  /* 0x00f20000034b7984 */ /* 0x000fe80000000800 */
[----:B------:R-:W-:Y:S04]  /*1ae80*/  STL.64 [R1+0x1f0], R56 ;  /* 0x0001f03801007387 */ /* 0x000fe80000100a00 */
[----:B------:R1:W-:Y:S02]  /*1ae90*/  STL.64 [R1+0x1f8], R58 ;  /* 0x0001f83a01007387 */ /* 0x0003e40000100a00 */
[----:B-1----:R-:W-:Y:S02]  /*1aea0*/  HMMA.1688.F32.TF32 R56, R176, R6, R80 ;  /* 0x00000006b038723c */ /* 0x002fe40000081050 */
[----:B------:R-:W-:Y:S04]  /*1aeb0*/  STL.64 [R1+0x270], R64 ;  /* 0x0002704001007387 */ /* 0x000fe80000100a00 */
[----:B------:R-:W-:Y:S04]  /*1aec0*/  STL.64 [R1+0x278], R66 ;  /* 0x0002784201007387 */ /* 0x000fe80000100a00 */
[----:B------:R-:W-:Y:S04]  /*1aed0*/  STL.64 [R1+0x260], R60 ;  /* 0x0002603c01007387 */ /* 0x000fe80000100a00 */
[----:B------:R2:W-:Y:S09]  /*1aee0*/  STL.64 [R1+0x268], R62 ;  /* 0x0002683e01007387 */ /* 0x0005f20000100a00 */
[----:B------:R-:W-:Y:S01]  /*1aef0*/  STL.64 [R1+0x250], R56 ;  /* 0x0002503801007387 */ /* 0x000fe20000100a00 */
[C---:B--2---:R-:W-:Y:S03]  /*1af00*/  HMMA.1688.F32.TF32 R60, R148.reuse, R42, R96 ;  /* 0x0000002a943c723c */ /* 0x044fe60000081060 */
[----:B------:R1:W-:Y:S05]  /*1af10*/  STL.64 [R1+0x258], R58 ;  /* 0x0002583a01007387 */ /* 0x0003ea0000100a00 */
[C---:B-1----:R-:W-:Y:S08]  /*1af20*/  HMMA.1688.F32.TF32 R56, R148.reuse, R54, R100 ;  /* 0x000000369438723c */ /* 0x042ff00000081064 */
[----:B------:R-:W-:Y:S07]  /*1af30*/  HMMA.1688.F32.TF32 R64, R148, R50, R104 ;  /* 0x000000329440723c */ /* 0x000fee0000081068 */
[----:B------:R-:W-:Y:S04]  /*1af40*/  STL.64 [R1+0xe0], R60 ;  /* 0x0000e03c01007387 */ /* 0x000fe80000100a00 */
[----:B------:R1:W-:Y:S01]  /*1af50*/  STL.64 [R1+0xe8], R62 ;  /* 0x0000e83e01007387 */ /* 0x0003e20000100a00 */
[----:B------:R-:W-:Y:S01]  /*1af60*/  IMAD.MOV.U32 R96, RZ, RZ, R219 ;  /* 0x000000ffff607224 */ /* 0x000fe200078e00db */
[----:B------:R-:W-:Y:S01]  /*1af70*/  MOV R98, R169 ;  /* 0x000000a900627202 */ /* 0x000fe20000000f00 */
[----:B------:R-:W-:-:S02]  /*1af80*/  IMAD.MOV.U32 R97, RZ, RZ, R218 ;  /* 0x000000ffff617224 */ /* 0x000fc400078e00da */
[----:B------:R-:W-:Y:S02]  /*1af90*/  IMAD.MOV.U32 R80, RZ, RZ, R175 ;  /* 0x000000ffff507224 */ /* 0x000fe400078e00af */
[----:B------:R-:W-:Y:S01]  /*1afa0*/  IMAD.MOV.U32 R81, RZ, RZ, R174 ;  /* 0x000000ffff517224 */ /* 0x000fe200078e00ae */
[----:B------:R-:W-:Y:S01]  /*1afb0*/  MOV R83, R160 ;  /* 0x000000a000537202 */ /* 0x000fe20000000f00 */
[----:B------:R-:W-:Y:S01]  /*1afc0*/  IMAD.MOV.U32 R99, RZ, RZ, R168 ;  /* 0x000000ffff637224 */ /* 0x000fe200078e00a8 */
[----:B------:R-:W-:Y:S01]  /*1afd0*/  STL.64 [R1+0x130], R56 ;  /* 0x0001303801007387 */ /* 0x000fe20000100a00 */
[----:B-1----:R-:W-:Y:S03]  /*1afe0*/  HMMA.1688.F32.TF32 R60, R148, R10, R108 ;  /* 0x0000000a943c723c */ /* 0x002fe6000008106c */
[----:B------:R1:W-:Y:S01]  /*1aff0*/  STL.64 [R1+0x138], R58 ;  /* 0x0001383a01007387 */ /* 0x0003e20000100a00 */
[----:B------:R-:W-:-:S02]  /*1b000*/  IMAD.MOV.U32 R82, RZ, RZ, R161 ;  /* 0x000000ffff527224 */ /* 0x000fc400078e00a1 */
[----:B------:R-:W-:Y:S01]  /*1b010*/  IMAD.MOV.U32 R76, RZ, RZ, R167 ;  /* 0x000000ffff4c7224 */ /* 0x000fe200078e00a7 */
[----:B------:R-:W-:Y:S01]  /*1b020*/  LDS R100, [R252+0xe280] ;  /* 0x00e28000fc647984 */ /* 0x000fe20000000800 */
[----:B------:R-:W-:Y:S02]  /*1b030*/  IMAD.MOV.U32 R77, RZ, RZ, R166 ;  /* 0x000000ffff4d7224 */ /* 0x000fe400078e00a6 */
[----:B------:R-:W-:Y:S01]  /*1b040*/  IMAD.MOV.U32 R78, RZ, RZ, R248 ;  /* 0x000000ffff4e7224 */ /* 0x000fe200078e00f8 */
[C---:B------:R-:W-:Y:S01]  /*1b050*/  HMMA.1688.F32.TF32 R84, R148.reuse, R18, R84 ;  /* 0x000000129454723c */ /* 0x040fe20000081054 */
[----:B------:R-:W-:Y:S01]  /*1b060*/  IMAD.MOV.U32 R79, RZ, RZ, R249 ;  /* 0x000000ffff4f7224 */ /* 0x000fe200078e00f9 */
[----:B------:R-:W-:Y:S04]  /*1b070*/  LDS R102, [R252+0xf280] ;  /* 0x00f28000fc667984 */ /* 0x000fe80000000800 */
[----:B------:R-:W-:Y:S02]  /*1b080*/  LDS R101, [R3+0xe280] ;  /* 0x00e2800003657984 */ /* 0x000fe40000000800 */
[----:B-1----:R-:W-:Y:S02]  /*1b090*/  HMMA.1688.F32.TF32 R56, R148, R6, R112 ;  /* 0x000000069438723c */ /* 0x002fe40000081070 */
[----:B------:R-:W-:Y:S04]  /*1b0a0*/  STL.64 [R1+0x240], R64 ;  /* 0x0002404001007387 */ /* 0x000fe80000100a00 */
[----:B------:R3:W-:Y:S04]  /*1b0b0*/  STL.64 [R1+0x248], R66 ;  /* 0x0002484201007387 */ /* 0x0007e80000100a00 */
[----:B------:R-:W-:Y:S04]  /*1b0c0*/  STL.64 [R1+0x220], R60 ;  /* 0x0002203c01007387 */ /* 0x000fe80000100a00 */
[----:B------:R1:W-:Y:S01]  /*1b0d0*/  STL.64 [R1+0x228], R62 ;  /* 0x0002283e01007387 */ /* 0x0003e20000100a00 */
[C---:B---3--:R-:W-:Y:S03]  /*1b0e0*/  HMMA.1688.F32.TF32 R64, R152.reuse, R50, R136 ;  /* 0x000000329840723c */ /* 0x048fe60000081088 */
[----:B------:R-:W-:Y:S05]  /*1b0f0*/  LDS R103, [R3+0xf280] ;  /* 0x00f2800003677984 */ /* 0x000fea0000000800 */
[----:B------:R-:W-:Y:S01]  /*1b100*/  STL.64 [R1+0x210], R56 ;  /* 0x0002103801007387 */ /* 0x000fe20000100a00 */
[----:B-1----:R-:W-:Y:S03]  /*1b110*/  HMMA.1688.F32.TF32 R60, R152, R10, R140 ;  /* 0x0000000a983c723c */ /* 0x002fe6000008108c */
[----:B------:R1:W-:Y:S01]  /*1b120*/  STL.64 [R1+0x218], R58 ;  /* 0x0002183a01007387 */ /* 0x0003e20000100a00 */
[----:B------:R-:W-:Y:S01]  /*1b130*/  IMAD.MOV.U32 R104, RZ, RZ, R170 ;  /* 0x000000ffff687224 */ /* 0x000fe200078e00aa */
[----:B------:R-:W-:Y:S01]  /*1b140*/  MOV R105, R171 ;  /* 0x000000ab00697202 */ /* 0x000fe20000000f00 */
[----:B------:R-:W-:-:S02]  /*1b150*/  IMAD.MOV.U32 R106, RZ, RZ, R173 ;  /* 0x000000ffff6a7224 */ /* 0x000fc400078e00ad */
[----:B------:R-:W-:Y:S01]  /*1b160*/  IMAD.MOV.U32 R107, RZ, RZ, R172 ;  /* 0x000000ffff6b7224 */ /* 0x000fe200078e00ac */
[----:B------:R-:W-:Y:S01]  /*1b170*/  MOV R108, R250 ;  /* 0x000000fa006c7202 */ /* 0x000fe20000000f00 */
[----:B------:R-:W-:Y:S02]  /*1b180*/  IMAD.MOV.U32 R109, RZ, RZ, R251 ;  /* 0x000000ffff6d7224 */ /* 0x000fe400078e00fb */
[----:B------:R-:W-:Y:S02]  /*1b190*/  IMAD.MOV.U32 R110, RZ, RZ, R236 ;  /* 0x000000ffff6e7224 */ /* 0x000fe400078e00ec */
[----:B------:R-:W-:Y:S01]  /*1b1a0*/  IMAD.MOV.U32 R111, RZ, RZ, R237 ;  /* 0x000000ffff6f7224 */ /* 0x000fe200078e00ed */
[----:B-1----:R-:W-:Y:S01]  /*1b1b0*/  HMMA.1688.F32.TF32 R56, R152, R6, R144 ;  /* 0x000000069838723c */ /* 0x002fe20000081090 */
[----:B------:R-:W-:Y:S01]  /*1b1c0*/  IMAD.MOV.U32 R112, RZ, RZ, R238 ;  /* 0x000000ffff707224 */ /* 0x000fe200078e00ee */
[----:B------:R-:W-:Y:S04]  /*1b1d0*/  STL.64 [R1+0x170], R64 ;  /* 0x0001704001007387 */ /* 0x000fe80000100a00 */
[----:B------:R1:W-:Y:S04]  /*1b1e0*/  STL.64 [R1+0x178], R66 ;  /* 0x0001784201007387 */ /* 0x0003e80000100a00 */
[----:B------:R2:W-:Y:S04]  /*1b1f0*/  STL.64 [R1+0x160], R60 ;  /* 0x0001603c01007387 */ /* 0x0005e80000100a00 */
[----:B------:R3:W-:Y:S04]  /*1b200*/  STL.64 [R1+0x168], R62 ;  /* 0x0001683e01007387 */ /* 0x0007e80000100a00 */
[----:B------:R-:W4:Y:S01]  /*1b210*/  LDL.LU R170, [R1+0xa0c] ;  /* 0x000a0c0001aa7983 */ /* 0x000f220000300800 */
[----:B------:R-:W-:Y:S01]  /*1b220*/  MOV R113, R239 ;  /* 0x000000ef00717202 */ /* 0x000fe20000000f00 */
[----:B------:R-:W-:Y:S01]  /*1b230*/  IMAD.MOV.U32 R114, RZ, RZ, R232 ;  /* 0x000000ffff727224 */ /* 0x000fe200078e00e8 */
[C---:B------:R-:W-:Y:S01]  /*1b240*/  HMMA.1688.F32.TF32 R88, R148.reuse, R14, R88 ;  /* 0x0000000e9458723c */ /* 0x040fe20000081058 */
[----:B------:R-:W-:Y:S01]  /*1b250*/  IMAD.MOV.U32 R115, RZ, RZ, R233 ;  /* 0x000000ffff737224 */ /* 0x000fe200078e00e9 */
[----:B------:R-:W-:Y:S04]  /*1b260*/  STL.64 [R1+0x150], R56 ;  /* 0x0001503801007387 */ /* 0x000fe80000100a00 */
[----:B------:R-:W-:Y:S04]  /*1b270*/  STL.64 [R1+0x158], R58 ;  /* 0x0001583a01007387 */ /* 0x000fe80000100a00 */
[----:B------:R-:W5:Y:S04]  /*1b280*/  LDL.LU R171, [R1+0xa08] ;  /* 0x000a080001ab7983 */ /* 0x000f680000300800 */
[----:B------:R-:W2:Y:S04]  /*1b290*/  LDL.LU R173, [R1+0xa04] ;  /* 0x000a040001ad7983 */ /* 0x000ea80000300800 */
[----:B------:R-:W2:Y:S04]  /*1b2a0*/  LDL.LU R172, [R1+0xa00] ;  /* 0x000a000001ac7983 */ /* 0x000ea80000300800 */
[----:B------:R-:W3:Y:S04]  /*1b2b0*/  LDL.LU R219, [R1+0x9fc] ;  /* 0x0009fc0001db7983 */ /* 0x000ee80000300800 */
[----:B------:R-:W3:Y:S04]  /*1b2c0*/  LDL.LU R218, [R1+0x9f8] ;  /* 0x0009f80001da7983 */ /* 0x000ee80000300800 */
[----:B------:R-:W3:Y:S04]  /*1b2d0*/  LDL.LU R169, [R1+0x9f4] ;  /* 0x0009f40001a97983 */ /* 0x000ee80000300800 */
[----:B------:R-:W1:Y:S04]  /*1b2e0*/  LDL.LU R168, [R1+0x9f0] ;  /* 0x0009f00001a87983 */ /* 0x000e680000300800 */
        /* <DEDUP_REMOVED lines=11> */
[----:B------:R-:W-:Y:S03]  /*1b3a0*/  HMMA.1688.F32.TF32 R92, R148, R46, R92 ;  /* 0x0000002e945c723c */ /* 0x000fe6000008105c */
[----:B------:R-:W3:Y:S04]  /*1b3b0*/  LDL.LU R237, [R1+0x9c0] ;  /* 0x0009c00001ed7983 */ /* 0x000ee80000300800 */
[----:B------:R-:W3:Y:S01]  /*1b3c0*/  LDL.LU R238, [R1+0x9bc] ;  /* 0x0009bc0001ee7983 */ /* 0x000ee20000300800 */
[----:B------:R-:W-:-:S03]  /*1b3d0*/  IMAD.MOV.U32 R148, RZ, RZ, R234 ;  /* 0x000000ffff947224 */ /* 0x000fc600078e00ea */
[----:B------:R-:W3:Y:S01]  /*1b3e0*/  LDL.LU R239, [R1+0x9b8] ;  /* 0x0009b80001ef7983 */ /* 0x000ee20000300800 */
[----:B------:R-:W-:-:S03]  /*1b3f0*/  IMAD.MOV.U32 R149, RZ, RZ, R235 ;  /* 0x000000ffff957224 */ /* 0x000fc600078e00eb */
[----:B------:R-:W3:Y:S01]  /*1b400*/  LDL.LU R232, [R1+0x9b4] ;  /* 0x0009b40001e87983 */ /* 0x000ee20000300800 */
[----:B------:R-:W-:-:S03]  /*1b410*/  MOV R150, R165 ;  /* 0x000000a500967202 */ /* 0x000fc60000000f00 */
[----:B------:R-:W3:Y:S01]  /*1b420*/  LDL.LU R233, [R1+0x9b0] ;  /* 0x0009b00001e97983 */ /* 0x000ee20000300800 */
[----:B------:R-:W-:-:S03]  /*1b430*/  IMAD.MOV.U32 R151, RZ, RZ, R164 ;  /* 0x000000ffff977224 */ /* 0x000fc600078e00a4 */
[----:B------:R-:W3:Y:S04]  /*1b440*/  LDL.LU R234, [R1+0x9ac] ;  /* 0x0009ac0001ea7983 */ /* 0x000ee80000300800 */
[----:B------:R-:W3:Y:S04]  /*1b450*/  LDL.LU R235, [R1+0x9a8] ;  /* 0x0009a80001eb7983 */ /* 0x000ee80000300800 */
[----:B------:R-:W3:Y:S04]  /*1b460*/  LDL.LU R165, [R1+0x9a4] ;  /* 0x0009a40001a57983 */ /* 0x000ee80000300800 */
[----:B------:R-:W3:Y:S01]  /*1b470*/  LDL.LU R164, [R1+0x9a0] ;  /* 0x0009a00001a47983 */ /* 0x000ee20000300800 */
[----:B------:R-:W-:Y:S01]  /*1b480*/  IMAD.MOV.U32 R138, RZ, RZ, R216 ;  /* 0x000000ffff8a7224 */ /* 0x000fe200078e00d8 */
[----:B------:R-:W-:Y:S01]  /*1b490*/  MOV R139, R217 ;  /* 0x000000d9008b7202 */ /* 0x000fe20000000f00 */
[-C--:B------:R-:W-:Y:S01]  /*1b4a0*/  HMMA.1688.F32.TF32 R32, R176, R18.reuse, R32 ;  /* 0x00000012b020723c */ /* 0x080fe20000081020 */
[----:B------:R-:W-:Y:S04]  /*1b4b0*/  LDS R56, [R252+0xe180] ;  /* 0x00e18000fc387984 */ /* 0x000fe80000000800 */
[----:B------:R-:W-:Y:S03]  /*1b4c0*/  LDS R58, [R252+0xf180] ;  /* 0x00f18000fc3a7984 */ /* 0x000fe60000000800 */
[C---:B------:R-:W-:Y:S01]  /*1b4d0*/  HMMA.1688.F32.TF32 R116, R152.reuse, R18, R116 ;  /* 0x000000129874723c */ /* 0x040fe20000081074 */
[----:B------:R-:W-:Y:S04]  /*1b4e0*/  LDS R57, [R3+0xe180] ;  /* 0x00e1800003397984 */ /* 0x000fe80000000800 */
[----:B------:R-:W1:Y:S03]  /*1b4f0*/  LDS R59, [R3+0xf180] ;  /* 0x00f18000033b7984 */ /* 0x000e660000000800 */
[C---:B------:R-:W-:Y:S01]  /*1b500*/  HMMA.1688.F32.TF32 R120, R152.reuse, R14, R120 ;  /* 0x0000000e9878723c */ /* 0x040fe20000081078 */
[----:B------:R-:W-:Y:S04]  /*1b510*/  LDS R140, [R252+0xe300] ;  /* 0x00e30000fc8c7984 */ /* 0x000fe80000000800 */
[----:B------:R-:W-:Y:S03]  /*1b520*/  LDS R142, [R252+0xf300] ;  /* 0x00f30000fc8e7984 */ /* 0x000fe60000000800 */
[----:B------:R-:W-:Y:S01]  /*1b530*/  HMMA.1688.F32.TF32 R124, R152, R46, R124 ;  /* 0x0000002e987c723c */ /* 0x000fe2000008107c */
[----:B------:R-:W-:Y:S04]  /*1b540*/  LDS R141, [R3+0xe300] ;  /* 0x00e30000038d7984 */ /* 0x000fe80000000800 */
[----:B------:R-:W1:Y:S01]  /*1b550*/  LDS R143, [R3+0xf300] ;  /* 0x00f30000038f7984 */ /* 0x000e620000000800 */
[----:B----4-:R-:W-:-:S02]  /*1b560*/  IMAD.MOV.U32 R137, RZ, RZ, R170 ;  /* 0x000000ffff897224 */ /* 0x010fc400078e00aa */
[----:B-----5:R-:W-:Y:S02]  /*1b570*/  IMAD.MOV.U32 R136, RZ, RZ, R171 ;  /* 0x000000ffff887224 */ /* 0x020fe400078e00ab */
[----:B------:R-:W4:Y:S04]  /*1b580*/  LDL.LU R171, [R1+0x99c] ;  /* 0x00099c0001ab7983 */ /* 0x000f280000300800 */
[----:B------:R-:W5:Y:S04]  /*1b590*/  LDL.LU R170, [R1+0x998] ;  /* 0x0009980001aa7983 */ /* 0x000f680000300800 */
[----:B------:R-:W5:Y:S01]  /*1b5a0*/  LDL.LU R216, [R1+0x994] ;  /* 0x0009940001d87983 */ /* 0x000f620000300800 */
[----:B--2---:R-:W-:-:S02]  /*1b5b0*/  IMAD.MOV.U32 R70, RZ, RZ, R172 ;  /* 0x000000ffff467224 */ /* 0x004fc400078e00ac */
[----:B---3--:R-:W-:Y:S01]  /*1b5c0*/  IMAD.MOV.U32 R69, RZ, RZ, R219 ;  /* 0x000000ffff457224 */ /* 0x008fe200078e00db */
[----:B------:R-:W2:Y:S01]  /*1b5d0*/  LDL.LU R217, [R1+0x990] ;  /* 0x0009900001d97983 */ /* 0x000ea20000300800 */
[----:B------:R-:W-:-:S03]  /*1b5e0*/  IMAD.MOV.U32 R68, RZ, RZ, R218 ;  /* 0x000000ffff447224 */ /* 0x000fc600078e00da */
[----:B------:R-:W2:Y:S01]  /*1b5f0*/  LDL.LU R218, [R1+0x98c] ;  /* 0x00098c0001da7983 */ /* 0x000ea20000300800 */
[----:B------:R-:W-:-:S03]  /*1b600*/  IMAD.MOV.U32 R71, RZ, RZ, R173 ;  /* 0x000000ffff477224 */ /* 0x000fc600078e00ad */
[----:B------:R-:W2:Y:S04]  /*1b610*/  LDL.LU R219, [R1+0x988] ;  /* 0x0009880001db7983 */ /* 0x000ea80000300800 */
[----:B------:R-:W3:Y:S01]  /*1b620*/  LDL.LU R172, [R1+0x984] ;  /* 0x0009840001ac7983 */ /* 0x000ee20000300800 */
[----:B-1----:R-:W-:Y:S02]  /*1b630*/  IMAD.MOV.U32 R66, RZ, RZ, R168 ;  /* 0x000000ffff427224 */ /* 0x002fe400078e00a8 */
[----:B------:R-:W-:Y:S01]  /*1b640*/  IMAD.MOV.U32 R65, RZ, RZ, R175 ;  /* 0x000000ffff417224 */ /* 0x000fe200078e00af */
[----:B------:R-:W3:Y:S01]  /*1b650*/  LDL.LU R173, [R1+0x980] ;  /* 0x0009800001ad7983 */ /* 0x000ee20000300800 */
[----:B------:R-:W-:-:S03]  /*1b660*/  MOV R64, R174 ;  /* 0x000000ae00407202 */ /* 0x000fc60000000f00 */
[----:B------:R-:W3:Y:S01]  /*1b670*/  LDL.LU R174, [R1+0x97c] ;  /* 0x00097c0001ae7983 */ /* 0x000ee20000300800 */
[----:B------:R-:W-:Y:S01]  /*1b680*/  IMAD.MOV.U32 R67, RZ, RZ, R169 ;  /* 0x000000ffff437224 */ /* 0x000fe200078e00a9 */
[C---:B------:R-:W-:Y:S02]  /*1b690*/  HMMA.1688.F32.TF32 R128, R152.reuse, R42, R128 ;  /* 0x0000002a9880723c */ /* 0x040fe40000081080 */
[----:B------:R-:W3:Y:S04]  /*1b6a0*/  LDL.LU R175, [R1+0x978] ;  /* 0x0009780001af7983 */ /* 0x000ee80000300800 */
[----:B------:R-:W2:Y:S02]  /*1b6b0*/  LDL.LU R168, [R1+0x974] ;  /* 0x0009740001a87983 */ /* 0x000ea40000300800 */
[----:B------:R-:W-:Y:S02]  /*1b6c0*/  HMMA.1688.F32.TF32 R176, R152, R54, R132 ;  /* 0x0000003698b0723c */ /* 0x000fe40000081084 */
[----:B------:R-:W2:Y:S04]  /*1b6d0*/  LDL.LU R169, [R1+0x970] ;  /* 0x0009700001a97983 */ /* 0x000ea80000300800 */
[----:B------:R-:W2:Y:S04]  /*1b6e0*/  LDL.LU R152, [R1+0x10] ;  /* 0x0000100001987983 */ /* 0x000ea80000300800 */
[----:B------:R-:W2:Y:S04]  /*1b6f0*/  LDL.LU R153, [R1+0x14] ;  /* 0x0000140001997983 */ /* 0x000ea80000300800 */
[----:B------:R-:W2:Y:S04]  /*1b700*/  LDL.LU R154, [R1+0x18] ;  /* 0x00001800019a7983 */ /* 0x000ea80000300800 */
[----:B------:R-:W2:Y:S01]  /*1b710*/  LDL.LU R155, [R1+0x1c] ;  /* 0x00001c00019b7983 */ /* 0x000ea20000300800 */
[----:B------:R-:W-:Y:S01]  /*1b720*/  IMAD.MOV.U32 R60, RZ, RZ, R166 ;  /* 0x000000ffff3c7224 */ /* 0x000fe200078e00a6 */
[----:B------:R-:W-:Y:S01]  /*1b730*/  MOV R62, R160 ;  /* 0x000000a0003e7202 */ /* 0x000fe20000000f00 */
[----:B------:R-:W-:-:S02]  /*1b740*/  IMAD.MOV.U32 R61, RZ, RZ, R167 ;  /* 0x000000ffff3d7224 */ /* 0x000fc400078e00a7 */
[----:B------:R-:W-:Y:S02]  /*1b750*/  IMAD.MOV.U32 R63, RZ, RZ, R161 ;  /* 0x000000ffff3f7224 */ /* 0x000fe400078e00a1 */
[----:B------:R-:W-:Y:S02]  /*1b760*/  IMAD.MOV.U32 R132, RZ, RZ, R162 ;  /* 0x000000ffff847224 */ /* 0x000fe400078e00a2 */
[----:B------:R-:W-:Y:S02]  /*1b770*/  IMAD.MOV.U32 R133, RZ, RZ, R163 ;  /* 0x000000ffff857224 */ /* 0x000fe400078e00a3 */
[----:B------:R-:W-:Y:S02]  /*1b780*/  IMAD.MOV.U32 R147, RZ, RZ, R165 ;  /* 0x000000ffff937224 */ /* 0x000fe400078e00a5 */
[----:B------:R-:W-:Y:S01]  /*1b790*/  IMAD.MOV.U32 R146, RZ, RZ, R164 ;  /* 0x000000ffff927224 */ /* 0x000fe200078e00a4 */
[----:B----4-:R-:W-:Y:S01]  /*1b7a0*/  MOV R145, R171 ;  /* 0x000000ab00917202 */ /* 0x010fe20000000f00 */
[----:B-----5:R-:W-:-:S02]  /*1b7b0*/  IMAD.MOV.U32 R144, RZ, RZ, R170 ;  /* 0x000000ffff907224 */ /* 0x020fc400078e00aa */
        /* <DEDUP_REMOVED lines=10> */
[-C--:B--2---:R-:W-:Y:S01]  /*1b860*/  HMMA.1688.F32.TF32 R152, R56, R50.reuse, R152 ;  /* 0x000000323898723c */ /* 0x084fe20000081098 */
[----:B------:R-:W-:Y:S01]  /*1b870*/  IMAD.MOV.U32 R134, RZ, RZ, R0 ;  /* 0x000000ffff867224 */ /* 0x000fe200078e0000 */
[----:B------:R-:W-:Y:S01]  /*1b880*/  MOV R135, R2 ;  /* 0x0000000200877202 */ /* 0x000fe20000000f00 */
[----:B------:R-:W2:Y:S04]  /*1b890*/  LDL.LU R0, [R1+0x944] ;  /* 0x0009440001007983 */ /* 0x000ea80000300800 */
[----:B------:R-:W2:Y:S01]  /*1b8a0*/  LDL.LU R2, [R1+0x940] ;  /* 0x0009400001027983 */ /* 0x000ea20000300800 */
[C---:B------:R-:W-:Y:S11]  /*1b8b0*/  HMMA.1688.F32.TF32 R136, R72.reuse, R50, R136 ;  /* 0x000000324888723c */ /* 0x040ff60000081088 */
[----:B------:R-:W-:Y:S04]  /*1b8c0*/  @!UPT UIADD3 URZ, URZ, URZ, URZ ;  /* 0x0000003f3f3ff290 */ /* 0x000fe8000fffe03f */
[----:B------:R-:W-:Y:S04]  /*1b8d0*/  STL.64 [R1+0x120], R152 ;  /* 0x0001209801007387 */ /* 0x000fe80000100a00 */
[----:B------:R1:W-:Y:S01]  /*1b8e0*/  STL.64 [R1+0x128], R154 ;  /* 0x0001289a01007387 */ /* 0x0003e20000100a00 */
[-C--:B------:R-:W-:Y:S08]  /*1b8f0*/  HMMA.1688.F32.TF32 R132, R72, R10.reuse, R132 ;  /* 0x0000000a4884723c */ /* 0x080ff00000081084 */
[C---:B-1----:R-:W-:Y:S08]  /*1b900*/  HMMA.1688.F32.TF32 R152, R56.reuse, R10, R144 ;  /* 0x0000000a3898723c */ /* 0x042ff00000081090 */
[C---:B------:R-:W-:Y:S08]  /*1b910*/  HMMA.1688.F32.TF32 R144, R56.reuse, R6, R232 ;  /* 0x000000063890723c */ /* 0x040ff000000810e8 */
[C---:B---3--:R-:W-:Y:S08]  /*1b920*/  HMMA.1688.F32.TF32 R172, R56.reuse, R42, R172 ;  /* 0x0000002a38ac723c */ /* 0x048ff000000810ac */
[----:B------:R-:W-:Y:S08]  /*1b930*/  HMMA.1688.F32.TF32 R216, R56, R54, R216 ;  /* 0x0000003638d8723c */ /* 0x000ff000000810d8 */
[C---:B------:R-:W-:Y:S08]  /*1b940*/  HMMA.1688.F32.TF32 R236, R72.reuse, R18, R236 ;  /* 0x0000001248ec723c */ /* 0x040ff000000810ec */
[C---:B------:R-:W-:Y:S08]  /*1b950*/  HMMA.1688.F32.TF32 R60, R72.reuse, R46, R60 ;  /* 0x0000002e483c723c */ /* 0x040ff0000008103c */
[C---:B------:R-:W-:Y:S08]  /*1b960*/  HMMA.1688.F32.TF32 R64, R72.reuse, R42, R64 ;  /* 0x0000002a4840723c */ /* 0x040ff00000081040 */
[----:B------:R-:W-:Y:S01]  /*1b970*/  HMMA.1688.F32.TF32 R68, R72, R54, R68 ;  /* 0x000000364844723c */ /* 0x000fe20000081044 */
[----:B------:R-:W-:Y:S04]  /*1b980*/  STL.64 [R1+0x110], R152 ;  /* 0x0001109801007387 */ /* 0x000fe80000100a00 */
[----:B------:R-:W-:Y:S04]  /*1b990*/  STL.64 [R1+0x118], R154 ;  /* 0x0001189a01007387 */ /* 0x000fe80000100a00 */
[----:B------:R-:W-:Y:S04]  /*1b9a0*/  STL.64 [R1+0x100], R144 ;  /* 0x0001009001007387 */ /* 0x000fe80000100a00 */
[----:B------:R-:W-:Y:S04]  /*1b9b0*/  STL.64 [R1+0x108], R146 ;  /* 0x0001089201007387 */ /* 0x000fe80000100a00 */
[----:B------:R-:W-:Y:S04]  /*1b9c0*/  STL.64 [R1+0x90], R136 ;  /* 0x0000908801007387 */ /* 0x000fe80000100a00 */
[----:B------:R1:W-:Y:S04]  /*1b9d0*/  STL.64 [R1+0x98], R138 ;  /* 0x0000988a01007387 */ /* 0x0003e80000100a00 */
[----:B------:R-:W-:Y:S04]  /*1b9e0*/  STL.64 [R1+0x80], R132 ;  /* 0x0000808401007387 */ /* 0x000fe80000100a00 */
[----:B------:R-:W-:Y:S04]  /*1b9f0*/  STL.64 [R1+0x88], R134 ;  /* 0x0000888601007387 */ /* 0x000fe80000100a00 */
[----:B------:R-:W3:Y:S01]  /*1ba00*/  LDL.LU R12, [R1+0x304] ;  /* 0x00030400010c7983 */ /* 0x000ee20000300800 */
[C---:B-1----:R-:W-:Y:S08]  /*1ba10*/  HMMA.1688.F32.TF32 R136, R100.reuse, R18, R112 ;  /* 0x000000126488723c */ /* 0x042ff00000081070 */
[C---:B------:R-:W-:Y:S08]  /*1ba20*/  HMMA.1688.F32.TF32 R76, R100.reuse, R46, R76 ;  /* 0x0000002e644c723c */ /* 0x040ff0000008104c */
[C---:B------:R-:W-:Y:S08]  /*1ba30*/  HMMA.1688.F32.TF32 R80, R100.reuse, R42, R80 ;  /* 0x0000002a6450723c */ /* 0x040ff00000081050 */
[----:B------:R-:W-:Y:S08]  /*1ba40*/  HMMA.1688.F32.TF32 R96, R100, R54, R96 ;  /* 0x000000366460723c */ /* 0x000ff00000081060 */
[C---:B----4-:R-:W-:Y:S08]  /*1ba50*/  HMMA.1688.F32.TF32 R168, R56.reuse, R46, R168 ;  /* 0x0000002e38a8723c */ /* 0x050ff000000810a8 */
[C---:B-----5:R-:W-:Y:S08]  /*1ba60*/  HMMA.1688.F32.TF32 R164, R56.reuse, R14, R164 ;  /* 0x0000000e38a4723c */ /* 0x060ff000000810a4 */
[----:B------:R-:W-:Y:S08]  /*1ba70*/  HMMA.1688.F32.TF32 R160, R56, R18, R160 ;  /* 0x0000001238a0723c */ /* 0x000ff000000810a0 */
[C---:B------:R-:W-:Y:S08]  /*1ba80*/  HMMA.1688.F32.TF32 R56, R72.reuse, R14, R248 ;  /* 0x0000000e4838723c */ /* 0x040ff000000810f8 */
[----:B------:R-:W-:Y:S11]  /*1ba90*/  HMMA.1688.F32.TF32 R72, R72, R6, R148 ;  /* 0x000000064848723c */ /* 0x000ff60000081094 */
[----:B------:R-:W-:Y:S11]  /*1baa0*/  @!UPT UIADD3 URZ, URZ, URZ, URZ ;  /* 0x0000003f3f3ff290 */ /* 0x000ff6000fffe03f */
[----:B------:R-:W-:Y:S01]  /*1bab0*/  @!UPT UIADD3 URZ, URZ, URZ, URZ ;  /* 0x0000003f3f3ff290 */ /* 0x000fe2000fffe03f */
[----:B------:R-:W-:Y:S04]  /*1bac0*/  STL.64 [R1+0x60], R72 ;  /* 0x0000604801007387 */ /* 0x000fe80000100a00 */
[----:B------:R1:W-:Y:S04]  /*1bad0*/  STL.64 [R1+0x68], R74 ;  /* 0x0000684a01007387 */ /* 0x0003e80000100a00 */
[----:B------:R-:W4:Y:S01]  /*1bae0*/  LDL.LU R5, [R1+0x2e4] ;  /* 0x0002e40001057983 */ /* 0x000f220000300800 */
[C---:B-1----:R-:W-:Y:S08]  /*1baf0*/  HMMA.1688.F32.TF32 R72, R100.reuse, R14, R108 ;  /* 0x0000000e6448723c */ /* 0x042ff0000008106c */
[C---:B------:R-:W-:Y:S08]  /*1bb00*/  HMMA.1688.F32.TF32 R108, R100.reuse, R50, R104 ;  /* 0x00000032646c723c */ /* 0x040ff00000081068 */
[C---:B------:R-:W-:Y:S08]  /*1bb10*/  HMMA.1688.F32.TF32 R104, R100.reuse, R10, R244 ;  /* 0x0000000a6468723c */ /* 0x040ff000000810f4 */
[----:B------:R-:W-:Y:S07]  /*1bb20*/  HMMA.1688.F32.TF32 R100, R100, R6, R240 ;  /* 0x000000066464723c */ /* 0x000fee00000810f0 */
[----:B------:R-:W-:Y:S04]  /*1bb30*/  STL.64 [R1+0x40], R108 ;  /* 0x0000406c01007387 */ /* 0x000fe80000100a00 */
[----:B------:R-:W-:Y:S04]  /*1bb40*/  STL.64 [R1+0x48], R110 ;  /* 0x0000486e01007387 */ /* 0x000fe80000100a00 */
[----:B------:R-:W2:Y:S04]  /*1bb50*/  LDL.LU R40, [R1+0x8fc] ;  /* 0x0008fc0001287983 */ /* 0x000ea80000300800 */
[----:B------:R-:W-:Y:S04]  /*1bb60*/  STL.64 [R1+0x50], R104 ;  /* 0x0000506801007387 */ /* 0x000fe80000100a00 */
[----:B------:R-:W-:Y:S04]  /*1bb70*/  STL.64 [R1+0x58], R106 ;  /* 0x0000586a01007387 */ /* 0x000fe80000100a00 */
[----:B------:R-:W5:Y:S04]  /*1bb80*/  LDL.LU R9, [R1+0x900] ;  /* 0x0009000001097983 */ /* 0x000f680000300800 */
[----:B------:R-:W-:Y:S04]  /*1bb90*/  STL.64 [R1+0x30], R100 ;  /* 0x0000306401007387 */ /* 0x000fe80000100a00 */
        /* <DEDUP_REMOVED lines=9> */
[----:B------:R-:W-:-:S05]  /*1bc30*/  IMAD.MOV.U32 R17, RZ, RZ, 0x3f ;  /* 0x0000003fff117424 */ /* 0x000fca00078e00ff */
[----:B------:R-:W-:Y:S01]  /*1bc40*/  IADD3 R17, R17, c[0x0][0x180], RZ ;  /* 0x0000600011117a10 */ /* 0x000fe20007ffe0ff */
[----:B------:R-:W-:-:S03]  /*1bc50*/  IMAD.MOV.U32 R4, RZ, RZ, c[0x0][0x180] ;  /* 0x00006000ff047624 */ /* 0x000fc600078e00ff */
[----:B------:R-:W-:-:S04]  /*1bc60*/  SHF.R.S32.HI R8, RZ, 0x1f, R17 ;  /* 0x0000001fff087819 */ /* 0x000fc80000011411 */
[----:B------:R-:W-:Y:S02]  /*1bc70*/  LEA.HI R8, R8, R17, RZ, 0x6 ;  /* 0x0000001108087211 */ /* 0x000fe400078f30ff */
[----:B------:R-:W1:Y:S01]  /*1bc80*/  S2R R17, SR_TID.X ;  /* 0x0000000000117919 */ /* 0x000e620000002100 */
[----:B------:R-:W-:Y:S01]  /*1bc90*/  IADD3 R4, R4, -0x100, RZ ;  /* 0xffffff0004047810 */ /* 0x000fe20007ffe0ff */
[----:B------:R-:W-:Y:S01]  /*1bca0*/  IMAD.MOV.U32 R48, RZ, RZ, c[0x0][0x188] ;  /* 0x00006200ff307624 */ /* 0x000fe200078e00ff */
[----:B------:R-:W-:-:S03]  /*1bcb0*/  SHF.R.S32.HI R8, RZ, 0x6, R8 ;  /* 0x00000006ff087819 */ /* 0x000fc60000011408 */
[----:B---3--:R-:W-:Y:S01]  /*1bcc0*/  IMAD R4, R12, -0x40, R4 ;  /* 0xffffffc00c047824 */ /* 0x008fe200078e0204 */
[----:B------:R-:W-:Y:S01]  /*1bcd0*/  HMMA.1688.F32.TF32 R112, R140, R14, R188 ;  /* 0x0000000e8c70723c */ /* 0x000fe200000810bc */
[----:B------:R-:W-:Y:S01]  /*1bce0*/  IADD3 R8, R8, -0x4, RZ ;  /* 0xfffffffc08087810 */ /* 0x000fe20007ffe0ff */
[----:B------:R-:W-:Y:S02]  /*1bcf0*/  IMAD.SHL.U32 R48, R48, 0x40, RZ ;  /* 0x0000004030307824 */ /* 0x000fe400078e00ff */
[----:B------:R-:W-:-:S04]  /*1bd00*/  ISETP.GT.AND P0, PT, R4, RZ, PT ;  /* 0x000000ff0400720c */ /* 0x000fc80003f04270 */
[----:B-1----:R-:W-:Y:S01]  /*1bd10*/  HMMA.1688.F32.TF32 R100, R140, R46, R192 ;  /* 0x0000002e8c64723c */ /* 0x002fe200000810c0 */
[----:B------:R-:W-:-:S07]  /*1bd20*/  ISETP.GE.AND P5, PT, R12, R8, PT ;  /* 0x000000080c00720c */ /* 0x000fce0003fa6270 */
[----:B------:R-:W-:Y:S01]  /*1bd30*/  HMMA.1688.F32.TF32 R108, R140, R42, R196 ;  /* 0x0000002a8c6c723c */ /* 0x000fe200000810c4 */
[----:B------:R-:W-:-:S07]  /*1bd40*/  SEL R8, RZ, 0x4, !P0 ;  /* 0x00000004ff087807 */ /* 0x000fce0004000000 */
[----:B------:R-:W-:Y:S01]  /*1bd50*/  HMMA.1688.F32.TF32 R132, R140, R18, R184 ;  /* 0x000000128c84723c */ /* 0x000fe200000810b8 */
[----:B------:R-:W-:-:S07]  /*1bd60*/  SHF.L.U32 R48, R48, 0x2, RZ ;  /* 0x0000000230307819 */ /* 0x000fce00000006ff */
[C---:B------:R-:W-:Y:S08]  /*1bd70*/  HMMA.1688.F32.TF32 R104, R140.reuse, R54, R200 ;  /* 0x000000368c68723c */ /* 0x040ff000000810c8 */
[C---:B------:R-:W-:Y:S08]  /*1bd80*/  HMMA.1688.F32.TF32 R188, R140.reuse, R50, R204 ;  /* 0x000000328cbc723c */ /* 0x040ff000000810cc */
[C---:B------:R-:W-:Y:S08]  /*1bd90*/  HMMA.1688.F32.TF32 R192, R140.reuse, R10, R208 ;  /* 0x0000000a8cc0723c */ /* 0x040ff000000810d0 */
[----:B------:R-:W-:Y:S01]  /*1bda0*/  HMMA.1688.F32.TF32 R196, R140, R6, R212 ;  /* 0x000000068cc4723c */ /* 0x000fe200000810d4 */
[----:B------:R-:W-:Y:S04]  /*1bdb0*/  LDS R142, [R252+0xf380] ;  /* 0x00f38000fc8e7984 */ /* 0x000fe80000000800 */
[----:B------:R-:W-:Y:S04]  /*1bdc0*/  LDS R140, [R252+0xe380] ;  /* 0x00e38000fc8c7984 */ /* 0x000fe80000000800 */
[----:B------:R-:W-:Y:S04]  /*1bdd0*/  LDS R143, [R3+0xf380] ;  /* 0x00f38000038f7984 */ /* 0x000fe80000000800 */
[----:B------:R1:W3:Y:S01]  /*1bde0*/  LDS R141, [R3+0xe380] ;  /* 0x00e38000038d7984 */ /* 0x0002e20000000800 */
[----:B------:R-:W-:-:S02]  /*1bdf0*/  SEL R8, R8, RZ, !P5 ;  /* 0x000000ff08087207 */ /* 0x000fc40006800000 */
[----:B------:R-:W-:Y:S02]  /*1be00*/  LOP3.LUT R151, R17, 0x7f, RZ, 0xc0, !PT ;  /* 0x0000007f11977812 */ /* 0x000fe400078ec0ff */
[----:B------:R-:W-:-:S03]  /*1be10*/  ISETP.NE.U32.AND P0, PT, R8, RZ, PT ;  /* 0x000000ff0800720c */ /* 0x000fc60003f05070 */
[----:B------:R-:W-:Y:S01]  /*1be20*/  IMAD.SHL.U32 R52, R151, 0x4, RZ ;  /* 0x0000000497347824 */ /* 0x000fe200078e00ff */
[----:B----4-:R-:W-:-:S04]  /*1be30*/  IADD3 R5, R5, 0x1, RZ ;  /* 0x0000000105057810 */ /* 0x010fc80007ffe0ff */
[----:B------:R-:W-:-:S04]  /*1be40*/  ISETP.GT.AND P1, PT, R5, 0x3, PT ;  /* 0x000000030500780c */ /* 0x000fc80003f24270 */
[----:B------:R-:W-:Y:S02]  /*1be50*/  SEL R45, R5, RZ, !P1 ;  /* 0x000000ff052d7207 */ /* 0x000fe40004800000 */
[----:B------:R-:W-:-:S03]  /*1be60*/  ISETP.GT.AND P1, PT, R4, 0x4, PT ;  /* 0x000000040400780c */ /* 0x000fc60003f24270 */
[----:B------:R-:W-:Y:S01]  /*1be70*/  IMAD R5, R45, 0x10000, R52 ;  /* 0x000100002d057824 */ /* 0x000fe200078e0234 */
[----:B-1----:R-:W-:-:S04]  /*1be80*/  SEL R3, RZ, 0x4, !P1 ;  /* 0x00000004ff037807 */ /* 0x002fc80004800000 */
[----:B------:R-:W-:-:S04]  /*1be90*/  SEL R3, R3, RZ, !P5 ;  /* 0x000000ff03037207 */ /* 0x000fc80006800000 */
[----:B------:R-:W-:Y:S02]  /*1bea0*/  ISETP.NE.U32.AND P1, PT, R3, RZ, PT ;  /* 0x000000ff0300720c */ /* 0x000fe40003f25070 */
[----:B-----5:R-:W-:-:S05]  /*1beb0*/  IADD3 R9, P2, R9, R48, RZ ;  /* 0x0000003009097210 */ /* 0x020fca0007f5e0ff */
[----:B--2---:R-:W-:Y:S01]  /*1bec0*/  IMAD.X R40, R40, 0x1, R0, P2 ;  /* 0x0000000128287824 */ /* 0x004fe200010e0600 */
[----:B------:R1:W-:Y:S01]  /*1bed0*/  STL [R1+0x900], R9 ;  /* 0x0009000901007387 */ /* 0x0003e20000100800 */
[----:B------:R-:W-:Y:S01]  /*1bee0*/  IMAD.MOV.U32 R8, RZ, RZ, R9 ;  /* 0x000000ffff087224 */ /* 0x000fe200078e0009 */
[----:B------:R-:W-:Y:S02]  /*1bef0*/  IADD3 R53, P2, R53, R48, RZ ;  /* 0x0000003035357210 */ /* 0x000fe40007f5e0ff */
[----:B------:R2:W-:Y:S01]  /*1bf00*/  STL [R1+0x8fc], R40 ;  /* 0x0008fc2801007387 */ /* 0x0005e20000100800 */
[----:B-1----:R-:W-:-:S03]  /*1bf10*/  MOV R9, R40 ;  /* 0x0000002800097202 */ /* 0x002fc60000000f00 */
[----:B------:R-:W-:Y:S01]  /*1bf20*/  BAR.SYNC.DEFER_BLOCKING 0x0 ;  /* 0x0000000000007b1d */ /* 0x000fe20000010000 */
[----:B------:R-:W-:Y:S01]  /*1bf30*/  IADD3 R16, P3, R16, R48, RZ ;  /* 0x0000003010107210 */ /* 0x000fe20007f7e0ff */
[----:B------:R-:W-:-:S04]  /*1bf40*/  IMAD.X R145, R145, 0x1, R0, P2 ;  /* 0x0000000191917824 */ /* 0x000fc800010e0600 */
[----:B------:R-:W-:Y:S04]  /*1bf50*/  STL [R1+0x2e4], R45 ;  /* 0x0002e42d01007387 */ /* 0x000fe80000100800 */
[----:B------:R-:W4:Y:S04]  /*1bf60*/  LDL.LU R144, [R1+0x8e8] ;  /* 0x0008e80001907983 */ /* 0x000f280000300800 */
[----:B--2---:R-:W2:Y:S04]  /*1bf70*/  LDL.LU R40, [R1+0x8d0] ;  /* 0x0008d00001287983 */ /* 0x004ea80000300800 */
[----:B------:R-:W-:Y:S04]  /*1bf80*/  STL [R1+0x908], R53 ;  /* 0x0009083501007387 */ /* 0x000fe80000100800 */
[----:B------:R1:W-:Y:S04]  /*1bf90*/  STL [R1+0x904], R145 ;  /* 0x0009049101007387 */ /* 0x0003e80000100800 */
[----:B------:R-:W-:Y:S01]  /*1bfa0*/  @!PT LDS RZ, [RZ] ;  /* 0x00000000fffff984 */ /* 0x000fe20000000800 */
[----:B------:R-:W-:Y:S01]  /*1bfb0*/  @!PT LDS RZ, [RZ] ;  /* 0x00000000fffff984 */ /* 0x000fe20000000800 */
[----:B------:R-:W-:Y:S01]  /*1bfc0*/  @!PT LDS RZ, [RZ] ;  /* 0x00000000fffff984 */ /* 0x000fe20000000800 */
[----:B------:R5:W-:Y:S04]  /*1bfd0*/  LDGSTS.E [R5], [R8.64], P0 ;  /* 0x0000000008057fae */ /* 0x000be80008121844 */
[----:B------:R1:W-:Y:S01]  /*1bfe0*/  STL [R1+0x8f0], R16 ;  /* 0x0008f01001007387 */ /* 0x0003e20000100800 */
[----:B------:R-:W-:-:S02]  /*1bff0*/  IMAD.X R146, R146, 0x1, R0, P3 ;  /* 0x0000000192927824 */ /* 0x000fc400018e0600 */
[----:B-----5:R-:W-:Y:S02]  /*1c000*/  IMAD.MOV.U32 R9, RZ, RZ, R145 ;  /* 0x000000ffff097224 */ /* 0x020fe400078e0091 */
[----:B-1----:R-:W5:Y:S01]  /*1c010*/  LDL.LU R145, [R1+0x8e4] ;  /* 0x0008e40001917983 */ /* 0x002f620000300800 */
[----:B------:R-:W-:Y:S01]  /*1c020*/  IMAD.MOV.U32 R8, RZ, RZ, R53 ;  /* 0x000000ffff087224 */ /* 0x000fe200078e0035 */
[-C--:B------:R-:W-:Y:S02]  /*1c030*/  IADD3 R44, P2, R44, R48.reuse, RZ ;  /* 0x000000302c2c7210 */ /* 0x080fe40007f5e0ff */
[----:B------:R-:W-:Y:S01]  /*1c040*/  STL [R1+0x8ec], R146 ;  /* 0x0008ec9201007387 */ /* 0x000fe20000100800 */
[----:B------:R-:W-:-:S03]  /*1c050*/  IADD3 R13, P3, R13, R48, RZ ;  /* 0x000000300d0d7210 */ /* 0x000fc60007f7e0ff */
[----:B------:R-:W3:Y:S01]  /*1c060*/  LDL.LU R53, [R1+0x8cc] ;  /* 0x0008cc0001357983 */ /* 0x000ee20000300800 */
[----:B------:R-:W-:-:S03]  /*1c070*/  IMAD.X R49, R49, 0x1, R0, P2 ;  /* 0x0000000131317824 */ /* 0x000fc600010e0600 */
[----:B------:R1:W-:Y:S01]  /*1c080*/  LDGSTS.E [R5+0x200], [R8.64], P0 ;  /* 0x0020000008057fae */ /* 0x0003e20008121844 */
[----:B------:R-:W-:-:S03]  /*1c090*/  IMAD.X R41, R41, 0x1, R0, P3 ;  /* 0x0000000129297824 */ /* 0x000fc600018e0600 */
[----:B------:R-:W3:Y:S01]  /*1c0a0*/  LDL.LU R147, [R1+0x8d8] ;  /* 0x0008d80001937983 */ /* 0x000ee20000300800 */
[----:B-1----:R-:W-:Y:S01]  /*1c0b0*/  MOV R8, R16 ;  /* 0x0000001000087202 */ /* 0x002fe20000000f00 */
[----:B------:R-:W-:Y:S02]  /*1c0c0*/  IMAD.MOV.U32 R9, RZ, RZ, R146 ;  /* 0x000000ffff097224 */ /* 0x000fe400078e0092 */
[----:B------:R-:W3:Y:S04]  /*1c0d0*/  LDL.LU R16, [R1+0x8c0] ;  /* 0x0008c00001107983 */ /* 0x000ee80000300800 */
[----:B------:R1:W-:Y:S04]  /*1c0e0*/  STL [R1+0x8f8], R44 ;  /* 0x0008f82c01007387 */ /* 0x0003e80000100800 */
[----:B------:R1:W-:Y:S04]  /*1c0f0*/  LDGSTS.E [R5+0x1000], [R8.64], P1 ;  /* 0x0100000008057fae */ /* 0x0003e80008921844 */
[----:B------:R1:W-:Y:S04]  /*1c100*/  STL [R1+0x8f4], R49 ;  /* 0x0008f43101007387 */ /* 0x0003e80000100800 */
[----:B------:R-:W-:Y:S01]  /*1c110*/  STL [R1+0x8e0], R13 ;  /* 0x0008e00d01007387 */ /* 0x000fe20000100800 */
[----:B-1----:R-:W-:Y:S01]  /*1c120*/  IMAD.MOV.U32 R8, RZ, RZ, R44 ;  /* 0x000000ffff087224 */ /* 0x002fe200078e002c */
[----:B------:R-:W-:-:S02]  /*1c130*/  MOV R9, R49 ;  /* 0x0000003100097202 */ /* 0x000fc40000000f00 */
[----:B------:R-:W3:Y:S04]  /*1c140*/  LDL.LU R148, [R1+0x8d4] ;  /* 0x0008d40001947983 */ /* 0x000ee80000300800 */
[----:B------:R1:W-:Y:S04]  /*1c150*/  STL [R1+0x8dc], R41 ;  /* 0x0008dc2901007387 */ /* 0x0003e80000100800 */
[----:B------:R-:W3:Y:S04]  /*1c160*/  LDL.LU R44, [R1+0x8bc] ;  /* 0x0008bc00012c7983 */ /* 0x000ee80000300800 */
[----:B------:R1:W-:Y:S04]  /*1c170*/  LDGSTS.E [R5+0x1200], [R8.64], P1 ;  /* 0x0120000008057fae */ /* 0x0003e80008921844 */
[----:B------:R-:W3:Y:S01]  /*1c180*/  LDL.LU R49, [R1+0x8c4] ;  /* 0x0008c40001317983 */ /* 0x000ee20000300800 */
[----:B-1----:R-:W-:-:S03]  /*1c190*/  IMAD.MOV.U32 R9, RZ, RZ, R41 ;  /* 0x000000ffff097224 */ /* 0x002fc600078e0029 */
[----:B------:R-:W3:Y:S01]  /*1c1a0*/  LDL.LU R41, [R1+0x8c8] ;  /* 0x0008c80001297983 */ /* 0x000ee20000300800 */
[----:B------:R-:W-:-:S03]  /*1c1b0*/  IMAD.MOV.U32 R8, RZ, RZ, R13 ;  /* 0x000000ffff087224 */ /* 0x000fc600078e000d */
[----:B------:R-:W3:Y:S04]  /*1c1c0*/  LDL.LU R146, [R1+0x8ac] ;  /* 0x0008ac0001927983 */ /* 0x000ee80000300800 */
[----:B------:R-:W3:Y:S01]  /*1c1d0*/  LDL.LU R13, [R1+0x8b0] ;  /* 0x0008b000010d7983 */ /* 0x000ee20000300800 */
[----:B------:R-:W-:-:S04]  /*1c1e0*/  ISETP.GT.AND P0, PT, R4, 0x8, PT ;  /* 0x000000080400780c */ /* 0x000fc80003f04270 */
[----:B------:R-:W-:-:S04]  /*1c1f0*/  SEL R3, RZ, 0x4, !P0 ;  /* 0x00000004ff037807 */ /* 0x000fc80004000000 */
[----:B------:R-:W-:-:S04]  /*1c200*/  SEL R3, R3, RZ, !P5 ;  /* 0x000000ff03037207 */ /* 0x000fc80006800000 */
[----:B------:R-:W-:Y:S02]  /*1c210*/  ISETP.NE.U32.AND P0, PT, R3, RZ, PT ;  /* 0x000000ff0300720c */ /* 0x000fe40003f05070 */
[----:B------:R-:W-:-:S04]  /*1c220*/  ISETP.GT.AND P1, PT, R4, 0xc, PT ;  /* 0x0000000c0400780c */ /* 0x000fc80003f24270 */
[----:B------:R-:W-:-:S04]  /*1c230*/  SEL R3, RZ, 0x4, !P1 ;  /* 0x00000004ff037807 */ /* 0x000fc80004800000 */
[----:B------:R-:W-:-:S03]  /*1c240*/  SEL R3, R3, RZ, !P5 ;  /* 0x000000ff03037207 */ /* 0x000fc60006800000 */
[----:B------:R1:W-:Y:S01]  /*1c250*/  LDGSTS.E [R5+0x2000], [R8.64], P0 ;  /* 0x0200000008057fae */ /* 0x0003e20008121844 */
[----:B------:R-:W-:Y:S02]  /*1c260*/  ISETP.NE.U32.AND P1, PT, R3, RZ, PT ;  /* 0x000000ff0300720c */ /* 0x000fe40003f25070 */
[----:B----4-:R-:W-:-:S04]  /*1c270*/  IADD3 R144, P2, R144, R48, RZ ;  /* 0x0000003090907210 */ /* 0x010fc80007f5e0ff */
[----:B-1----:R-:W-:Y:S02]  /*1c280*/  MOV R8, R144 ;  /* 0x0000009000087202 */ /* 0x002fe40000000f00 */
[----:B--2---:R-:W-:Y:S01]  /*1c290*/  IADD3 R40, P3, R40, R48, RZ ;  /* 0x0000003028287210 */ /* 0x004fe20007f7e0ff */
[----:B------:R-:W-:Y:S01]  /*1c2a0*/  STL [R1+0x8e8], R144 ;  /* 0x0008e89001007387 */ /* 0x000fe20000100800 */
[----:B-----5:R-:W-:-:S04]  /*1c2b0*/  IMAD.X R145, R145, 0x1, R0, P2 ;  /* 0x0000000191917824 */ /* 0x020fc800010e0600 */
[----:B------:R-:W-:Y:S01]  /*1c2c0*/  IMAD.MOV.U32 R9, RZ, RZ, R145 ;  /* 0x000000ffff097224 */ /* 0x000fe200078e0091 */
[----:B------:R1:W-:Y:S01]  /*1c2d0*/  STL [R1+0x8e4], R145 ;  /* 0x0008e49101007387 */ /* 0x0003e20000100800 */
[----:B---3--:R-:W-:-:S03]  /*1c2e0*/  IMAD.X R53, R53, 0x1, R0, P3 ;  /* 0x0000000135357824 */ /* 0x008fc600018e0600 */
[----:B------:R2:W-:Y:S01]  /*1c2f0*/  LDGSTS.E [R5+0x2200], [R8.64], P0 ;  /* 0x0220000008057fae */ /* 0x0005e20008121844 */
[----:B------:R-:W-:-:S03]  /*1c300*/  ISETP.GT.AND P0, PT, R4, 0x10, PT ;  /* 0x000000100400780c */ /* 0x000fc60003f04270 */
[----:B------:R-:W-:Y:S01]  /*1c310*/  STL [R1+0x8d0], R40 ;  /* 0x0008d02801007387 */ /* 0x000fe20000100800 */
[----:B------:R-:W-:Y:S02]  /*1c320*/  SEL R3, RZ, 0x4, !P0 ;  /* 0x00000004ff037807 */ /* 0x000fe40004000000 */
[----:B------:R-:W-:Y:S01]  /*1c330*/  IADD3 R147, P2, R147, R48, RZ ;  /* 0x0000003093937210 */ /* 0x000fe20007f5e0ff */
[----:B------:R3:W-:Y:S01]  /*1c340*/  STL [R1+0x8cc], R53 ;  /* 0x0008cc3501007387 */ /* 0x0007e20000100800 */
[----:B------:R-:W-:-:S03]  /*1c350*/  SEL R3, R3, RZ, !P5 ;  /* 0x000000ff03037207 */ /* 0x000fc60006800000 */
[----:B-1----:R-:W4:Y:S01]  /*1c360*/  LDL.LU R145, [R1+0x8b4] ;  /* 0x0008b40001917983 */ /* 0x002f220000300800 */
[----:B--2---:R-:W-:Y:S02]  /*1c370*/  IMAD.MOV.U32 R8, RZ, RZ, R40 ;  /* 0x000000ffff087224 */ /* 0x004fe400078e0028 */
[----:B------:R-:W-:Y:S01]  /*1c380*/  IMAD.MOV.U32 R9, RZ, RZ, R53 ;  /* 0x000000ffff097224 */ /* 0x000fe200078e0035 */
[----:B------:R-:W2:Y:S01]  /*1c390*/  LDL.LU R144, [R1+0x8b8] ;  /* 0x0008b80001907983 */ /* 0x000ea20000300800 */
[----:B------:R-:W-:-:S03]  /*1c3a0*/  IADD3 R16, P3, R16, R48, RZ ;  /* 0x0000003010107210 */ /* 0x000fc60007f7e0ff */
[----:B---3--:R-:W3:Y:S01]  /*1c3b0*/  LDL.LU R53, [R1+0x89c] ;  /* 0x00089c0001357983 */ /* 0x008ee20000300800 */
[----:B------:R-:W-:-:S03]  /*1c3c0*/  ISETP.NE.U32.AND P0, PT, R3, RZ, PT ;  /* 0x000000ff0300720c */ /* 0x000fc60003f05070 */
[----:B------:R-:W5:Y:S04]  /*1c3d0*/  LDL.LU R40, [R1+0x8a0] ;  /* 0x0008a00001287983 */ /* 0x000f680000300800 */
[----:B------:R1:W-:Y:S01]  /*1c3e0*/  LDGSTS.E [R5+0x3000], [R8.64], P1 ;  /* 0x0300000008057fae */ /* 0x0003e20008921844 */
[----:B------:R-:W-:Y:S02]  /*1c3f0*/  IMAD.X R148, R148, 0x1, R0, P2 ;  /* 0x0000000194947824 */ /* 0x000fe400010e0600 */
[----:B-1----:R-:W-:Y:S02]  /*1c400*/  IMAD.MOV.U32 R8, RZ, RZ, R147 ;  /* 0x000000ffff087224 */ /* 0x002fe400078e0093 */
[----:B------:R-:W-:Y:S01]  /*1c410*/  IMAD.MOV.U32 R9, RZ, RZ, R148 ;  /* 0x000000ffff097224 */ /* 0x000fe200078e0094 */
[----:B------:R-:W-:Y:S01]  /*1c420*/  STL [R1+0x8d8], R147 ;  /* 0x0008d89301007387 */ /* 0x000fe20000100800 */
[----:B------:R-:W-:-:S03]  /*1c430*/  IADD3.X R44, R44, R0, RZ, P3, !PT ;  /* 0x000000002c2c7210 */ /* 0x000fc60001ffe4ff */
[----:B------:R-:W-:Y:S04]  /*1c440*/  STL [R1+0x8d4], R148 ;  /* 0x0008d49401007387 */ /* 0x000fe80000100800 */
[----:B------:R1:W-:Y:S04]  /*1c450*/  LDGSTS.E [R5+0x3200], [R8.64], P1 ;  /* 0x0320000008057fae */ /* 0x0003e80008921844 */
[----:B------:R-:W-:Y:S04]  /*1c460*/  STL [R1+0x8c0], R16 ;  /* 0x0008c01001007387 */ /* 0x000fe80000100800 */
[----:B------:R1:W-:Y:S01]  /*1c470*/  STL [R1+0x8bc], R44 ;  /* 0x0008bc2c01007387 */ /* 0x0003e20000100800 */
[----:B------:R-:W-:Y:S01]  /*1c480*/  IADD3 R41, P2, R41, R48, RZ ;  /* 0x0000003029297210 */ /* 0x000fe20007f5e0ff */
[----:B-1----:R-:W-:-:S02]  /*1c490*/  IMAD.MOV.U32 R8, RZ, RZ, R16 ;  /* 0x000000ffff087224 */ /* 0x002fc400078e0010 */
[----:B------:R-:W-:Y:S01]  /*1c4a0*/  IMAD.MOV.U32 R9, RZ, RZ, R44 ;  /* 0x000000ffff097224 */ /* 0x000fe200078e002c */
[----:B------:R-:W-:Y:S01]  /*1c4b0*/  IADD3.X R49, R49, R0, RZ, P2, !PT ;  /* 0x0000000031317210 */ /* 0x000fe200017fe4ff */
[----:B------:R-:W3:Y:S01]  /*1c4c0*/  LDL.LU R44, [R1+0x8a8] ;  /* 0x0008a800012c7983 */ /* 0x000ee20000300800 */
[----:B------:R-:W-:-:S03]  /*1c4d0*/  IADD3 R13, P3, R13, R48, RZ ;  /* 0x000000300d0d7210 */ /* 0x000fc60007f7e0ff */
[----:B------:R-:W3:Y:S02]  /*1c4e0*/  LDL.LU R16, [R1+0x890] ;  /* 0x0008900001107983 */ /* 0x000ee40000300800 */
[----:B------:R-:W-:Y:S02]  /*1c4f0*/  IMAD.X R146, R146, 0x1, R0, P3 ;  /* 0x0000000192927824 */ /* 0x000fe400018e0600 */
[----:B------:R-:W-:Y:S04]  /*1c500*/  STL [R1+0x8c8], R41 ;  /* 0x0008c82901007387 */ /* 0x000fe80000100800 */
[----:B------:R1:W-:Y:S04]  /*1c510*/  LDGSTS.E [R5+0x4000], [R8.64], P0 ;  /* 0x0400000008057fae */ /* 0x0003e80008121844 */
[----:B------:R1:W-:Y:S04]  /*1c520*/  STL [R1+0x8c4], R49 ;  /* 0x0008c43101007387 */ /* 0x0003e80000100800 */
[----:B------:R1:W-:Y:S02]  /*1c530*/  STL [R1+0x8b0], R13 ;  /* 0x0008b00d01007387 */ /* 0x0003e40000100800 */
[----:B-1----:R-:W-:-:S02]  /*1c540*/  IMAD.MOV.U32 R9, RZ, RZ, R49 ;  /* 0x000000ffff097224 */ /* 0x002fc400078e0031 */
[----:B------:R-:W3:Y:S01]  /*1c550*/  LDL.LU R49, [R1+0x8a4] ;  /* 0x0008a40001317983 */ /* 0x000ee20000300800 */
[----:B------:R-:W-:-:S03]  /*1c560*/  IMAD.MOV.U32 R8, RZ, RZ, R41 ;  /* 0x000000ffff087224 */ /* 0x000fc600078e0029 */
[----:B------:R-:W-:Y:S04]  /*1c570*/  STL [R1+0x8ac], R146 ;  /* 0x0008ac9201007387 */ /* 0x000fe80000100800 */
[----:B------:R-:W3:Y:S01]  /*1c580*/  LDL.LU R41, [R1+0x88c] ;  /* 0x00088c0001297983 */ /* 0x000ee20000300800 */
[----:B------:R-:W-:-:S03]  /*1c590*/  ISETP.GT.AND P1, PT, R4, 0x14, PT ;  /* 0x000000140400780c */ /* 0x000fc60003f24270 */
[----:B------:R1:W-:Y:S01]  /*1c5a0*/  LDGSTS.E [R5+0x4200], [R8.64], P0 ;  /* 0x0420000008057fae */ /* 0x0003e20008121844 */
[----:B------:R-:W-:-:S03]  /*1c5b0*/  SEL R3, RZ, 0x4, !P1 ;  /* 0x00000004ff037807 */ /* 0x000fc60004800000 */
[----:B------:R-:W3:Y:S01]  /*1c5c0*/  LDL.LU R147, [R1+0x898] ;  /* 0x0008980001937983 */ /* 0x000ee20000300800 */
[----:B------:R-:W-:Y:S02]  /*1c5d0*/  SEL R3, R3, RZ, !P5 ;  /* 0x000000ff03037207 */ /* 0x000fe40006800000 */
[----:B------:R-:W-:Y:S02]  /*1c5e0*/  ISETP.GT.AND P0, PT, R4, 0x18, PT ;  /* 0x000000180400780c */ /* 0x000fe40003f04270 */
[----:B------:R-:W-:Y:S02]  /*1c5f0*/  ISETP.NE.U32.AND P1, PT, R3, RZ, PT ;  /* 0x000000ff0300720c */ /* 0x000fe40003f25070 */
[----:B------:R-:W-:Y:S01]  /*1c600*/  SEL R3, RZ, 0x4, !P0 ;  /* 0x00000004ff037807 */ /* 0x000fe20004000000 */
[----:B-1----:R-:W-:Y:S01]  /*1c610*/  IMAD.MOV.U32 R8, RZ, RZ, R13 ;  /* 0x000000ffff087224 */ /* 0x002fe200078e000d */
[----:B------:R-:W-:Y:S01]  /*1c620*/  MOV R9, R146 ;  /* 0x0000009200097202 */ /* 0x000fe20000000f00 */
[----:B------:R-:W3:Y:S01]  /*1c630*/  LDL.LU R13, [R1+0x880] ;  /* 0x00088000010d7983 */ /* 0x000ee20000300800 */
[----:B------:R-:W-:-:S04]  /*1c640*/  SEL R3, R3, RZ, !P5 ;  /* 0x000000ff03037207 */ /* 0x000fc80006800000 */
[----:B------:R-:W-:-:S03]  /*1c650*/  ISETP.NE.U32.AND P0, PT, R3, RZ, PT ;  /* 0x000000ff0300720c */ /* 0x000fc60003f05070 */
[----:B------:R1:W-:Y:S01]  /*1c660*/  LDGSTS.E [R5+0x5000], [R8.64], P1 ;  /* 0x0500000008057fae */ /* 0x0003e20008921844 */
[----:B--2---:R-:W-:-:S05]  /*1c670*/  IADD3 R144, P2, R144, R48, RZ ;  /* 0x0000003090907210 */ /* 0x004fca0007f5e0ff */
[--C-:B----4-:R-:W-:Y:S01]  /*1c680*/  IMAD.X R145, R145, 0x1, R0.reuse, P2 ;  /* 0x0000000191917824 */ /* 0x110fe200010e0600 */
[----:B-----5:R-:W-:Y:S01]  /*1c690*/  IADD3 R40, P3, R40, R48, RZ ;  /* 0x0000003028287210 */ /* 0x020fe20007f7e0ff */
[----:B------:R-:W-:Y:S04]  /*1c6a0*/  STL [R1+0x8b8], R144 ;  /* 0x0008b89001007387 */ /* 0x000fe80000100800 */
[----:B---3--:R-:W-:Y:S01]  /*1c6b0*/  IMAD.X R53, R53, 0x1, R0, P3 ;  /* 0x0000000135357824 */ /* 0x008fe200018e0600 */
[----:B------:R2:W-:Y:S01]  /*1c6c0*/  STL [R1+0x8b4], R145 ;  /* 0x0008b49101007387 */ /* 0x0005e20000100800 */
[----:B-1----:R-:W-:-:S03]  /*1c6d0*/  IMAD.MOV.U32 R8, RZ, RZ, R144 ;  /* 0x000000ffff087224 */ /* 0x002fc600078e0090 */
[----:B------:R-:W-:Y:S01]  /*1c6e0*/  STL [R1+0x8a0], R40 ;  /* 0x0008a02801007387 */ /* 0x000fe20000100800 */
[----:B------:R-:W-:-:S03]  /*1c6f0*/  IMAD.MOV.U32 R9, RZ, RZ, R145 ;  /* 0x000000ffff097224 */ /* 0x000fc600078e0091 */
[----:B------:R-:W3:Y:S04]  /*1c700*/  LDL.LU R148, [R1+0x894] ;  /* 0x0008940001947983 */ /* 0x000ee80000300800 */
[----:B------:R1:W-:Y:S04]  /*1c710*/  STL [R1+0x89c], R53 ;  /* 0x00089c3501007387 */ /* 0x0003e80000100800 */
[----:B--2---:R-:W2:Y:S04]  /*1c720*/  LDL.LU R145, [R1+0x87c] ;  /* 0x00087c0001917983 */ /* 0x004ea80000300800 */
[----:B------:R-:W4:Y:S04]  /*1c730*/  LDL.LU R146, [R1+0x884] ;  /* 0x0008840001927983 */ /* 0x000f280000300800 */
[----:B------:R-:W5:Y:S04]  /*1c740*/  LDL.LU R144, [R1+0x888] ;  /* 0x0008880001907983 */ /* 0x000f680000300800 */
[----:B------:R1:W-:Y:S01]  /*1c750*/  LDGSTS.E [R5+0x5200], [R8.64], P1 ;  /* 0x0520000008057fae */ /* 0x0003e20008921844 */
[-C--:B------:R-:W-:Y:S01]  /*1c760*/  IADD3 R44, P2, R44, R48.reuse, RZ ;  /* 0x000000302c2c7210 */ /* 0x080fe20007f5e0ff */
[----:B-1----:R-:W-:Y:S01]  /*1c770*/  IMAD.MOV.U32 R9, RZ, RZ, R53 ;  /* 0x000000ffff097224 */ /* 0x002fe200078e0035 */
[----:B------:R-:W-:Y:S01]  /*1c780*/  IADD3 R16, P3, R16, R48, RZ ;  /* 0x0000003010107210 */ /* 0x000fe20007f7e0ff */
[----:B------:R-:W4:Y:S01]  /*1c790*/  LDL.LU R53, [R1+0x86c] ;  /* 0x00086c0001357983 */ /* 0x000f220000300800 */
[----:B------:R-:W-:-:S03]  /*1c7a0*/  MOV R8, R40 ;  /* 0x0000002800087202 */ /* 0x000fc60000000f00 */
[----:B------:R-:W4:Y:S04]  /*1c7b0*/  LDL.LU R40, [R1+0x870] ;  /* 0x0008700001287983 */ /* 0x000f280000300800 */
[----:B------:R-:W-:Y:S04]  /*1c7c0*/  STL [R1+0x8a8], R44 ;  /* 0x0008a82c01007387 */ /* 0x000fe80000100800 */
[----:B------:R1:W-:Y:S01]  /*1c7d0*/  LDGSTS.E [R5+0x6000], [R8.64], P0 ;  /* 0x0600000008057fae */ /* 0x0003e20008121844 */
[----:B------:R-:W-:Y:S02]  /*1c7e0*/  IMAD.X R49, R49, 0x1, R0, P2 ;  /* 0x0000000131317824 */ /* 0x000fe400010e0600 */
[----:B-1----:R-:W-:-:S03]  /*1c7f0*/  IMAD.MOV.U32 R8, RZ, RZ, R44 ;  /* 0x000000ffff087224 */ /* 0x002fc600078e002c */
[----:B------:R1:W-:Y:S01]  /*1c800*/  STL [R1+0x8a4], R49 ;  /* 0x0008a43101007387 */ /* 0x0003e20000100800 */
[----:B------:R-:W-:Y:S01]  /*1c810*/  IMAD.X R41, R41, 0x1, R0, P3 ;  /* 0x0000000129297824 */ /* 0x000fe200018e0600 */
[----:B------:R-:W-:Y:S02]  /*1c820*/  MOV R9, R49 ;  /* 0x0000003100097202 */ /* 0x000fe40000000f00 */
[----:B------:R-:W-:Y:S04]  /*1c830*/  STL [R1+0x890], R16 ;  /* 0x0008901001007387 */ /* 0x000fe80000100800 */
[----:B------:R1:W-:Y:S04]  /*1c840*/  STL [R1+0x88c], R41 ;  /* 0x00088c2901007387 */ /* 0x0003e80000100800 */
[----:B-1----:R-:W4:Y:S04]  /*1c850*/  LDL.LU R49, [R1+0x874] ;  /* 0x0008740001317983 */ /* 0x002f280000300800 */
[----:B------:R-:W4:Y:S04]  /*1c860*/  LDL.LU R44, [R1+0x878] ;  /* 0x00087800012c7983 */ /* 0x000f280000300800 */
[----:B------:R1:W-:Y:S02]  /*1c870*/  LDGSTS.E [R5+0x6200], [R8.64], P0 ;  /* 0x0620000008057fae */ /* 0x0003e40008121844 */
[----:B-1----:R-:W-:-:S02]  /*1c880*/  IMAD.MOV.U32 R9, RZ, RZ, R41 ;  /* 0x000000ffff097224 */ /* 0x002fc400078e0029 */
[----:B------:R-:W-:Y:S01]  /*1c890*/  IMAD.MOV.U32 R8, RZ, RZ, R16 ;  /* 0x000000ffff087224 */ /* 0x000fe200078e0010 */
[----:B------:R-:W4:Y:S04]  /*1c8a0*/  LDL.LU R41, [R1+0x85c] ;  /* 0x00085c0001297983 */ /* 0x000f280000300800 */
[----:B------:R-:W4:Y:S01]  /*1c8b0*/  LDL.LU R16, [R1+0x860] ;  /* 0x0008600001107983 */ /* 0x000f220000300800 */
[----:B------:R-:W-:-:S04]  /*1c8c0*/  ISETP.GT.AND P1, PT, R4, 0x1c, PT ;  /* 0x0000001c0400780c */ /* 0x000fc80003f24270 */
[----:B------:R-:W-:-:S04]  /*1c8d0*/  SEL R3, RZ, 0x4, !P1 ;  /* 0x00000004ff037807 */ /* 0x000fc80004800000 */
[----:B------:R-:W-:Y:S02]  /*1c8e0*/  SEL R3, R3, RZ, !P5 ;  /* 0x000000ff03037207 */ /* 0x000fe40006800000 */
[----:B------:R-:W-:Y:S02]  /*1c8f0*/  ISETP.GT.AND P0, PT, R4, 0x20, PT ;  /* 0x000000200400780c */ /* 0x000fe40003f04270 */
[----:B------:R-:W-:Y:S02]  /*1c900*/  ISETP.NE.U32.AND P1, PT, R3, RZ, PT ;  /* 0x000000ff0300720c */ /* 0x000fe40003f25070 */
[----:B------:R-:W-:Y:S02]  /*1c910*/  SEL R3, RZ, 0x4, !P0 ;  /* 0x00000004ff037807 */ /* 0x000fe40004000000 */
[----:B------:R-:W-:Y:S02]  /*1c920*/  IADD3 R147, P2, R147, R48, RZ ;  /* 0x0000003093937210 */ /* 0x000fe40007f5e0ff */
[----:B------:R-:W-:-:S02]  /*1c930*/  SEL R3, R3, RZ, !P5 ;  /* 0x000000ff03037207 */ /* 0x000fc40006800000 */
[----:B------:R-:W-:Y:S02]  /*1c940*/  IADD3 R13, P3, R13, R48, RZ ;  /* 0x000000300d0d7210 */ /* 0x000fe40007f7e0ff */
[----:B------:R-:W-:-:S03]  /*1c950*/  ISETP.NE.U32.AND P0, PT, R3, RZ, PT ;  /* 0x000000ff0300720c */ /* 0x000fc60003f05070 */
[----:B------:R1:W-:Y:S04]  /*1c960*/  LDGSTS.E [R5+0x7000], [R8.64], P1 ;  /* 0x0700000008057fae */ /* 0x0003e80008921844 */
[----:B------:R-:W-:Y:S01]  /*1c970*/  STL [R1+0x898], R147 ;  /* 0x0008989301007387 */ /* 0x000fe20000100800 */
[----:B-1----:R-:W-:Y:S01]  /*1c980*/  MOV R8, R147 ;  /* 0x0000009300087202 */ /* 0x002fe20000000f00 */
[----:B---3--:R-:W-:-:S04]  /*1c990*/  IMAD.X R148, R148, 0x1, R0, P2 ;  /* 0x0000000194947824 */ /* 0x008fc800010e0600 */
[----:B------:R-:W-:Y:S01]  /*1c9a0*/  IMAD.MOV.U32 R9, RZ, RZ, R148 ;  /* 0x000000ffff097224 */ /* 0x000fe200078e0094 */
[----:B------:R-:W-:Y:S01]  /*1c9b0*/  STL [R1+0x894], R148 ;  /* 0x0008949401007387 */ /* 0x000fe20000100800 */
[----:B--2---:R-:W-:-:S03]  /*1c9c0*/  IMAD.X R145, R145, 0x1, R0, P3 ;  /* 0x0000000191917824 */ /* 0x004fc600018e0600 */
[----:B------:R1:W-:Y:S01]  /*1c9d0*/  LDGSTS.E [R5+0x7200], [R8.64], P1 ;  /* 0x0720000008057fae */ /* 0x0003e20008921844 */
[----:B-----5:R-:W-:-:S03]  /*1c9e0*/  IADD3 R144, P2, R144, R48, RZ ;  /* 0x0000003090907210 */ /* 0x020fc60007f5e0ff */
[----:B------:R-:W-:Y:S01]  /*1c9f0*/  STL [R1+0x880], R13 ;  /* 0x0008800d01007387 */ /* 0x000fe20000100800 */
[----:B------:R-:W-:Y:S01]  /*1ca00*/  ISETP.GT.AND P1, PT, R4, 0x24, PT ;  /* 0x000000240400780c */ /* 0x000fe20003f24270 */
[----:B-1----:R-:W-:Y:S02]  /*1ca10*/  IMAD.MOV.U32 R8, RZ, RZ, R13 ;  /* 0x000000ffff087224 */ /* 0x002fe400078e000d */
[----:B------:R1:W-:Y:S01]  /*1ca20*/  STL [R1+0x87c], R145 ;  /* 0x00087c9101007387 */ /* 0x0003e20000100800 */
[----:B------:R-:W-:Y:S02]  /*1ca30*/  IMAD.MOV.U32 R9, RZ, RZ, R145 ;  /* 0x000000ffff097224 */ /* 0x000fe400078e0091 */
[----:B----4-:R-:W-:Y:S01]  /*1ca40*/  IMAD.X R146, R146, 0x1, R0, P2 ;  /* 0x0000000192927824 */ /* 0x010fe200010e0600 */
[----:B------:R-:W-:Y:S02]  /*1ca50*/  SEL R3, RZ, 0x4, !P1 ;  /* 0x00000004ff037807 */ /* 0x000fe40004800000 */
[----:B------:R2:W-:Y:S04]  /*1ca60*/  LDGSTS.E [R5+0x8000], [R8.64], P0 ;  /* 0x0800000008057fae */ /* 0x0005e80008121844 */
[----:B-1----:R-:W3:Y:S04]  /*1ca70*/  LDL.LU R145, [R1+0x868] ;  /* 0x0008680001917983 */ /* 0x002ee80000300800 */
[----:B------:R-:W4:Y:S01]  /*1ca80*/  LDL.LU R13, [R1+0x850] ;  /* 0x00085000010d7983 */ /* 0x000f220000300800 */
[----:B------:R-:W-:-:S03]  /*1ca90*/  IADD3 R40, P3, R40, R48, RZ ;  /* 0x0000003028287210 */ /* 0x000fc60007f7e0ff */
[----:B------:R-:W-:Y:S01]  /*1caa0*/  STL [R1+0x888], R144 ;  /* 0x0008889001007387 */ /* 0x000fe20000100800 */
[----:B--2---:R-:W-:Y:S01]  /*1cab0*/  IMAD.MOV.U32 R9, RZ, RZ, R146 ;  /* 0x000000ffff097224 */ /* 0x004fe200078e0092 */
[----:B------:R-:W-:Y:S02]  /*1cac0*/  IADD3.X R53, R53, R0, RZ, P3, !PT ;  /* 0x0000000035357210 */ /* 0x000fe40001ffe4ff */
[----:B------:R1:W-:Y:S01]  /*1cad0*/  STL [R1+0x884], R146 ;  /* 0x0008849201007387 */ /* 0x0003e20000100800 */
[----:B------:R-:W-:-:S03]  /*1cae0*/  IMAD.MOV.U32 R8, RZ, RZ, R144 ;  /* 0x000000ffff087224 */ /* 0x000fc600078e0090 */
[----:B------:R2:W-:Y:S01]  /*1caf0*/  STL [R1+0x870], R40 ;  /* 0x0008702801007387 */ /* 0x0005e20000100800 */
[----:B------:R-:W-:-:S03]  /*1cb00*/  SEL R3, R3, RZ, !P5 ;  /* 0x000000ff03037207 */ /* 0x000fc60006800000 */
[----:B------:R5:W-:Y:S04]  /*1cb10*/  LDGSTS.E [R5+0x8200], [R8.64], P0 ;  /* 0x0820000008057fae */ /* 0x000be80008121844 */
[----:B-1----:R-:W4:Y:S04]  /*1cb20*/  LDL.LU R146, [R1+0x864] ;  /* 0x0008640001927983 */ /* 0x002f280000300800 */
[----:B------:R1:W-:Y:S01]  /*1cb30*/  STL [R1+0x86c], R53 ;  /* 0x00086c3501007387 */ /* 0x0003e20000100800 */
[----:B------:R-:W-:-:S03]  /*1cb40*/  ISETP.NE.U32.AND P1, PT, R3, RZ, PT ;  /* 0x000000ff0300720c */ /* 0x000fc60003f25070 */
[----:B------:R-:W4:Y:S01]  /*1cb50*/  LDL.LU R144, [R1+0x84c] ;  /* 0x00084c0001907983 */ /* 0x000f220000300800 */
[----:B-----5:R-:W-:-:S03]  /*1cb60*/  IMAD.MOV.U32 R8, RZ, RZ, R40 ;  /* 0x000000ffff087224 */ /* 0x020fc600078e0028 */
[----:B------:R-:W5:Y:S04]  /*1cb70*/  LDL.LU R147, [R1+0x858] ;  /* 0x0008580001937983 */ /* 0x000f680000300800 */
[----:B--2---:R-:W2:Y:S01]  /*1cb80*/  LDL.LU R40, [R1+0x840] ;  /* 0x0008400001287983 */ /* 0x004ea20000300800 */
[----:B------:R-:W-:-:S04]  /*1cb90*/  IADD3 R44, P2, R44, R48, RZ ;  /* 0x000000302c2c7210 */ /* 0x000fc80007f5e0ff */
[----:B------:R-:W-:Y:S01]  /*1cba0*/  IADD3.X R49, R49, R0, RZ, P2, !PT ;  /* 0x0000000031317210 */ /* 0x000fe200017fe4ff */
[----:B------:R1:W-:Y:S04]  /*1cbb0*/  STL [R1+0x878], R44 ;  /* 0x0008782c01007387 */ /* 0x0003e80000100800 */
[----:B------:R-:W-:Y:S01]  /*1cbc0*/  STL [R1+0x874], R49 ;  /* 0x0008743101007387 */ /* 0x000fe20000100800 */
[----:B------:R-:W-:-:S05]  /*1cbd0*/  IMAD.MOV.U32 R9, RZ, RZ, R53 ;  /* 0x000000ffff097224 */ /* 0x000fca00078e0035 */
[----:B------:R1:W-:Y:S01]  /*1cbe0*/  LDGSTS.E [R5+0x9000], [R8.64], P1 ;  /* 0x0900000008057fae */ /* 0x0003e20008921844 */
[----:B------:R-:W-:-:S05]  /*1cbf0*/  IADD3 R16, P3, R16, R48, RZ ;  /* 0x0000003010107210 */ /* 0x000fca0007f7e0ff */
[----:B------:R1:W-:Y:S01]  /*1cc00*/  STL [R1+0x860], R16 ;  /* 0x0008601001007387 */ /* 0x0003e20000100800 */
[----:B------:R-:W-:-:S03]  /*1cc10*/  IMAD.X R41, R41, 0x1, R0, P3 ;  /* 0x0000000129297824 */ /* 0x000fc600018e0600 */
[----:B------:R-:W2:Y:S04]  /*1cc20*/  LDL.LU R148, [R1+0x854] ;  /* 0x0008540001947983 */ /* 0x000ea80000300800 */
[----:B------:R1:W-:Y:S04]  /*1cc30*/  STL [R1+0x85c], R41 ;  /* 0x00085c2901007387 */ /* 0x0003e80000100800 */
[----:B-1----:R-:W2:Y:S01]  /*1cc40*/  LDL.LU R53, [R1+0x83c] ;  /* 0x00083c0001357983 */ /* 0x002ea20000300800 */
[----:B------:R-:W-:Y:S02]  /*1cc50*/  IMAD.MOV.U32 R8, RZ, RZ, R44 ;  /* 0x000000ffff087224 */ /* 0x000fe400078e002c */
[----:B------:R-:W-:Y:S01]  /*1cc60*/  IMAD.MOV.U32 R9, RZ, RZ, R49 ;  /* 0x000000ffff097224 */ /* 0x000fe200078e0031 */
[----:B------:R-:W2:Y:S04]  /*1cc70*/  LDL.LU R44, [R1+0x844] ;  /* 0x00084400012c7983 */ /* 0x000ea80000300800 */
[----:B------:R1:W-:Y:S02]  /*1cc80*/  LDGSTS.E [R5+0x9200], [R8.64], P1 ;  /* 0x0920000008057fae */ /* 0x0003e40008921844 */
[----:B-1----:R-:W-:-:S02]  /*1cc90*/  IMAD.MOV.U32 R8, RZ, RZ, R16 ;  /* 0x000000ffff087224 */ /* 0x002fc400078e0010 */
[----:B------:R-:W2:Y:S01]  /*1cca0*/  LDL.LU R16, [R1+0x848] ;  /* 0x0008480001107983 */ /* 0x000ea20000300800 */
[----:B------:R-:W-:-:S03]  /*1ccb0*/  MOV R9, R41 ;  /* 0x0000002900097202 */ /* 0x000fc60000000f00 */
[----:B------:R-:W2:Y:S04]  /*1ccc0*/  LDL.LU R49, [R1+0x82c] ;  /* 0x00082c0001317983 */ /* 0x000ea80000300800 */
[----:B------:R-:W2:Y:S01]  /*1ccd0*/  LDL.LU R41, [R1+0x830] ;  /* 0x0008300001297983 */ /* 0x000ea20000300800 */
[----:B------:R-:W-:-:S04]  /*1cce0*/  ISETP.GT.AND P0, PT, R4, 0x28, PT ;  /* 0x000000280400780c */ /* 0x000fc80003f04270 */
[----:B------:R-:W-:-:S04]  /*1ccf0*/  SEL R3, RZ, 0x4, !P0 ;  /* 0x00000004ff037807 */ /* 0x000fc80004000000 */
[----:B------:R-:W-:Y:S02]  /*1cd00*/  SEL R3, R3, RZ, !P5 ;  /* 0x000000ff03037207 */ /* 0x000fe40006800000 */
[----:B------:R-:W-:Y:S02]  /*1cd10*/  ISETP.GT.AND P1, PT, R4, 0x2c, PT ;  /* 0x0000002c0400780c */ /* 0x000fe40003f24270 */
[----:B------:R-:W-:Y:S02]  /*1cd20*/  ISETP.NE.U32.AND P0, PT, R3, RZ, PT ;  /* 0x000000ff0300720c */ /* 0x000fe40003f05070 */
[----:B------:R-:W-:-:S04]  /*1cd30*/  SEL R3, RZ, 0x4, !P1 ;  /* 0x00000004ff037807 */ /* 0x000fc80004800000 */
[----:B------:R-:W-:-:S04]  /*1cd40*/  SEL R3, R3, RZ, !P5 ;  /* 0x000000ff03037207 */ /* 0x000fc80006800000 */
[----:B------:R-:W-:-:S03]  /*1cd50*/  ISETP.NE.U32.AND P1, PT, R3, RZ, PT ;  /* 0x000000ff0300720c */ /* 0x000fc60003f25070 */
[----:B------:R1:W-:Y:S01]  /*1cd60*/  LDGSTS.E [R5+0xa000], [R8.64], P0 ;  /* 0x0a00000008057fae */ /* 0x0003e20008121844 */
[-C--:B---3--:R-:W-:Y:S02]  /*1cd70*/  IADD3 R145, P2, R145, R48.reuse, RZ ;  /* 0x0000003091917210 */ /* 0x088fe40007f5e0ff */
[----:B----4-:R-:W-:-:S03]  /*1cd80*/  IADD3 R13, P3, R13, R48, RZ ;  /* 0x000000300d0d7210 */ /* 0x010fc60007f7e0ff */
[----:B-1----:R-:W-:Y:S01]  /*1cd90*/  IMAD.MOV.U32 R8, RZ, RZ, R145 ;  /* 0x000000ffff087224 */ /* 0x002fe200078e0091 */
[----:B------:R-:W-:Y:S01]  /*1cda0*/  STL [R1+0x868], R145 ;  /* 0x0008689101007387 */ /* 0x000fe20000100800 */
[----:B------:R-:W-:-:S04]  /*1cdb0*/  IMAD.X R146, R146, 0x1, R0, P2 ;  /* 0x0000000192927824 */ /* 0x000fc800010e0600 */
[----:B------:R-:W-:Y:S02]  /*1cdc0*/  IMAD.MOV.U32 R9, RZ, RZ, R146 ;  /* 0x000000ffff097224 */ /* 0x000fe400078e0092 */
[----:B------:R-:W-:-:S03]  /*1cdd0*/  IMAD.X R144, R144, 0x1, R0, P3 ;  /* 0x0000000190907824 */ /* 0x000fc600018e0600 */
[----:B------:R1:W-:Y:S01]  /*1cde0*/  LDGSTS.E [R5+0xa200], [R8.64], P0 ;  /* 0x0a20000008057fae */ /* 0x0003e20008121844 */
[----:B-----5:R-:W-:-:S03]  /*1cdf0*/  IADD3 R147, P2, R147, R48, RZ ;  /* 0x0000003093937210 */ /* 0x020fc60007f5e0ff */
[----:B------:R3:W-:Y:S01]  /*1ce00*/  STL [R1+0x864], R146 ;  /* 0x0008649201007387 */ /* 0x0007e20000100800 */
[----:B------:R-:W-:Y:S02]  /*1ce10*/  ISETP.GT.AND P0, PT, R4, 0x30, PT ;  /* 0x000000300400780c */ /* 0x000fe40003f04270 */
[----:B--2---:R-:W-:Y:S01]  /*1ce20*/  IADD3 R40, P3, R40, R48, RZ ;  /* 0x0000003028287210 */ /* 0x004fe20007f7e0ff */
[----:B------:R-:W-:Y:S01]  /*1ce30*/  STL [R1+0x850], R13 ;  /* 0x0008500d01007387 */ /* 0x000fe20000100800 */
[----:B-1----:R-:W-:Y:S01]  /*1ce40*/  MOV R8, R13 ;  /* 0x0000000d00087202 */ /* 0x002fe20000000f00 */
[----:B------:R-:W-:Y:S02]  /*1ce50*/  IMAD.MOV.U32 R9, RZ, RZ, R144 ;  /* 0x000000ffff097224 */ /* 0x000fe400078e0090 */
[----:B------:R1:W-:Y:S04]  /*1ce60*/  STL [R1+0x84c], R144 ;  /* 0x00084c9001007387 */ /* 0x0003e80000100800 */
[----:B---3--:R-:W2:Y:S01]  /*1ce70*/  LDL.LU R146, [R1+0x834] ;  /* 0x0008340001927983 */ /* 0x008ea20000300800 */
[----:B------:R-:W-:-:S03]  /*1ce80*/  SEL R3, RZ, 0x4, !P0 ;  /* 0x00000004ff037807 */ /* 0x000fc60004000000 */
[----:B------:R-:W3:Y:S04]  /*1ce90*/  LDL.LU R145, [R1+0x838] ;  /* 0x0008380001917983 */ /* 0x000ee80000300800 */
[----:B------:R4:W-:Y:S04]  /*1cea0*/  LDGSTS.E [R5+0xb000], [R8.64], P1 ;  /* 0x0b00000008057fae */ /* 0x0009e80008921844 */
[----:B-1----:R-:W5:Y:S01]  /*1ceb0*/  LDL.LU R144, [R1+0x81c] ;  /* 0x00081c0001907983 */ /* 0x002f620000300800 */
[----:B------:R-:W-:-:S03]  /*1cec0*/  SEL R3, R3, RZ, !P5 ;  /* 0x000000ff03037207 */ /* 0x000fc60006800000 */
[----:B------:R-:W5:Y:S01]  /*1ced0*/  LDL.LU R13, [R1+0x820] ;  /* 0x00082000010d7983 */ /* 0x000f620000300800 */
[----:B----4-:R-:W-:Y:S02]  /*1cee0*/  IMAD.MOV.U32 R8, RZ, RZ, R147 ;  /* 0x000000ffff087224 */ /* 0x010fe400078e0093 */
[--C-:B------:R-:W-:Y:S01]  /*1cef0*/  IMAD.X R148, R148, 0x1, R0.reuse, P2 ;  /* 0x0000000194947824 */ /* 0x100fe200010e0600 */
[----:B------:R-:W-:Y:S04]  /*1cf00*/  STL [R1+0x858], R147 ;  /* 0x0008589301007387 */ /* 0x000fe80000100800 */
[----:B------:R-:W-:Y:S01]  /*1cf10*/  MOV R9, R148 ;  /* 0x0000009400097202 */ /* 0x000fe20000000f00 */
[----:B------:R-:W-:Y:S01]  /*1cf20*/  IMAD.X R53, R53, 0x1, R0, P3 ;  /* 0x0000000135357824 */ /* 0x000fe200018e0600 */
[----:B------:R-:W-:Y:S04]  /*1cf30*/  STL [R1+0x854], R148 ;  /* 0x0008549401007387 */ /* 0x000fe80000100800 */
[----:B------:R-:W-:Y:S04]  /*1cf40*/  STL [R1+0x840], R40 ;  /* 0x0008402801007387 */ /* 0x000fe80000100800 */
[----:B------:R1:W-:Y:S01]  /*1cf50*/  LDGSTS.E [R5+0xb200], [R8.64], P1 ;  /* 0x0b20000008057fae */ /* 0x0003e20008921844 */
[----:B------:R-:W-:-:S03]  /*1cf60*/  ISETP.NE.U32.AND P0, PT, R3, RZ, PT ;  /* 0x000000ff0300720c */ /* 0x000fc60003f05070 */
[----:B------:R4:W-:Y:S01]  /*1cf70*/  STL [R1+0x83c], R53 ;  /* 0x00083c3501007387 */ /* 0x0009e20000100800 */
[----:B-1----:R-:W-:Y:S02]  /*1cf80*/  IMAD.MOV.U32 R9, RZ, RZ, R53 ;  /* 0x000000ffff097224 */ /* 0x002fe400078e0035 */
[----:B------:R-:W-:Y:S01]  /*1cf90*/  IMAD.MOV.U32 R8, RZ, RZ, R40 ;  /* 0x000000ffff087224 */ /* 0x000fe200078e0028 */
[----:B----4-:R-:W5:Y:S04]  /*1cfa0*/  LDL.LU R53, [R1+0x824] ;  /* 0x0008240001357983 */ /* 0x010f680000300800 */
[----:B------:R-:W5:Y:S01]  /*1cfb0*/  LDL.LU R40, [R1+0x828] ;  /* 0x0008280001287983 */ /* 0x000f620000300800 */
[-C--:B------:R-:W-:Y:S02]  /*1cfc0*/  IADD3 R16, P2, R16, R48.reuse, RZ ;  /* 0x0000003010107210 */ /* 0x080fe40007f5e0ff */
[----:B------:R-:W-:Y:S01]  /*1cfd0*/  IADD3 R41, P3, R41, R48, RZ ;  /* 0x0000003029297210 */ /* 0x000fe20007f7e0ff */
[----:B------:R1:W-:Y:S02]  /*1cfe0*/  LDGSTS.E [R5+0xc000], [R8.64], P0 ;  /* 0x0c00000008057fae */ /* 0x0003e40008121844 */
[----:B------:R-:W-:-:S02]  /*1cff0*/  IMAD.X R44, R44, 0x1, R0, P2 ;  /* 0x000000012c2c7824 */ /* 0x000fc400010e0600 */
[----:B------:R-:W-:Y:S01]  /*1d000*/  IMAD.X R49, R49, 0x1, R0, P3 ;  /* 0x0000000131317824 */ /* 0x000fe200018e0600 */
[----:B------:R-:W-:Y:S04]  /*1d010*/  STL [R1+0x848], R16 ;  /* 0x0008481001007387 */ /* 0x000fe80000100800 */
[----:B------:R1:W-:Y:S02]  /*1d020*/  STL [R1+0x844], R44 ;  /* 0x0008442c01007387 */ /* 0x0003e40000100800 */
[----:B-1----:R-:W-:Y:S01]  /*1d030*/  MOV R8, R16 ;  /* 0x0000001000087202 */ /* 0x002fe20000000f00 */
[----:B------:R-:W-:Y:S01]  /*1d040*/  IMAD.MOV.U32 R9, RZ, RZ, R44 ;  /* 0x000000ffff097224 */ /* 0x000fe200078e002c */
[----:B------:R-:W-:Y:S04]  /*1d050*/  STL [R1+0x830], R41 ;  /* 0x0008302901007387 */ /* 0x000fe80000100800 */
[----:B------:R1:W-:Y:S04]  /*1d060*/  LDGSTS.E [R5+0xc200], [R8.64], P0 ;  /* 0x0c20000008057fae */ /* 0x0003e80008121844 */
[----:B------:R-:W5:Y:S04]  /*1d070*/  LDL.LU R44, [R1+0x810] ;  /* 0x00081000012c7983 */ /* 0x000f680000300800 */
[----:B------:R1:W-:Y:S04]  /*1d080*/  STL [R1+0x82c], R49 ;  /* 0x00082c3101007387 */ /* 0x0003e80000100800 */
[----:B------:R-:W5:Y:S01]  /*1d090*/  LDL.LU R16, [R1+0x818] ;  /* 0x0008180001107983 */ /* 0x000f620000300800 */
[----:B-1----:R-:W-:-:S02]  /*1d0a0*/  IMAD.MOV.U32 R9, RZ, RZ, R49 ;  /* 0x000000ffff097224 */ /* 0x002fc400078e0031 */
[----:B------:R-:W-:Y:S01]  /*1d0b0*/  IMAD.MOV.U32 R8, RZ, RZ, R41 ;  /* 0x000000ffff087224 */ /* 0x000fe200078e0029 */
[----:B------:R-:W5:Y:S04]  /*1d0c0*/  LDL.LU R49, [R1+0x80c] ;  /* 0x00080c0001317983 */ /* 0x000f680000300800 */
[----:B------:R-:W5:Y:S01]  /*1d0d0*/  LDL.LU R41, [R1+0x814] ;  /* 0x0008140001297983 */ /* 0x000f620000300800 */
        /* <DEDUP_REMOVED lines=9> */
[----:B---3--:R-:W-:-:S05]  /*1d170*/  IADD3 R145, P2, R145, R48, RZ ;  /* 0x0000003091917210 */ /* 0x008fca0007f5e0ff */
[----:B--2---:R-:W-:Y:S02]  /*1d180*/  IMAD.X R146, R146, 0x1, R0, P2 ;  /* 0x0000000192927824 */ /* 0x004fe400010e0600 */
[----:B-1----:R-:W-:Y:S02]  /*1d190*/  IMAD.MOV.U32 R8, RZ, RZ, R145 ;  /* 0x000000ffff087224 */ /* 0x002fe400078e0091 */
[----:B------:R-:W-:Y:S01]  /*1d1a0*/  IMAD.MOV.U32 R9, RZ, RZ, R146 ;  /* 0x000000ffff097224 */ /* 0x000fe200078e0092 */
[----:B-----5:R-:W-:Y:S01]  /*1d1b0*/  IADD3 R13, P3, R13, R48, RZ ;  /* 0x000000300d0d7210 */ /* 0x020fe20007f7e0ff */
[----:B------:R1:W-:Y:S03]  /*1d1c0*/  STL [R1+0x838], R145 ;  /* 0x0008389101007387 */ /* 0x0003e60000100800 */
[----:B------:R-:W-:Y:S01]  /*1d1d0*/  IADD3.X R144, R144, R0, RZ, P3, !PT ;  /* 0x0000000090907210 */ /* 0x000fe20001ffe4ff */
[----:B------:R-:W-:Y:S04]  /*1d1e0*/  STL [R1+0x834], R146 ;  /* 0x0008349201007387 */ /* 0x000fe80000100800 */
[----:B------:R2:W-:Y:S04]  /*1d1f0*/  STL [R1+0x820], R13 ;  /* 0x0008200d01007387 */ /* 0x0005e80000100800 */
[----:B------:R3:W-:Y:S01]  /*1d200*/  LDGSTS.E [R5+0xd200], [R8.64], P1 ;  /* 0x0d20000008057fae */ /* 0x0007e20008921844 */
[----:B------:R-:W-:-:S03]  /*1d210*/  ISETP.GT.AND P1, PT, R4, 0x3c, PT ;  /* 0x0000003c0400780c */ /* 0x000fc60003f24270 */
[----:B------:R5:W-:Y:S04]  /*1d220*/  STL [R1+0x81c], R144 ;  /* 0x00081c9001007387 */ /* 0x000be80000100800 */
[----:B-1----:R-:W4:Y:S01]  /*1d230*/  LDL.LU R145, [R1+0x7fc] ;  /* 0x0007fc0001917983 */ /* 0x002f220000300800 */
[----:B---3--:R-:W-:Y:S02]  /*1d240*/  IMAD.MOV.U32 R8, RZ, RZ, R13 ;  /* 0x000000ffff087224 */ /* 0x008fe400078e000d */
[----:B------:R-:W-:Y:S01]  /*1d250*/  IMAD.MOV.U32 R9, RZ, RZ, R144 ;  /* 0x000000ffff097224 */ /* 0x000fe200078e0090 */
[----:B--2---:R-:W2:Y:S01]  /*1d260*/  LDL.LU R13, [R1+0x800] ;  /* 0x00080000010d7983 */ /* 0x004ea20000300800 */
[----:B------:R-:W-:-:S03]  /*1d270*/  SEL R3, RZ, 0x4, !P1 ;  /* 0x00000004ff037807 */ /* 0x000fc60004800000 */
[----:B------:R1:W-:Y:S01]  /*1d280*/  LDGSTS.E [R5+0xe000], [R8.64], P0 ;  /* 0x0e00000008057fae */ /* 0x0003e20008121844 */
[----:B-----5:R-:W-:-:S04]  /*1d290*/  IADD3 R40, P2, R40, R48, RZ ;  /* 0x0000003028287210 */ /* 0x020fc80007f5e0ff */
[----:B------:R-:W-:Y:S01]  /*1d2a0*/  IADD3.X R53, R53, R0, RZ, P2, !PT ;  /* 0x0000000035357210 */ /* 0x000fe200017fe4ff */
[----:B------:R3:W-:Y:S01]  /*1d2b0*/  STL [R1+0x828], R40 ;  /* 0x0008282801007387 */ /* 0x0007e20000100800 */
[----:B-1----:R-:W-:-:S03]  /*1d2c0*/  IMAD.MOV.U32 R8, RZ, RZ, R40 ;  /* 0x000000ffff087224 */ /* 0x002fc600078e0028 */
[----:B------:R1:W-:Y:S01]  /*1d2d0*/  STL [R1+0x824], R53 ;  /* 0x0008243501007387 */ /* 0x0003e20000100800 */
[----:B------:R-:W-:-:S03]  /*1d2e0*/  IMAD.MOV.U32 R9, RZ, RZ, R53 ;  /* 0x000000ffff097224 */ /* 0x000fc600078e0035 */
[----:B------:R-:W5:Y:S04]  /*1d2f0*/  LDL.LU R146, [R1+0x804] ;  /* 0x0008040001927983 */ /* 0x000f680000300800 */
[----:B------:R-:W5:Y:S01]  /*1d300*/  LDL.LU R144, [R1+0x808] ;  /* 0x0008080001907983 */ /* 0x000f620000300800 */
[----:B------:R-:W-:-:S03]  /*1d310*/  SEL R3, R3, RZ, !P5 ;  /* 0x000000ff03037207 */ /* 0x000fc60006800000 */
[----:B------:R-:W5:Y:S04]  /*1d320*/  LDL.LU R147, [R1+0x7ec] ;  /* 0x0007ec0001937983 */ /* 0x000f680000300800 */
[----:B------:R1:W-:Y:S01]  /*1d330*/  LDGSTS.E [R5+0xe200], [R8.64], P0 ;  /* 0x0e20000008057fae */ /* 0x0003e20008121844 */
[----:B------:R-:W-:-:S03]  /*1d340*/  IADD3 R44, P0, R44, R48, RZ ;  /* 0x000000302c2c7210 */ /* 0x000fc60007f1e0ff */
[----:B---3--:R-:W3:Y:S01]  /*1d350*/  LDL.LU R40, [R1+0x7f0] ;  /* 0x0007f00001287983 */ /* 0x008ee20000300800 */
[----:B------:R-:W-:Y:S02]  /*1d360*/  ISETP.NE.U32.AND P1, PT, R3, RZ, PT ;  /* 0x000000ff0300720c */ /* 0x000fe40003f25070 */
[----:B------:R-:W-:Y:S01]  /*1d370*/  IADD3 R16, P2, R16, R48, RZ ;  /* 0x0000003010107210 */ /* 0x000fe20007f5e0ff */
[----:B------:R1:W-:Y:S01]  /*1d380*/  STL [R1+0x810], R44 ;  /* 0x0008102c01007387 */ /* 0x0003e20000100800 */
[----:B------:R-:W-:-:S03]  /*1d390*/  IMAD.X R49, R49, 0x1, R0, P0 ;  /* 0x0000000131317824 */ /* 0x000fc600000e0600 */
[----:B------:R-:W-:Y:S02]  /*1d3a0*/  IMAD.X R41, R41, 0x1, R0, P2 ;  /* 0x0000000129297824 */ /* 0x000fe400010e0600 */
[----:B------:R1:W-:Y:S02]  /*1d3b0*/  STL [R1+0x80c], R49 ;  /* 0x00080c3101007387 */ /* 0x0003e40000100800 */
[----:B-1----:R-:W-:Y:S01]  /*1d3c0*/  MOV R8, R44 ;  /* 0x0000002c00087202 */ /* 0x002fe20000000f00 */
[----:B------:R-:W-:Y:S01]  /*1d3d0*/  IMAD.MOV.U32 R9, RZ, RZ, R49 ;  /* 0x000000ffff097224 */ /* 0x000fe200078e0031 */
[----:B------:R-:W-:Y:S04]  /*1d3e0*/  STL [R1+0x818], R16 ;  /* 0x0008181001007387 */ /* 0x000fe80000100800 */
[----:B------:R1:W-:Y:S04]  /*1d3f0*/  STL [R1+0x814], R41 ;  /* 0x0008142901007387 */ /* 0x0003e80000100800 */
[----:B------:R-:W3:Y:S04]  /*1d400*/  LDL.LU R53, [R1+0x7f4] ;  /* 0x0007f40001357983 */ /* 0x000ee80000300800 */
[----:B------:R-:W3:Y:S04]  /*1d410*/  LDL.LU R44, [R1+0x7f8] ;  /* 0x0007f800012c7983 */ /* 0x000ee80000300800 */
[----:B------:R1:W-:Y:S04]  /*1d420*/  LDGSTS.E [R5+0xf000], [R8.64], P1 ;  /* 0x0f00000008057fae */ /* 0x0003e80008921844 */
[----:B------:R-:W3:Y:S01]  /*1d430*/  LDL.LU R49, [R1+0x7dc] ;  /* 0x0007dc0001317983 */ /* 0x000ee20000300800 */
[----:B-1----:R-:W-:-:S03]  /*1d440*/  IMAD.MOV.U32 R9, RZ, RZ, R41 ;  /* 0x000000ffff097224 */ /* 0x002fc600078e0029 */
[----:B------:R-:W3:Y:S01]  /*1d450*/  LDL.LU R41, [R1+0x7e0] ;  /* 0x0007e00001297983 */ /* 0x000ee20000300800 */
[----:B------:R-:W-:Y:S01]  /*1d460*/  ISETP.GT.AND P0, PT, R4, 0x1, PT ;  /* 0x000000010400780c */ /* 0x000fe20003f04270 */
[----:B------:R-:W-:Y:S01]  /*1d470*/  IMAD.MOV.U32 R8, RZ, RZ, R16 ;  /* 0x000000ffff087224 */ /* 0x000fe200078e0010 */
[----:B------:R-:W-:Y:S02]  /*1d480*/  LOP3.LUT R17, R17, 0x7f, RZ, 0xc0, !PT ;  /* 0x0000007f11117812 */ /* 0x000fe400078ec0ff */
[----:B------:R-:W-:Y:S02]  /*1d490*/  SEL R3, RZ, 0x4, !P0 ;  /* 0x00000004ff037807 */ /* 0x000fe40004000000 */
[----:B------:R1:W-:Y:S02]  /*1d4a0*/  LDGSTS.E [R5+0xf200], [R8.64], P1 ;  /* 0x0f20000008057fae */ /* 0x0003e40008921844 */
[----:B------:R-:W-:Y:S01]  /*1d4b0*/  SEL R3, R3, RZ, !P5 ;  /* 0x000000ff03037207 */ /* 0x000fe20006800000 */
[----:B------:R-:W-:-:S03]  /*1d4c0*/  IMAD.SHL.U32 R17, R17, 0x4, RZ ;  /* 0x0000000411117824 */ /* 0x000fc600078e00ff */
[----:B------:R-:W-:Y:S02]  /*1d4d0*/  ISETP.NE.U32.AND P1, PT, R3, RZ, PT ;  /* 0x000000ff0300720c */ /* 0x000fe40003f25070 */
[----:B------:R-:W-:-:S05]  /*1d4e0*/  LOP3.LUT R148, R17, 0x20, RZ, 0x3c, !PT ;  /* 0x0000002011947812 */ /* 0x000fca00078e3cff */
[----:B------:R-:W-:Y:S01]  /*1d4f0*/  IMAD R3, R45, 0x10000, R148 ;  /* 0x000100002d037824 */ /* 0x000fe200078e0294 */
[----:B--2---:R-:W-:-:S04]  /*1d500*/  IADD3 R13, P0, R13, R48, RZ ;  /* 0x000000300d0d7210 */ /* 0x004fc80007f1e0ff */
[----:B----4-:R-:W-:Y:S01]  /*1d510*/  IADD3.X R145, R145, R0, RZ, P0, !PT ;  /* 0x0000000091917210 */ /* 0x010fe200007fe4ff */
[----:B------:R-:W-:Y:S01]  /*1d520*/  STL [R1+0x800], R13 ;  /* 0x0008000d01007387 */ /* 0x000fe20000100800 */
[----:B------:R-:W-:Y:S01]  /*1d530*/  ISETP.GT.AND P0, PT, R4, 0x5, PT ;  /* 0x000000050400780c */ /* 0x000fe20003f04270 */
[----:B-1----:R-:W-:Y:S02]  /*1d540*/  IMAD.MOV.U32 R8, RZ, RZ, R13 ;  /* 0x000000ffff087224 */ /* 0x002fe400078e000d */
[----:B------:R-:W-:Y:S01]  /*1d550*/  IMAD.MOV.U32 R9, RZ, RZ, R145 ;  /* 0x000000ffff097224 */ /* 0x000fe200078e0091 */
[----:B------:R1:W-:Y:S01]  /*1d560*/  STL [R1+0x7fc], R145 ;  /* 0x0007fc9101007387 */ /* 0x0003e20000100800 */
[----:B------:R-:W-:-:S03]  /*1d570*/  SEL R5, RZ, 0x4, !P0 ;  /* 0x00000004ff057807 */ /* 0x000fc60004000000 */
[----:B------:R2:W-:Y:S01]  /*1d580*/  LDGSTS.E [R3+0x400], [R8.64], P1 ;  /* 0x0040000008037fae */ /* 0x0005e20008921844 */
[----:B------:R-:W-:-:S03]  /*1d590*/  SEL R5, R5, RZ, !P5 ;  /* 0x000000ff05057207 */ /* 0x000fc60006800000 */
[----:B-1----:R-:W4:Y:S04]  /*1d5a0*/  LDL.LU R145, [R1+0x7e8] ;  /* 0x0007e80001917983 */ /* 0x002f280000300800 */
[----:B------:R-:W4:Y:S01]  /*1d5b0*/  LDL.LU R13, [R1+0x7d0] ;  /* 0x0007d000010d7983 */ /* 0x000f220000300800 */
[----:B-----5:R-:W-:-:S05]  /*1d5c0*/  IADD3 R144, P2, R144, R48, RZ ;  /* 0x0000003090907210 */ /* 0x020fca0007f5e0ff */
[----:B------:R-:W-:Y:S01]  /*1d5d0*/  IMAD.X R146, R146, 0x1, R0, P2 ;  /* 0x0000000192927824 */ /* 0x000fe200010e0600 */
[----:B------:R-:W-:Y:S01]  /*1d5e0*/  STL [R1+0x808], R144 ;  /* 0x0008089001007387 */ /* 0x000fe20000100800 */
[----:B---3--:R-:W-:-:S03]  /*1d5f0*/  IADD3 R40, P3, R40, R48, RZ ;  /* 0x0000003028287210 */ /* 0x008fc60007f7e0ff */
[----:B------:R1:W-:Y:S01]  /*1d600*/  STL [R1+0x804], R146 ;  /* 0x0008049201007387 */ /* 0x0003e20000100800 */
[----:B--2---:R-:W-:-:S03]  /*1d610*/  IMAD.MOV.U32 R9, RZ, RZ, R146 ;  /* 0x000000ffff097224 */ /* 0x004fc600078e0092 */
[----:B------:R2:W-:Y:S01]  /*1d620*/  STL [R1+0x7f0], R40 ;  /* 0x0007f02801007387 */ /* 0x0005e20000100800 */
[----:B------:R-:W-:-:S03]  /*1d630*/  IADD3.X R147, R147, R0, RZ, P3, !PT ;  /* 0x0000000093937210 */ /* 0x000fc60001ffe4ff */
[----:B-1----:R-:W3:Y:S01]  /*1d640*/  LDL.LU R146, [R1+0x7e4] ;  /* 0x0007e40001927983 */ /* 0x002ee20000300800 */
[----:B------:R-:W-:Y:S01]  /*1d650*/  ISETP.NE.U32.AND P0, PT, R5, RZ, PT ;  /* 0x000000ff0500720c */ /* 0x000fe20003f05070 */
[----:B------:R-:W-:Y:S02]  /*1d660*/  IMAD.MOV.U32 R8, RZ, RZ, R144 ;  /* 0x000000ffff087224 */ /* 0x000fe400078e0090 */
[----:B------:R-:W-:Y:S04]  /*1d670*/  STL [R1+0x7ec], R147 ;  /* 0x0007ec9301007387 */ /* 0x000fe80000100800 */
[----:B------:R-:W5:Y:S04]  /*1d680*/  LDL.LU R144, [R1+0x7cc] ;  /* 0x0007cc0001907983 */ /* 0x000f680000300800 */
[----:B------:R1:W-:Y:S04]  /*1d690*/  LDGSTS.E [R3+0x600], [R8.64], P1 ;  /* 0x0060000008037fae */ /* 0x0003e80008921844 */
[----:B------:R-:W5:Y:S01]  /*1d6a0*/  LDL.LU R148, [R1+0x7d8] ;  /* 0x0007d80001947983 */ /* 0x000f620000300800 */
[----:B------:R-:W-:Y:S01]  /*1d6b0*/  IADD3 R44, P2, R44, R48, RZ ;  /* 0x000000302c2c7210 */ /* 0x000fe20007f5e0ff */
[----:B-1----:R-:W-:-:S03]  /*1d6c0*/  IMAD.MOV.U32 R8, RZ, RZ, R40 ;  /* 0x000000ffff087224 */ /* 0x002fc600078e0028 */
[----:B------:R-:W-:Y:S01]  /*1d6d0*/  IADD3.X R53, R53, R0, RZ, P2, !PT ;  /* 0x0000000035357210 */ /* 0x000fe200017fe4ff */
[----:B------:R-:W-:Y:S01]  /*1d6e0*/  IMAD.MOV.U32 R9, RZ, RZ, R147 ;  /* 0x000000ffff097224 */ /* 0x000fe200078e0093 */
[----:B--2---:R-:W2:Y:S04]  /*1d6f0*/  LDL.LU R40, [R1+0x38c] ;  /* 0x00038c0001287983 */ /* 0x004ea80000300800 */
[----:B------:R1:W-:Y:S04]  /*1d700*/  STL [R1+0x7f8], R44 ;  /* 0x0007f82c01007387 */ /* 0x0003e80000100800 */
[----:B------:R1:W-:Y:S01]  /*1d710*/  LDGSTS.E [R3+0x1400], [R8.64], P0 ;  /* 0x0140000008037fae */ /* 0x0003e20008121844 */
[----:B------:R-:W-:-:S03]  /*1d720*/  IADD3 R41, P3, R41, R48, RZ ;  /* 0x0000003029297210 */ /* 0x000fc60007f7e0ff */
[----:B------:R1:W-:Y:S02]  /*1d730*/  STL [R1+0x7f4], R53 ;  /* 0x0007f43501007387 */ /* 0x0003e40000100800 */
[----:B------:R-:W-:Y:S02]  /*1d740*/  IMAD.X R49, R49, 0x1, R0, P3 ;  /* 0x0000000131317824 */ /* 0x000fe400018e0600 */
[----:B------:R1:W-:Y:S02]  /*1d750*/  STL [R1+0x7e0], R41 ;  /* 0x0007e02901007387 */ /* 0x0003e40000100800 */
[----:B-1----:R-:W-:Y:S02]  /*1d760*/  IMAD.MOV.U32 R8, RZ, RZ, R44 ;  /* 0x000000ffff087224 */ /* 0x002fe400078e002c */
[----:B------:R-:W-:Y:S01]  /*1d770*/  IMAD.MOV.U32 R9, RZ, RZ, R53 ;  /* 0x000000ffff097224 */ /* 0x000fe200078e0035 */
[----:B------:R-:W2:Y:S04]  /*1d780*/  LDL.LU R149, [R1+0x7d4] ;  /* 0x0007d40001957983 */ /* 0x000ea80000300800 */
[----:B------:R1:W-:Y:S04]  /*1d790*/  STL [R1+0x7dc], R49 ;  /* 0x0007dc3101007387 */ /* 0x0003e80000100800 */
[----:B------:R-:W2:Y:S04]  /*1d7a0*/  LDL.LU R44, [R1+0x388] ;  /* 0x00038800012c7983 */ /* 0x000ea80000300800 */
[----:B------:R1:W-:Y:S04]  /*1d7b0*/  LDGSTS.E [R3+0x1600], [R8.64], P0 ;  /* 0x0160000008037fae */ /* 0x0003e80008121844 */
[----:B------:R-:W2:Y:S01]  /*1d7c0*/  LDL.LU R53, [R1+0x390] ;  /* 0x0003900001357983 */ /* 0x000ea20000300800 */
[----:B-1----:R-:W-:-:S03]  /*1d7d0*/  IMAD.MOV.U32 R8, RZ, RZ, R41 ;  /* 0x000000ffff087224 */ /* 0x002fc600078e0029 */
[----:B------:R-:W2:Y:S01]  /*1d7e0*/  LDL.LU R41, [R1+0x394] ;  /* 0x0003940001297983 */ /* 0x000ea20000300800 */
[----:B------:R-:W-:-:S03]  /*1d7f0*/  MOV R9, R49 ;  /* 0x0000003100097202 */ /* 0x000fc60000000f00 */
[----:B------:R-:W2:Y:S04]  /*1d800*/  LDL.LU R147, [R1+0x3b8] ;  /* 0x0003b80001937983 */ /* 0x000ea80000300800 */
[----:B------:R-:W2:Y:S01]  /*1d810*/  LDL.LU R49, [R1+0x3bc] ;  /* 0x0003bc0001317983 */ /* 0x000ea20000300800 */
        /* <DEDUP_REMOVED lines=9> */
[-C--:B----4-:R-:W-:Y:S02]  /*1d8b0*/  IADD3 R145, P2, R145, R48.reuse, RZ ;  /* 0x0000003091917210 */ /* 0x090fe40007f5e0ff */
[----:B------:R-:W-:-:S03]  /*1d8c0*/  IADD3 R13, P3, R13, R48, RZ ;  /* 0x000000300d0d7210 */ /* 0x000fc60007f7e0ff */
[----:B-1----:R-:W-:Y:S01]  /*1d8d0*/  IMAD.MOV.U32 R8, RZ, RZ, R145 ;  /* 0x000000ffff087224 */ /* 0x002fe200078e0091 */
[----:B------:R-:W-:Y:S01]  /*1d8e0*/  STL [R1+0x7e8], R145 ;  /* 0x0007e89101007387 */ /* 0x000fe20000100800 */
[----:B---3--:R-:W-:-:S04]  /*1d8f0*/  IMAD.X R146, R146, 0x1, R0, P2 ;  /* 0x0000000192927824 */ /* 0x008fc800010e0600 */
[----:B------:R-:W-:Y:S01]  /*1d900*/  IMAD.MOV.U32 R9, RZ, RZ, R146 ;  /* 0x000000ffff097224 */ /* 0x000fe200078e0092 */
[----:B------:R1:W-:Y:S01]  /*1d910*/  STL [R1+0x7e4], R146 ;  /* 0x0007e49201007387 */ /* 0x0003e20000100800 */
[----:B-----5:R-:W-:-:S03]  /*1d920*/  IMAD.X R144, R144, 0x1, R0, P3 ;  /* 0x0000000190907824 */ /* 0x020fc600018e0600 */
[----:B------:R3:W-:Y:S01]  /*1d930*/  LDGSTS.E [R3+0x2600], [R8.64], P1 ;  /* 0x0260000008037fae */ /* 0x0007e20008921844 */
[----:B------:R-:W-:-:S03]  /*1d940*/  ISETP.GT.AND P1, PT, R4, 0x11, PT ;  /* 0x000000110400780c */ /* 0x000fc60003f24270 */
[----:B------:R-:W-:Y:S01]  /*1d950*/  STL [R1+0x7d0], R13 ;  /* 0x0007d00d01007387 */ /* 0x000fe20000100800 */
[----:B------:R-:W-:Y:S02]  /*1d960*/  SEL R5, RZ, 0x4, !P1 ;  /* 0x00000004ff057807 */ /* 0x000fe40004800000 */
[----:B------:R-:W-:Y:S01]  /*1d970*/  IADD3 R148, P2, R148, R48, RZ ;  /* 0x0000003094947210 */ /* 0x000fe20007f5e0ff */
[----:B------:R4:W-:Y:S04]  /*1d980*/  STL [R1+0x7cc], R144 ;  /* 0x0007cc9001007387 */ /* 0x0009e80000100800 */
[----:B-1----:R-:W5:Y:S01]  /*1d990*/  LDL.LU R146, [R1+0x3c0] ;  /* 0x0003c00001927983 */ /* 0x002f620000300800 */
[----:B---3--:R-:W-:-:S03]  /*1d9a0*/  MOV R8, R13 ;  /* 0x0000000d00087202 */ /* 0x008fc60000000f00 */
[----:B------:R-:W3:Y:S01]  /*1d9b0*/  LDL.LU R145, [R1+0x3c4] ;  /* 0x0003c40001917983 */ /* 0x000ee20000300800 */
[----:B------:R-:W-:Y:S01]  /*1d9c0*/  IMAD.MOV.U32 R9, RZ, RZ, R144 ;  /* 0x000000ffff097224 */ /* 0x000fe200078e0090 */
[----:B------:R-:W-:Y:S02]  /*1d9d0*/  SEL R5, R5, RZ, !P5 ;  /* 0x000000ff05057207 */ /* 0x000fe40006800000 */
[----:B----4-:R-:W4:Y:S01]  /*1d9e0*/  LDL.LU R144, [R1+0x3e8] ;  /* 0x0003e80001907983 */ /* 0x010f220000300800 */
[----:B--2---:R-:W-:Y:S02]  /*1d9f0*/  IADD3 R40, P3, R40, R48, RZ ;  /* 0x0000003028287210 */ /* 0x004fe40007f7e0ff */
[----:B------:R-:W-:Y:S01]  /*1da00*/  ISETP.NE.U32.AND P1, PT, R5, RZ, PT ;  /* 0x000000ff0500720c */ /* 0x000fe20003f25070 */
[----:B------:R-:W2:Y:S04]  /*1da10*/  LDL.LU R13, [R1+0x3ec] ;  /* 0x0003ec00010d7983 */ /* 0x000ea80000300800 */
[----:B------:R1:W-:Y:S04]  /*1da20*/  LDGSTS.E [R3+0x3400], [R8.64], P0 ;  /* 0x0340000008037fae */ /* 0x0003e80008121844 */
[----:B------:R-:W-:Y:S01]  /*1da30*/  STL [R1+0x7d8], R148 ;  /* 0x0007d89401007387 */ /* 0x000fe20000100800 */
[----:B------:R-:W-:-:S02]  /*1da40*/  IMAD.X R149, R149, 0x1, R0, P2 ;  /* 0x0000000195957824 */ /* 0x000fc400010e0600 */
[----:B-1----:R-:W-:-:S03]  /*1da50*/  IMAD.MOV.U32 R8, RZ, RZ, R148 ;  /* 0x000000ffff087224 */ /* 0x002fc600078e0094 */
[----:B------:R-:W-:Y:S01]  /*1da60*/  MOV R9, R149 ;  /* 0x0000009500097202 */ /* 0x000fe20000000f00 */
[----:B------:R-:W-:Y:S01]  /*1da70*/  IMAD.X R44, R44, 0x1, R0, P3 ;  /* 0x000000012c2c7824 */ /* 0x000fe200018e0600 */
[----:B------:R-:W-:Y:S04]  /*1da80*/  STL [R1+0x7d4], R149 ;  /* 0x0007d49501007387 */ /* 0x000fe80000100800 */
[----:B------:R1:W-:Y:S04]  /*1da90*/  LDGSTS.E [R3+0x3600], [R8.64], P0 ;  /* 0x0360000008037fae */ /* 0x0003e80008121844 */
[----:B------:R-:W-:Y:S01]  /*1daa0*/  STL [R1+0x38c], R40 ;  /* 0x00038c2801007387 */ /* 0x000fe20000100800 */
[----:B------:R-:W-:Y:S01]  /*1dab0*/  IADD3 R41, P2, R41, R48, RZ ;  /* 0x0000003029297210 */ /* 0x000fe20007f5e0ff */
[----:B-1----:R-:W-:-:S02]  /*1dac0*/  IMAD.MOV.U32 R8, RZ, RZ, R40 ;  /* 0x000000ffff087224 */ /* 0x002fc400078e0028 */
[----:B------:R1:W-:Y:S01]  /*1dad0*/  STL [R1+0x388], R44 ;  /* 0x0003882c01007387 */ /* 0x0003e20000100800 */
[----:B------:R-:W-:Y:S02]  /*1dae0*/  IMAD.MOV.U32 R9, RZ, RZ, R44 ;  /* 0x000000ffff097224 */ /* 0x000fe400078e002c */
[--C-:B------:R-:W-:Y:S01]  /*1daf0*/  IMAD.X R53, R53, 0x1, R0.reuse, P2 ;  /* 0x0000000135357824 */ /* 0x100fe200010e0600 */
[----:B------:R-:W-:Y:S02]  /*1db00*/  IADD3 R49, P3, R49, R48, RZ ;  /* 0x0000003031317210 */ /* 0x000fe40007f7e0ff */
[----:B------:R1:W-:Y:S04]  /*1db10*/  LDGSTS.E [R3+0x4400], [R8.64], P1 ;  /* 0x0440000008037fae */ /* 0x0003e80008921844 */
[----:B-1----:R-:W4:Y:S01]  /*1db20*/  LDL.LU R44, [R1+0x3f4] ;  /* 0x0003f400012c7983 */ /* 0x002f220000300800 */
[----:B------:R-:W-:-:S03]  /*1db30*/  IMAD.X R147, R147, 0x1, R0, P3 ;  /* 0x0000000193937824 */ /* 0x000fc600018e0600 */
[----:B------:R-:W4:Y:S04]  /*1db40*/  LDL.LU R40, [R1+0x41c] ;  /* 0x00041c0001287983 */ /* 0x000f280000300800 */
[----:B------:R-:W-:Y:S01]  /*1db50*/  STL [R1+0x394], R41 ;  /* 0x0003942901007387 */ /* 0x000fe20000100800 */
[----:B------:R-:W-:-:S03]  /*1db60*/  IMAD.MOV.U32 R9, RZ, RZ, R53 ;  /* 0x000000ffff097224 */ /* 0x000fc600078e0035 */
[----:B------:R1:W-:Y:S01]  /*1db70*/  STL [R1+0x390], R53 ;  /* 0x0003903501007387 */ /* 0x0003e20000100800 */
[----:B------:R-:W-:-:S03]  /*1db80*/  MOV R8, R41 ;  /* 0x0000002900087202 */ /* 0x000fc60000000f00 */
[----:B------:R1:W-:Y:S01]  /*1db90*/  STL [R1+0x3bc], R49 ;  /* 0x0003bc3101007387 */ /* 0x0003e20000100800 */
[----:B------:R-:W-:-:S03]  /*1dba0*/  ISETP.GT.AND P0, PT, R4, 0x15, PT ;  /* 0x000000150400780c */ /* 0x000fc60003f04270 */
[----:B------:R1:W-:Y:S04]  /*1dbb0*/  LDGSTS.E [R3+0x4600], [R8.64], P1 ;  /* 0x0460000008037fae */ /* 0x0003e80008921844 */
[----:B-1----:R-:W4:Y:S04]  /*1dbc0*/  LDL.LU R53, [R1+0x3f0] ;  /* 0x0003f00001357983 */ /* 0x002f280000300800 */
[----:B------:R-:W-:Y:S04]  /*1dbd0*/  STL [R1+0x3b8], R147 ;  /* 0x0003b89301007387 */ /* 0x000fe80000100800 */
[----:B------:R-:W4:Y:S01]  /*1dbe0*/  LDL.LU R41, [R1+0x418] ;  /* 0x0004180001297983 */ /* 0x000f220000300800 */
[----:B------:R-:W-:-:S02]  /*1dbf0*/  SEL R5, RZ, 0x4, !P0 ;  /* 0x00000004ff057807 */ /* 0x000fc40004000000 */
[----:B------:R-:W-:Y:S01]  /*1dc00*/  ISETP.GT.AND P1, PT, R4, 0x19, PT ;  /* 0x000000190400780c */ /* 0x000fe20003f24270 */
[----:B------:R-:W-:Y:S01]  /*1dc10*/  IMAD.MOV.U32 R8, RZ, RZ, R49 ;  /* 0x000000ffff087224 */ /* 0x000fe200078e0031 */
[----:B------:R-:W-:Y:S01]  /*1dc20*/  SEL R5, R5, RZ, !P5 ;  /* 0x000000ff05057207 */ /* 0x000fe20006800000 */
[----:B------:R-:W-:Y:S01]  /*1dc30*/  IMAD.MOV.U32 R9, RZ, RZ, R147 ;  /* 0x000000ffff097224 */ /* 0x000fe200078e0093 */
[----:B------:R-:W4:Y:S02]  /*1dc40*/  LDL.LU R148, [R1+0x424] ;  /* 0x0004240001947983 */ /* 0x000f240000300800 */
[----:B------:R-:W-:Y:S02]  /*1dc50*/  ISETP.NE.U32.AND P0, PT, R5, RZ, PT ;  /* 0x000000ff0500720c */ /* 0x000fe40003f05070 */
[----:B------:R-:W-:Y:S01]  /*1dc60*/  SEL R5, RZ, 0x4, !P1 ;  /* 0x00000004ff057807 */ /* 0x000fe20004800000 */
[----:B------:R-:W4:Y:S03]  /*1dc70*/  LDL.LU R49, [R1+0x44c] ;  /* 0x00044c0001317983 */ /* 0x000f260000300800 */
[----:B------:R-:W-:-:S04]  /*1dc80*/  SEL R5, R5, RZ, !P5 ;  /* 0x000000ff05057207 */ /* 0x000fc80006800000 */
[----:B------:R-:W-:-:S03]  /*1dc90*/  ISETP.NE.U32.AND P1, PT, R5, RZ, PT ;  /* 0x000000ff0500720c */ /* 0x000fc60003f25070 */
[----:B------:R1:W-:Y:S01]  /*1dca0*/  LDGSTS.E [R3+0x5400], [R8.64], P0 ;  /* 0x0540000008037fae */ /* 0x0003e20008121844 */
[----:B---3--:R-:W-:-:S05]  /*1dcb0*/  IADD3 R145, P2, R145, R48, RZ ;  /* 0x0000003091917210 */ /* 0x008fca0007f5e0ff */
[----:B-----5:R-:W-:Y:S01]  /*1dcc0*/  IMAD.X R146, R146, 0x1, R0, P2 ;  /* 0x0000000192927824 */ /* 0x020fe200010e0600 */
[----:B--2---:R-:W-:Y:S01]  /*1dcd0*/  IADD3 R13, P3, R13, R48, RZ ;  /* 0x000000300d0d7210 */ /* 0x004fe20007f7e0ff */
[----:B------:R-:W-:Y:S01]  /*1dce0*/  STL [R1+0x3c4], R145 ;  /* 0x0003c49101007387 */ /* 0x000fe20000100800 */
[----:B-1----:R-:W-:-:S03]  /*1dcf0*/  IMAD.MOV.U32 R8, RZ, RZ, R145 ;  /* 0x000000ffff087224 */ /* 0x002fc600078e0091 */
[----:B------:R1:W-:Y:S01]  /*1dd00*/  STL [R1+0x3c0], R146 ;  /* 0x0003c09201007387 */ /* 0x0003e20000100800 */
[----:B----4-:R-:W-:Y:S01]  /*1dd10*/  IADD3.X R144, R144, R0, RZ, P3, !PT ;  /* 0x0000000090907210 */ /* 0x010fe20001ffe4ff */
[----:B------:R-:W-:Y:S02]  /*1dd20*/  IMAD.MOV.U32 R9, RZ, RZ, R146 ;  /* 0x000000ffff097224 */ /* 0x000fe400078e0092 */
[----:B------:R-:W-:Y:S04]  /*1dd30*/  STL [R1+0x3ec], R13 ;  /* 0x0003ec0d01007387 */ /* 0x000fe80000100800 */
[----:B------:R-:W2:Y:S04]  /*1dd40*/  LDL.LU R149, [R1+0x420] ;  /* 0x0004200001957983 */ /* 0x000ea80000300800 */
[----:B------:R3:W-:Y:S04]  /*1dd50*/  STL [R1+0x3e8], R144 ;  /* 0x0003e89001007387 */ /* 0x0007e80000100800 */
[----:B-1----:R-:W4:Y:S04]  /*1dd60*/  LDL.LU R146, [R1+0x448] ;  /* 0x0004480001927983 */ /* 0x002f280000300800 */
[----:B------:R1:W-:Y:S04]  /*1dd70*/  LDGSTS.E [R3+0x5600], [R8.64], P0 ;  /* 0x0560000008037fae */ /* 0x0003e80008121844 */
[----:B------:R-:W5:Y:S01]  /*1dd80*/  LDL.LU R147, [R1+0x450] ;  /* 0x0004500001937983 */ /* 0x000f620000300800 */
[----:B-1----:R-:W-:-:S03]  /*1dd90*/  IMAD.MOV.U32 R9, RZ, RZ, R144 ;  /* 0x000000ffff097224 */ /* 0x002fc600078e0090 */
[----:B---3--:R-:W3:Y:S01]  /*1dda0*/  LDL.LU R144, [R1+0x454] ;  /* 0x0004540001907983 */ /* 0x008ee20000300800 */
[----:B------:R-:W-:-:S03]  /*1ddb0*/  IMAD.MOV.U32 R8, RZ, RZ, R13 ;  /* 0x000000ffff087224 */ /* 0x000fc600078e000d */
[----:B------:R-:W5:Y:S04]  /*1ddc0*/  LDL.LU R145, [R1+0x478] ;  /* 0x0004780001917983 */ /* 0x000f680000300800 */
[----:B------:R-:W5:Y:S04]  /*1ddd0*/  LDL.LU R13, [R1+0x47c] ;  /* 0x00047c00010d7983 */ /* 0x000f680000300800 */
[----:B------:R1:W-:Y:S01]  /*1dde0*/  LDGSTS.E [R3+0x6400], [R8.64], P1 ;  /* 0x0640000008037fae */ /* 0x0003e20008921844 */
[-C--:B------:R-:W-:Y:S02]  /*1ddf0*/  IADD3 R44, P2, R44, R48.reuse, RZ ;  /* 0x000000302c2c7210 */ /* 0x080fe40007f5e0ff */
[----:B------:R-:W-:-:S03]  /*1de00*/  IADD3 R40, P3, R40, R48, RZ ;  /* 0x0000003028287210 */ /* 0x000fc60007f7e0ff */
[----:B------:R-:W-:Y:S01]  /*1de10*/  STL [R1+0x3f4], R44 ;  /* 0x0003f42c01007387 */ /* 0x000fe20000100800 */
[----:B-1----:R-:W-:Y:S01]  /*1de20*/  IMAD.MOV.U32 R8, RZ, RZ, R44 ;  /* 0x000000ffff087224 */ /* 0x002fe200078e002c */
[----:B------:R-:W-:-:S05]  /*1de30*/  IADD3.X R53, R53, R0, RZ, P2, !PT ;  /* 0x0000000035357210 */ /* 0x000fca00017fe4ff */
[----:B------:R1:W-:Y:S01]  /*1de40*/  STL [R1+0x3f0], R53 ;  /* 0x0003f03501007387 */ /* 0x0003e20000100800 */
[----:B------:R-:W-:-:S03]  /*1de50*/  IMAD.X R41, R41, 0x1, R0, P3 ;  /* 0x0000000129297824 */ /* 0x000fc600018e0600 */
[----:B------:R-:W-:Y:S01]  /*1de60*/  STL [R1+0x41c], R40 ;  /* 0x00041c2801007387 */ /* 0x000fe20000100800 */
[----:B------:R-:W-:-:S03]  /*1de70*/  IMAD.MOV.U32 R9, RZ, RZ, R53 ;  /* 0x000000ffff097224 */ /* 0x000fc600078e0035 */
[----:B------:R1:W-:Y:S04]  /*1de80*/  STL [R1+0x418], R41 ;  /* 0x0004182901007387 */ /* 0x0003e80000100800 */
[----:B-1----:R-:W5:Y:S04]  /*1de90*/  LDL.LU R53, [R1+0x480] ;  /* 0x0004800001357983 */ /* 0x002f680000300800 */
[----:B------:R-:W5:Y:S04]  /*1dea0*/  LDL.LU R44, [R1+0x484] ;  /* 0x00048400012c7983 */ /* 0x000f680000300800 */
[----:B------:R1:W-:Y:S02]  /*1deb0*/  LDGSTS.E [R3+0x6600], [R8.64], P1 ;  /* 0x0660000008037fae */ /* 0x0003e40008921844 */
[----:B-1----:R-:W-:Y:S01]  /*1dec0*/  MOV R9, R41 ;  /* 0x0000002900097202 */ /* 0x002fe20000000f00 */
[----:B------:R-:W-:Y:S01]  /*1ded0*/  IMAD.MOV.U32 R8, RZ, RZ, R40 ;  /* 0x000000ffff087224 */ /* 0x000fe200078e0028 */
[----:B------:R-:W5:Y:S04]  /*1dee0*/  LDL.LU R41, [R1+0x4a8] ;  /* 0x0004a80001297983 */ /* 0x000f680000300800 */
[----:B------:R-:W5:Y:S01]  /*1def0*/  LDL.LU R40, [R1+0x4ac] ;  /* 0x0004ac0001287983 */ /* 0x000f620000300800 */
[----:B------:R-:W-:-:S04]  /*1df00*/  ISETP.GT.AND P0, PT, R4, 0x1d, PT ;  /* 0x0000001d0400780c */ /* 0x000fc80003f04270 */
[----:B------:R-:W-:-:S04]  /*1df10*/  SEL R5, RZ, 0x4, !P0 ;  /* 0x00000004ff057807 */ /* 0x000fc80004000000 */
[----:B------:R-:W-:-:S04]  /*1df20*/  SEL R5, R5, RZ, !P5 ;  /* 0x000000ff05057207 */ /* 0x000fc80006800000 */
[----:B------:R-:W-:Y:S02]  /*1df30*/  ISETP.NE.U32.AND P0, PT, R5, RZ, PT ;  /* 0x000000ff0500720c */ /* 0x000fe40003f05070 */
[----:B------:R-:W-:Y:S02]  /*1df40*/  ISETP.GT.AND P1, PT, R4, 0x21, PT ;  /* 0x000000210400780c */ /* 0x000fe40003f24270 */
[----:B------:R-:W-:Y:S02]  /*1df50*/  IADD3 R148, P2, R148, R48, RZ ;  /* 0x0000003094947210 */ /* 0x000fe40007f5e0ff */
[----:B------:R-:W-:-:S04]  /*1df60*/  SEL R5, RZ, 0x4, !P1 ;  /* 0x00000004ff057807 */ /* 0x000fc80004800000 */
[----:B------:R-:W-:Y:S02]  /*1df70*/  SEL R5, R5, RZ, !P5 ;  /* 0x000000ff05057207 */ /* 0x000fe40006800000 */
[----:B------:R-:W-:Y:S01]  /*1df80*/  IADD3 R49, P3, R49, R48, RZ ;  /* 0x0000003031317210 */ /* 0x000fe20007f7e0ff */
[----:B------:R1:W-:Y:S01]  /*1df90*/  LDGSTS.E [R3+0x7400], [R8.64], P0 ;  /* 0x0740000008037fae */ /* 0x0003e20008121844 */
[----:B------:R-:W-:-:S03]  /*1dfa0*/  ISETP.NE.U32.AND P1, PT, R5, RZ, PT ;  /* 0x000000ff0500720c */ /* 0x000fc60003f25070 */
[----:B------:R-:W-:Y:S01]  /*1dfb0*/  STL [R1+0x424], R148 ;  /* 0x0004249401007387 */ /* 0x000fe20000100800 */
[----:B-1----:R-:W-:Y:S02]  /*1dfc0*/  IMAD.MOV.U32 R8, RZ, RZ, R148 ;  /* 0x000000ffff087224 */ /* 0x002fe400078e0094 */
[----:B--2---:R-:W-:-:S04]  /*1dfd0*/  IMAD.X R149, R149, 0x1, R0, P2 ;  /* 0x0000000195957824 */ /* 0x004fc800010e0600 */
[----:B------:R-:W-:Y:S01]  /*1dfe0*/  IMAD.MOV.U32 R9, RZ, RZ, R149 ;  /* 0x000000ffff097224 */ /* 0x000fe200078e0095 */
[----:B------:R-:W-:Y:S01]  /*1dff0*/  STL [R1+0x420], R149 ;  /* 0x0004209501007387 */ /* 0x000fe20000100800 */
[----:B----4-:R-:W-:-:S03]  /*1e000*/  IMAD.X R146, R146, 0x1, R0, P3 ;  /* 0x0000000192927824 */ /* 0x010fc600018e0600 */
[----:B------:R1:W-:Y:S01]  /*1e010*/  LDGSTS.E [R3+0x7600], [R8.64], P0 ;  /* 0x0760000008037fae */ /* 0x0003e20008121844 */
[----:B------:R-:W-:-:S03]  /*1e020*/  ISETP.GT.AND P0, PT, R4, 0x25, PT ;  /* 0x000000250400780c */ /* 0x000fc60003f04270 */
[----:B------:R-:W-:Y:S01]  /*1e030*/  STL [R1+0x44c], R49 ;  /* 0x00044c3101007387 */ /* 0x000fe20000100800 */
[----:B------:R-:W-:-:S03]  /*1e040*/  SEL R5, RZ, 0x4, !P0 ;  /* 0x00000004ff057807 */ /* 0x000fc60004000000 */
[----:B------:R2:W-:Y:S01]  /*1e050*/  STL [R1+0x448], R146 ;  /* 0x0004489201007387 */ /* 0x0005e20000100800 */
[----:B-1----:R-:W-:Y:S02]  /*1e060*/  MOV R8, R49 ;  /* 0x0000003100087202 */ /* 0x002fe40000000f00 */
[-C--:B---3--:R-:W-:Y:S01]  /*1e070*/  IADD3 R144, P2, R144, R48.reuse, RZ ;  /* 0x0000003090907210 */ /* 0x088fe20007f5e0ff */
[----:B------:R-:W-:Y:S02]  /*1e080*/  IMAD.MOV.U32 R9, RZ, RZ, R146 ;  /* 0x000000ffff097224 */ /* 0x000fe400078e0092 */
[----:B--2---:R-:W2:Y:S02]  /*1e090*/  LDL.LU R146, [R1+0x4b4] ;  /* 0x0004b40001927983 */ /* 0x004ea40000300800 */
[----:B-----5:R-:W-:Y:S02]  /*1e0a0*/  IMAD.X R147, R147, 0x1, R0, P2 ;  /* 0x0000000193937824 */ /* 0x020fe400010e0600 */
[----:B------:R-:W3:Y:S01]  /*1e0b0*/  LDL.LU R49, [R1+0x72c] ;  /* 0x00072c0001317983 */ /* 0x000ee20000300800 */
[----:B------:R-:W-:-:S02]  /*1e0c0*/  IADD3 R13, P3, R13, R48, RZ ;  /* 0x000000300d0d7210 */ /* 0x000fc40007f7e0ff */
[----:B------:R-:W-:Y:S01]  /*1e0d0*/  SEL R5, R5, RZ, !P5 ;  /* 0x000000ff05057207 */ /* 0x000fe20006800000 */
[----:B------:R-:W-:Y:S02]  /*1e0e0*/  STL [R1+0x454], R144 ;  /* 0x0004549001007387 */ /* 0x000fe40000100800 */
[----:B------:R-:W-:Y:S02]  /*1e0f0*/  IMAD.X R145, R145, 0x1, R0, P3 ;  /* 0x0000000191917824 */ /* 0x000fe400018e0600 */
[----:B------:R1:W-:Y:S04]  /*1e100*/  LDGSTS.E [R3+0x8400], [R8.64], P1 ;  /* 0x0840000008037fae */ /* 0x0003e80008921844 */
[----:B------:R4:W-:Y:S01]  /*1e110*/  STL [R1+0x450], R147 ;  /* 0x0004509301007387 */ /* 0x0009e20000100800 */
[----:B------:R-:W-:-:S03]  /*1e120*/  ISETP.NE.U32.AND P0, PT, R5, RZ, PT ;  /* 0x000000ff0500720c */ /* 0x000fc60003f05070 */
[----:B------:R5:W-:Y:S01]  /*1e130*/  STL [R1+0x47c], R13 ;  /* 0x00047c0d01007387 */ /* 0x000be20000100800 */
[----:B-1----:R-:W-:Y:S01]  /*1e140*/  MOV R9, R147 ;  /* 0x0000009300097202 */ /* 0x002fe20000000f00 */
[----:B------:R-:W-:Y:S02]  /*1e150*/  IMAD.MOV.U32 R8, RZ, RZ, R144 ;  /* 0x000000ffff087224 */ /* 0x000fe400078e0090 */
[----:B----4-:R-:W4:Y:S04]  /*1e160*/  LDL.LU R147, [R1+0x4b0] ;  /* 0x0004b00001937983 */ /* 0x010f280000300800 */
[----:B------:R-:W-:Y:S04]  /*1e170*/  STL [R1+0x478], R145 ;  /* 0x0004789101007387 */ /* 0x000fe80000100800 */
[----:B------:R-:W4:Y:S04]  /*1e180*/  LDL.LU R144, [R1+0x4d8] ;  /* 0x0004d80001907983 */ /* 0x000f280000300800 */
[----:B------:R1:W-:Y:S04]  /*1e190*/  LDGSTS.E [R3+0x8600], [R8.64], P1 ;  /* 0x0860000008037fae */ /* 0x0003e80008921844 */
[----:B------:R-:W4:Y:S01]  /*1e1a0*/  LDL.LU R148, [R1+0x738] ;  /* 0x0007380001947983 */ /* 0x000f220000300800 */
[----:B-1----:R-:W-:-:S03]  /*1e1b0*/  IMAD.MOV.U32 R8, RZ, RZ, R13 ;  /* 0x000000ffff087224 */ /* 0x002fc600078e000d */
[----:B-----5:R-:W5:Y:S01]  /*1e1c0*/  LDL.LU R13, [R1+0x750] ;  /* 0x00075000010d7983 */ /* 0x020f620000300800 */
[----:B------:R-:W-:-:S05]  /*1e1d0*/  IADD3 R44, P2, R44, R48, RZ ;  /* 0x000000302c2c7210 */ /* 0x000fca0007f5e0ff */
[----:B------:R-:W-:Y:S01]  /*1e1e0*/  IMAD.X R53, R53, 0x1, R0, P2 ;  /* 0x0000000135357824 */ /* 0x000fe200010e0600 */
[----:B------:R1:W-:Y:S01]  /*1e1f0*/  STL [R1+0x484], R44 ;  /* 0x0004842c01007387 */ /* 0x0003e20000100800 */
[----:B------:R-:W-:-:S03]  /*1e200*/  IMAD.MOV.U32 R9, RZ, RZ, R145 ;  /* 0x000000ffff097224 */ /* 0x000fc600078e0091 */
[----:B------:R1:W-:Y:S04]  /*1e210*/  STL [R1+0x480], R53 ;  /* 0x0004803501007387 */ /* 0x0003e80000100800 */
[----:B------:R1:W-:Y:S01]  /*1e220*/  LDGSTS.E [R3+0x9400], [R8.64], P0 ;  /* 0x0940000008037fae */ /* 0x0003e20008121844 */
[----:B------:R-:W-:-:S05]  /*1e230*/  IADD3 R40, P3, R40, R48, RZ ;  /* 0x0000003028287210 */ /* 0x000fca0007f7e0ff */
[----:B------:R1:W-:Y:S01]  /*1e240*/  STL [R1+0x4ac], R40 ;  /* 0x0004ac2801007387 */ /* 0x0003e20000100800 */
[----:B------:R-:W-:-:S03]  /*1e250*/  IMAD.X R41, R41, 0x1, R0, P3 ;  /* 0x0000000129297824 */ /* 0x000fc600018e0600 */
[----:B------:R-:W5:Y:S01]  /*1e260*/  LDL.LU R149, [R1+0x730] ;  /* 0x0007300001957983 */ /* 0x000f620000300800 */
[----:B-1----:R-:W-:-:S03]  /*1e270*/  MOV R8, R44 ;  /* 0x0000002c00087202 */ /* 0x002fc60000000f00 */
[----:B------:R1:W-:Y:S04]  /*1e280*/  STL [R1+0x4a8], R41 ;  /* 0x0004a82901007387 */ /* 0x0003e80000100800 */
[----:B------:R-:W5:Y:S01]  /*1e290*/  LDL.LU R44, [R1+0x74c] ;  /* 0x00074c00012c7983 */ /* 0x000f620000300800 */
[----:B------:R-:W-:-:S03]  /*1e2a0*/  IMAD.MOV.U32 R9, RZ, RZ, R53 ;  /* 0x000000ffff097224 */ /* 0x000fc600078e0035 */
[----:B------:R-:W5:Y:S04]  /*1e2b0*/  LDL.LU R53, [R1+0x754] ;  /* 0x0007540001357983 */ /* 0x000f680000300800 */
[----:B------:R1:W-:Y:S02]  /*1e2c0*/  LDGSTS.E [R3+0x9600], [R8.64], P0 ;  /* 0x0960000008037fae */ /* 0x0003e40008121844 */
[----:B-1----:R-:W-:Y:S02]  /*1e2d0*/  IMAD.MOV.U32 R8, RZ, RZ, R40 ;  /* 0x000000ffff087224 */ /* 0x002fe400078e0028 */
[----:B------:R-:W5:Y:S01]  /*1e2e0*/  LDL.LU R40, [R1+0x758] ;  /* 0x0007580001287983 */ /* 0x000f620000300800 */
[----:B------:R-:W-:-:S03]  /*1e2f0*/  IMAD.MOV.U32 R9, RZ, RZ, R41 ;  /* 0x000000ffff097224 */ /* 0x000fc600078e0029 */
        /* <DEDUP_REMOVED lines=11> */
[-C--:B--2---:R-:W-:Y:S02]  /*1e3b0*/  IADD3 R146, P2, R146, R48.reuse, RZ ;  /* 0x0000003092927210 */ /* 0x084fe40007f5e0ff */
[----:B---3--:R-:W-:-:S03]  /*1e3c0*/  IADD3 R49, P3, R49, R48, RZ ;  /* 0x0000003031317210 */ /* 0x008fc60007f7e0ff */
[----:B-1----:R-:W-:Y:S01]  /*1e3d0*/  IMAD.MOV.U32 R8, RZ, RZ, R146 ;  /* 0x000000ffff087224 */ /* 0x002fe200078e0092 */
[----:B------:R-:W-:Y:S01]  /*1e3e0*/  STL [R1+0x4b4], R146 ;  /* 0x0004b49201007387 */ /* 0x000fe20000100800 */
[----:B----4-:R-:W-:-:S04]  /*1e3f0*/  IMAD.X R147, R147, 0x1, R0, P2 ;  /* 0x0000000193937824 */ /* 0x010fc800010e0600 */
[----:B------:R-:W-:Y:S01]  /*1e400*/  IMAD.MOV.U32 R9, RZ, RZ, R147 ;  /* 0x000000ffff097224 */ /* 0x000fe200078e0093 */
[----:B------:R1:W-:Y:S01]  /*1e410*/  STL [R1+0x4b0], R147 ;  /* 0x0004b09301007387 */ /* 0x0003e20000100800 */
[----:B------:R-:W-:-:S03]  /*1e420*/  IADD3.X R144, R144, R0, RZ, P3, !PT ;  /* 0x0000000090907210 */ /* 0x000fc60001ffe4ff */
[----:B------:R-:W-:Y:S04]  /*1e430*/  STL [R1+0x72c], R49 ;  /* 0x00072c3101007387 */ /* 0x000fe80000100800 */
[----:B------:R2:W-:Y:S01]  /*1e440*/  LDGSTS.E [R3+0xa600], [R8.64], P1 ;  /* 0x0a60000008037fae */ /* 0x0005e20008921844 */
[----:B------:R-:W-:-:S03]  /*1e450*/  IADD3 R148, P2, R148, R48, RZ ;  /* 0x0000003094947210 */ /* 0x000fc60007f5e0ff */
[----:B------:R3:W-:Y:S01]  /*1e460*/  STL [R1+0x4d8], R144 ;  /* 0x0004d89001007387 */ /* 0x0007e20000100800 */
[----:B------:R-:W-:-:S03]  /*1e470*/  ISETP.GT.AND P1, PT, R4, 0x31, PT ;  /* 0x000000310400780c */ /* 0x000fc60003f24270 */
[----:B-1----:R-:W4:Y:S01]  /*1e480*/  LDL.LU R147, [R1+0x774] ;  /* 0x0007740001937983 */ /* 0x002f220000300800 */
[----:B--2---:R-:W-:-:S03]  /*1e490*/  IMAD.MOV.U32 R8, RZ, RZ, R49 ;  /* 0x000000ffff087224 */ /* 0x004fc600078e0031 */
[----:B------:R-:W2:Y:S01]  /*1e4a0*/  LDL.LU R146, [R1+0x778] ;  /* 0x0007780001927983 */ /* 0x000ea20000300800 */
[----:B------:R-:W-:Y:S01]  /*1e4b0*/  IMAD.MOV.U32 R9, RZ, RZ, R144 ;  /* 0x000000ffff097224 */ /* 0x000fe200078e0090 */
[----:B-----5:R-:W-:Y:S02]  /*1e4c0*/  IADD3 R13, P3, R13, R48, RZ ;  /* 0x000000300d0d7210 */ /* 0x020fe40007f7e0ff */
[----:B------:R-:W-:Y:S01]  /*1e4d0*/  SEL R5, RZ, 0x4, !P1 ;  /* 0x00000004ff057807 */ /* 0x000fe20004800000 */
[----:B---3--:R-:W3:Y:S04]  /*1e4e0*/  LDL.LU R144, [R1+0x78c] ;  /* 0x00078c0001907983 */ /* 0x008ee80000300800 */
[----:B------:R1:W-:Y:S01]  /*1e4f0*/  LDGSTS.E [R3+0xb400], [R8.64], P0 ;  /* 0x0b40000008037fae */ /* 0x0003e20008121844 */
[----:B------:R-:W-:-:S03]  /*1e500*/  SEL R5, R5, RZ, !P5 ;  /* 0x000000ff05057207 */ /* 0x000fc60006800000 */
[----:B------:R-:W5:Y:S04]  /*1e510*/  LDL.LU R49, [R1+0x790] ;  /* 0x0007900001317983 */ /* 0x000f680000300800 */
[----:B------:R-:W-:Y:S01]  /*1e520*/  STL [R1+0x738], R148 ;  /* 0x0007389401007387 */ /* 0x000fe20000100800 */
[----:B-1----:R-:W-:Y:S01]  /*1e530*/  IMAD.MOV.U32 R8, RZ, RZ, R148 ;  /* 0x000000ffff087224 */ /* 0x002fe200078e0094 */
[----:B------:R-:W-:Y:S02]  /*1e540*/  ISETP.NE.U32.AND P1, PT, R5, RZ, PT ;  /* 0x000000ff0500720c */ /* 0x000fe40003f25070 */
[----:B------:R-:W-:-:S05]  /*1e550*/  IADD3.X R149, R149, R0, RZ, P2, !PT ;  /* 0x0000000095957210 */ /* 0x000fca00017fe4ff */
[----:B------:R-:W-:Y:S02]  /*1e560*/  IMAD.MOV.U32 R9, RZ, RZ, R149 ;  /* 0x000000ffff097224 */ /* 0x000fe400078e0095 */
[----:B------:R-:W-:Y:S01]  /*1e570*/  IMAD.X R44, R44, 0x1, R0, P3 ;  /* 0x000000012c2c7824 */ /* 0x000fe200018e0600 */
[----:B------:R-:W-:Y:S04]  /*1e580*/  STL [R1+0x730], R149 ;  /* 0x0007309501007387 */ /* 0x000fe80000100800 */
[----:B------:R-:W-:Y:S04]  /*1e590*/  STL [R1+0x750], R13 ;  /* 0x0007500d01007387 */ /* 0x000fe80000100800 */
[----:B------:R1:W-:Y:S04]  /*1e5a0*/  LDGSTS.E [R3+0xb600], [R8.64], P0 ;  /* 0x0b60000008037fae */ /* 0x0003e80008121844 */
[----:B------:R1:W-:Y:S02]  /*1e5b0*/  STL [R1+0x74c], R44 ;  /* 0x00074c2c01007387 */ /* 0x0003e40000100800 */
[----:B-1----:R-:W-:Y:S01]  /*1e5c0*/  MOV R9, R44 ;  /* 0x0000002c00097202 */ /* 0x002fe20000000f00 */
[----:B------:R-:W-:Y:S01]  /*1e5d0*/  IMAD.MOV.U32 R8, RZ, RZ, R13 ;  /* 0x000000ffff087224 */ /* 0x000fe200078e000d */
[----:B------:R-:W3:Y:S04]  /*1e5e0*/  LDL.LU R44, [R1+0x794] ;  /* 0x00079400012c7983 */ /* 0x000ee80000300800 */
[----:B------:R-:W3:Y:S01]  /*1e5f0*/  LDL.LU R13, [R1+0x798] ;  /* 0x00079800010d7983 */ /* 0x000ee20000300800 */
[----:B------:R-:W-:-:S02]  /*1e600*/  IADD3 R40, P2, R40, R48, RZ ;  /* 0x0000003028287210 */ /* 0x000fc40007f5e0ff */
[----:B------:R-:W-:Y:S01]  /*1e610*/  IADD3 R41, P3, R41, R48, RZ ;  /* 0x0000003029297210 */ /* 0x000fe20007f7e0ff */
[----:B------:R1:W-:Y:S02]  /*1e620*/  LDGSTS.E [R3+0xc400], [R8.64], P1 ;  /* 0x0c40000008037fae */ /* 0x0003e40008921844 */
[--C-:B------:R-:W-:Y:S02]  /*1e630*/  IMAD.X R53, R53, 0x1, R0.reuse, P2 ;  /* 0x0000000135357824 */ /* 0x100fe400010e0600 */
[----:B------:R-:W-:Y:S01]  /*1e640*/  STL [R1+0x758], R40 ;  /* 0x0007582801007387 */ /* 0x000fe20000100800 */
[----:B------:R-:W-:-:S03]  /*1e650*/  IMAD.X R145, R145, 0x1, R0, P3 ;  /* 0x0000000191917824 */ /* 0x000fc600018e0600 */
[----:B------:R1:W-:Y:S02]  /*1e660*/  STL [R1+0x754], R53 ;  /* 0x0007543501007387 */ /* 0x0003e40000100800 */
[----:B-1----:R-:W-:Y:S02]  /*1e670*/  IMAD.MOV.U32 R8, RZ, RZ, R40 ;  /* 0x000000ffff087224 */ /* 0x002fe400078e0028 */
[----:B------:R-:W-:Y:S01]  /*1e680*/  STL [R1+0x770], R41 ;  /* 0x0007702901007387 */ /* 0x000fe20000100800 */
[----:B------:R-:W-:-:S03]  /*1e690*/  IMAD.MOV.U32 R9, RZ, RZ, R53 ;  /* 0x000000ffff097224 */ /* 0x000fc600078e0035 */
[----:B------:R-:W3:Y:S04]  /*1e6a0*/  LDL.LU R53, [R1+0x7b0] ;  /* 0x0007b00001357983 */ /* 0x000ee80000300800 */
[----:B------:R1:W-:Y:S04]  /*1e6b0*/  STL [R1+0x76c], R145 ;  /* 0x00076c9101007387 */ /* 0x0003e80000100800 */
[----:B------:R1:W-:Y:S04]  /*1e6c0*/  LDGSTS.E [R3+0xc600], [R8.64], P1 ;  /* 0x0c60000008037fae */ /* 0x0003e80008921844 */
[----:B------:R-:W3:Y:S01]  /*1e6d0*/  LDL.LU R40, [R1+0x7b8] ;  /* 0x0007b80001287983 */ /* 0x000ee20000300800 */
[----:B-1----:R-:W-:-:S03]  /*1e6e0*/  IMAD.MOV.U32 R9, RZ, RZ, R145 ;  /* 0x000000ffff097224 */ /* 0x002fc600078e0091 */
[----:B------:R-:W3:Y:S01]  /*1e6f0*/  LDL.LU R145, [R1+0x7ac] ;  /* 0x0007ac0001917983 */ /* 0x000ee20000300800 */
[----:B------:R-:W-:-:S03]  /*1e700*/  MOV R8, R41 ;  /* 0x0000002900087202 */ /* 0x000fc60000000f00 */
[----:B------:R-:W3:Y:S01]  /*1e710*/  LDL.LU R41, [R1+0x7b4] ;  /* 0x0007b40001297983 */ /* 0x000ee20000300800 */
        /* <DEDUP_REMOVED lines=9> */
[----:B--2---:R-:W-:-:S05]  /*1e7b0*/  IADD3 R146, P2, R146, R48, RZ ;  /* 0x0000003092927210 */ /* 0x004fca0007f5e0ff */
[----:B----4-:R-:W-:Y:S02]  /*1e7c0*/  IMAD.X R147, R147, 0x1, R0, P2 ;  /* 0x0000000193937824 */ /* 0x010fe400010e0600 */
[----:B-1----:R-:W-:-:S03]  /*1e7d0*/  IMAD.MOV.U32 R8, RZ, RZ, R146 ;  /* 0x000000ffff087224 */ /* 0x002fc600078e0092 */
[----:B------:R-:W-:Y:S02]  /*1e7e0*/  MOV R9, R147 ;  /* 0x0000009300097202 */ /* 0x000fe40000000f00 */
[----:B-----5:R-:W-:Y:S01]  /*1e7f0*/  IADD3 R49, P3, R49, R48, RZ ;  /* 0x0000003031317210 */ /* 0x020fe20007f7e0ff */
[----:B------:R-:W-:Y:S04]  /*1e800*/  STL [R1+0x778], R146 ;  /* 0x0007789201007387 */ /* 0x000fe80000100800 */
[----:B---3--:R-:W-:Y:S01]  /*1e810*/  IMAD.X R144, R144, 0x1, R0, P3 ;  /* 0x0000000190907824 */ /* 0x008fe200018e0600 */
[----:B------:R1:W-:Y:S01]  /*1e820*/  LDGSTS.E [R3+0xd600], [R8.64], P0 ;  /* 0x0d60000008037fae */ /* 0x0003e20008121844 */
[----:B------:R-:W-:-:S03]  /*1e830*/  ISETP.GT.AND P0, PT, R4, 0x3d, PT ;  /* 0x0000003d0400780c */ /* 0x000fc60003f04270 */
[----:B------:R2:W-:Y:S01]  /*1e840*/  STL [R1+0x774], R147 ;  /* 0x0007749301007387 */ /* 0x0005e20000100800 */
[----:B------:R-:W-:-:S03]  /*1e850*/  SEL R5, RZ, 0x4, !P0 ;  /* 0x00000004ff057807 */ /* 0x000fc60004000000 */
[----:B------:R3:W-:Y:S01]  /*1e860*/  STL [R1+0x790], R49 ;  /* 0x0007903101007387 */ /* 0x0007e20000100800 */
[----:B-1----:R-:W-:Y:S02]  /*1e870*/  IMAD.MOV.U32 R8, RZ, RZ, R49 ;  /* 0x000000ffff087224 */ /* 0x002fe400078e0031 */
[----:B------:R-:W-:Y:S01]  /*1e880*/  IMAD.MOV.U32 R9, RZ, RZ, R144 ;  /* 0x000000ffff097224 */ /* 0x000fe200078e0090 */
[----:B------:R-:W-:Y:S04]  /*1e890*/  STL [R1+0x78c], R144 ;  /* 0x00078c9001007387 */ /* 0x000fe80000100800 */
[----:B--2---:R-:W2:Y:S04]  /*1e8a0*/  LDL.LU R147, [R1+0x308] ;  /* 0x0003080001937983 */ /* 0x004ea80000300800 */
[----:B------:R-:W4:Y:S04]  /*1e8b0*/  LDL.LU R146, [R1+0x30c] ;  /* 0x00030c0001927983 */ /* 0x000f280000300800 */
[----:B------:R1:W-:Y:S01]  /*1e8c0*/  LDGSTS.E [R3+0xe400], [R8.64], P1 ;  /* 0x0e40000008037fae */ /* 0x0003e20008921844 */
[----:B------:R-:W-:-:S04]  /*1e8d0*/  SEL R5, R5, RZ, !P5 ;  /* 0x000000ff05057207 */ /* 0x000fc80006800000 */
[----:B------:R-:W-:Y:S02]  /*1e8e0*/  ISETP.NE.U32.AND P0, PT, R5, RZ, PT ;  /* 0x000000ff0500720c */ /* 0x000fe40003f05070 */
[----:B------:R-:W-:-:S05]  /*1e8f0*/  IADD3 R13, P2, R13, R48, RZ ;  /* 0x000000300d0d7210 */ /* 0x000fca0007f5e0ff */
[----:B------:R-:W-:Y:S01]  /*1e900*/  IMAD.X R44, R44, 0x1, R0, P2 ;  /* 0x000000012c2c7824 */ /* 0x000fe200010e0600 */
[----:B------:R-:W-:Y:S01]  /*1e910*/  STL [R1+0x798], R13 ;  /* 0x0007980d01007387 */ /* 0x000fe20000100800 */
[----:B-1----:R-:W-:-:S03]  /*1e920*/  IMAD.MOV.U32 R8, RZ, RZ, R13 ;  /* 0x000000ffff087224 */ /* 0x002fc600078e000d */
[----:B------:R-:W-:Y:S01]  /*1e930*/  MOV R9, R44 ;  /* 0x0000002c00097202 */ /* 0x000fe20000000f00 */
[----:B------:R1:W-:Y:S04]  /*1e940*/  STL [R1+0x794], R44 ;  /* 0x0007942c01007387 */ /* 0x0003e80000100800 */
[----:B---3--:R-:W3:Y:S04]  /*1e950*/  LDL.LU R49, [R1+0x310] ;  /* 0x0003100001317983 */ /* 0x008ee80000300800 */
[----:B------:R5:W-:Y:S04]  /*1e960*/  LDGSTS.E [R3+0xe600], [R8.64], P1 ;  /* 0x0e60000008037fae */ /* 0x000be80008921844 */
[----:B-1----:R-:W3:Y:S01]  /*1e970*/  LDL.LU R44, [R1+0x314] ;  /* 0x00031400012c7983 */ /* 0x002ee20000300800 */
[----:B------:R-:W-:-:S03]  /*1e980*/  IADD3 R53, P1, R53, R48, RZ ;  /* 0x0000003035357210 */ /* 0x000fc60007f3e0ff */
[----:B------:R-:W3:Y:S04]  /*1e990*/  LDL.LU R144, [R1+0x328] ;  /* 0x0003280001907983 */ /* 0x000ee80000300800 */
[----:B------:R-:W3:Y:S01]  /*1e9a0*/  LDL.LU R13, [R1+0x32c] ;  /* 0x00032c00010d7983 */ /* 0x000ee20000300800 */
[----:B------:R-:W-:Y:S01]  /*1e9b0*/  IADD3 R40, P2, R40, R48, RZ ;  /* 0x0000003028287210 */ /* 0x000fe20007f5e0ff */
[----:B-----5:R-:W-:Y:S02]  /*1e9c0*/  IMAD.MOV.U32 R8, RZ, RZ, R53 ;  /* 0x000000ffff087224 */ /* 0x020fe400078e0035 */
[----:B------:R-:W-:Y:S01]  /*1e9d0*/  STL [R1+0x7b0], R53 ;  /* 0x0007b03501007387 */ /* 0x000fe20000100800 */
[--C-:B------:R-:W-:Y:S02]  /*1e9e0*/  IMAD.X R145, R145, 0x1, R0.reuse, P1 ;  /* 0x0000000191917824 */ /* 0x100fe400008e0600 */
[----:B------:R-:W-:-:S02]  /*1e9f0*/  IMAD.X R41, R41, 0x1, R0, P2 ;  /* 0x0000000129297824 */ /* 0x000fc400010e0600 */
[----:B------:R-:W-:Y:S01]  /*1ea00*/  IMAD.MOV.U32 R9, RZ, RZ, R145 ;  /* 0x000000ffff097224 */ /* 0x000fe200078e0091 */
[----:B------:R1:W-:Y:S04]  /*1ea10*/  STL [R1+0x7ac], R145 ;  /* 0x0007ac9101007387 */ /* 0x0003e80000100800 */
[----:B------:R-:W-:Y:S04]  /*1ea20*/  STL [R1+0x7b8], R40 ;  /* 0x0007b82801007387 */ /* 0x000fe80000100800 */
[----:B------:R5:W-:Y:S04]  /*1ea30*/  LDGSTS.E [R3+0xf400], [R8.64], P0 ;  /* 0x0f40000008037fae */ /* 0x000be80008121844 */
[----:B------:R5:W-:Y:S04]  /*1ea40*/  STL [R1+0x7b4], R41 ;  /* 0x0007b42901007387 */ /* 0x000be80000100800 */
[----:B-1----:R-:W3:Y:S01]  /*1ea50*/  LDL.LU R145, [R1+0x330] ;  /* 0x0003300001917983 */ /* 0x002ee20000300800 */
[----:B-----5:R-:W-:-:S03]  /*1ea60*/  IMAD.MOV.U32 R9, RZ, RZ, R41 ;  /* 0x000000ffff097224 */ /* 0x020fc600078e0029 */
[----:B------:R-:W5:Y:S01]  /*1ea70*/  LDL.LU R41, [R1+0x334] ;  /* 0x0003340001297983 */ /* 0x000f620000300800 */
[----:B------:R-:W-:-:S03]  /*1ea80*/  MOV R8, R40 ;  /* 0x0000002800087202 */ /* 0x000fc60000000f00 */
[----:B------:R-:W5:Y:S04]  /*1ea90*/  LDL.LU R53, [R1+0x348] ;  /* 0x0003480001357983 */ /* 0x000f680000300800 */
[----:B------:R-:W5:Y:S04]  /*1eaa0*/  LDL.LU R40, [R1+0x34c] ;  /* 0x00034c0001287983 */ /* 0x000f680000300800 */
[----:B------:R1:W-:Y:S01]  /*1eab0*/  LDGSTS.E [R3+0xf600], [R8.64], P0 ;  /* 0x0f60000008037fae */ /* 0x0003e20008121844 */
[----:B------:R-:W-:Y:S01]  /*1eac0*/  ISETP.GT.AND P0, PT, R4, 0x2, PT ;  /* 0x000000020400780c */ /* 0x000fe20003f04270 */
[----:B------:R-:W-:-:S03]  /*1ead0*/  IMAD.SHL.U32 R151, R151, 0x4, RZ ;  /* 0x0000000497977824 */ /* 0x000fc600078e00ff */
[----:B-1----:R-:W-:-:S04]  /*1eae0*/  SEL R3, RZ, 0x4, !P0 ;  /* 0x00000004ff037807 */ /* 0x002fc80004000000 */
[----:B------:R-:W-:-:S04]  /*1eaf0*/  SEL R3, R3, RZ, !P5 ;  /* 0x000000ff03037207 */ /* 0x000fc80006800000 */
[----:B------:R-:W-:Y:S02]  /*1eb00*/  ISETP.NE.U32.AND P1, PT, R3, RZ, PT ;  /* 0x000000ff0300720c */ /* 0x000fe40003f25070 */
[----:B------:R-:W-:Y:S01]  /*1eb10*/  LOP3.LUT R148, R151, 0x40, RZ, 0x3c, !PT ;  /* 0x0000004097947812 */ /* 0x000fe200078e3cff */
[----:B------:R-:W-:Y:S04]  /*1eb20*/  HMMA.1688.F32.TF32 R224, R140, R46, R224 ;  /* 0x0000002e8ce0723c */ /* 0x000fe800000810e0 */
[----:B------:R-:W-:-:S04]  /*1eb30*/  IMAD R3, R45, 0x10000, R148 ;  /* 0x000100002d037824 */ /* 0x000fc800078e0294 */
[----:B------:R-:W-:Y:S01]  /*1eb40*/  HMMA.1688.F32.TF32 R220, R140, R14, R220 ;  /* 0x0000000e8cdc723c */ /* 0x000fe200000810dc */
[----:B----4-:R-:W-:-:S05]  /*1eb50*/  IADD3 R146, P0, R146, R48, RZ ;  /* 0x0000003092927210 */ /* 0x010fca0007f1e0ff */
[----:B--2---:R-:W-:Y:S01]  /*1eb60*/  IMAD.X R147, R147, 0x1, R0, P0 ;  /* 0x0000000193937824 */ /* 0x004fe200000e0600 */
[----:B------:R-:W-:Y:S01]  /*1eb70*/  ISETP.GT.AND P0, PT, R4, 0x6, PT ;  /* 0x000000060400780c */ /* 0x000fe20003f04270 */
[----:B------:R-:W-:Y:S01]  /*1eb80*/  STL [R1+0x30c], R146 ;  /* 0x00030c9201007387 */ /* 0x000fe20000100800 */
[----:B------:R-:W-:Y:S01]  /*1eb90*/  MOV R8, R146 ;  /* 0x0000009200087202 */ /* 0x000fe20000000f00 */
[----:B------:R-:W-:Y:S02]  /*1eba0*/  IMAD.MOV.U32 R9, RZ, RZ, R147 ;  /* 0x000000ffff097224 */ /* 0x000fe400078e0093 */
[----:B------:R-:W-:Y:S01]  /*1ebb0*/  STL [R1+0x308], R147 ;  /* 0x0003089301007387 */ /* 0x000fe20000100800 */
[----:B------:R-:W-:-:S03]  /*1ebc0*/  SEL R5, RZ, 0x4, !P0 ;  /* 0x00000004ff057807 */ /* 0x000fc60004000000 */
[----:B------:R-:W2:Y:S04]  /*1ebd0*/  LDL.LU R47, [R1+0x354] ;  /* 0x00035400012f7983 */ /* 0x000ea80000300800 */
[----:B------:R-:W4:Y:S01]  /*1ebe0*/  LDL.LU R14, [R1+0x36c] ;  /* 0x00036c00010e7983 */ /* 0x000f220000300800 */
[----:B------:R-:W-:-:S03]  /*1ebf0*/  SEL R5, R5, RZ, !P5 ;  /* 0x000000ff05057207 */ /* 0x000fc60006800000 */
[----:B------:R1:W-:Y:S01]  /*1ec00*/  LDGSTS.E [R3+0x800], [R8.64], P1 ;  /* 0x0080000008037fae */ /* 0x0003e20008921844 */
[----:B------:R-:W-:Y:S02]  /*1ec10*/  ISETP.NE.U32.AND P0, PT, R5, RZ, PT ;  /* 0x000000ff0500720c */ /* 0x000fe40003f05070 */
[----:B---3--:R-:W-:-:S05]  /*1ec20*/  IADD3 R44, P2, R44, R48, RZ ;  /* 0x000000302c2c7210 */ /* 0x008fca0007f5e0ff */
[--C-:B------:R-:W-:Y:S01]  /*1ec30*/  IMAD.X R49, R49, 0x1, R0.reuse, P2 ;  /* 0x0000000131317824 */ /* 0x100fe200010e0600 */
[----:B------:R-:W-:Y:S01]  /*1ec40*/  IADD3 R13, P3, R13, R48, RZ ;  /* 0x000000300d0d7210 */ /* 0x000fe20007f7e0ff */
[----:B------:R-:W-:Y:S03]  /*1ec50*/  STL [R1+0x314], R44 ;  /* 0x0003142c01007387 */ /* 0x000fe60000100800 */
[----:B-1----:R-:W-:Y:S01]  /*1ec60*/  MOV R9, R49 ;  /* 0x0000003100097202 */ /* 0x002fe20000000f00 */
[----:B------:R1:W-:Y:S01]  /*1ec70*/  STL [R1+0x310], R49 ;  /* 0x0003103101007387 */ /* 0x0003e20000100800 */
[----:B------:R-:W-:-:S03]  /*1ec80*/  IMAD.X R144, R144, 0x1, R0, P3 ;  /* 0x0000000190907824 */ /* 0x000fc600018e0600 */
[----:B------:R-:W-:Y:S04]  /*1ec90*/  STL [R1+0x32c], R13 ;  /* 0x00032c0d01007387 */ /* 0x000fe80000100800 */
[----:B-1----:R-:W3:Y:S01]  /*1eca0*/  LDL.LU R49, [R1+0x350] ;  /* 0x0003500001317983 */ /* 0x002ee20000300800 */
[----:B------:R-:W-:-:S03]  /*1ecb0*/  IMAD.MOV.U32 R8, RZ, RZ, R44 ;  /* 0x000000ffff087224 */ /* 0x000fc600078e002c */
[----:B------:R1:W-:Y:S04]  /*1ecc0*/  STL [R1+0x328], R144 ;  /* 0x0003289001007387 */ /* 0x0003e80000100800 */
[----:B------:R-:W3:Y:S04]  /*1ecd0*/  LDL.LU R44, [R1+0x368] ;  /* 0x00036800012c7983 */ /* 0x000ee80000300800 */
[----:B------:R1:W-:Y:S01]  /*1ece0*/  LDGSTS.E [R3+0xa00], [R8.64], P1 ;  /* 0x00a0000008037fae */ /* 0x0003e20008921844 */
[----:B-----5:R-:W-:Y:S01]  /*1ecf0*/  IADD3 R41, P2, R41, R48, RZ ;  /* 0x0000003029297210 */ /* 0x020fe20007f5e0ff */
[----:B-1----:R-:W-:-:S02]  /*1ed00*/  IMAD.MOV.U32 R8, RZ, RZ, R13 ;  /* 0x000000ffff087224 */ /* 0x002fc400078e000d */
[----:B------:R-:W-:Y:S02]  /*1ed10*/  IMAD.MOV.U32 R9, RZ, RZ, R144 ;  /* 0x000000ffff097224 */ /* 0x000fe400078e0090 */
[----:B------:R-:W-:Y:S01]  /*1ed20*/  IMAD.X R145, R145, 0x1, R0, P2 ;  /* 0x0000000191917824 */ /* 0x000fe200010e0600 */
[----:B------:R-:W5:Y:S01]  /*1ed30*/  LDL.LU R144, [R1+0x374] ;  /* 0x0003740001907983 */ /* 0x000f620000300800 */
[----:B------:R-:W-:-:S03]  /*1ed40*/  IADD3 R40, P3, R40, R48, RZ ;  /* 0x0000003028287210 */ /* 0x000fc60007f7e0ff */
[----:B------:R-:W5:Y:S02]  /*1ed50*/  LDL.LU R13, [R1+0x39c] ;  /* 0x00039c00010d7983 */ /* 0x000f640000300800 */
[----:B------:R-:W-:Y:S02]  /*1ed60*/  IMAD.X R53, R53, 0x1, R0, P3 ;  /* 0x0000000135357824 */ /* 0x000fe400018e0600 */
[----:B------:R-:W-:Y:S04]  /*1ed70*/  STL [R1+0x334], R41 ;  /* 0x0003342901007387 */ /* 0x000fe80000100800 */
[----:B------:R1:W-:Y:S04]  /*1ed80*/  LDGSTS.E [R3+0x1800], [R8.64], P0 ;  /* 0x0180000008037fae */ /* 0x0003e80008121844 */
[----:B------:R1:W-:Y:S04]  /*1ed90*/  STL [R1+0x330], R145 ;  /* 0x0003309101007387 */ /* 0x0003e80000100800 */
[----:B------:R1:W-:Y:S02]  /*1eda0*/  STL [R1+0x34c], R40 ;  /* 0x00034c2801007387 */ /* 0x0003e40000100800 */
[----:B-1----:R-:W-:Y:S01]  /*1edb0*/  MOV R8, R41 ;  /* 0x0000002900087202 */ /* 0x002fe20000000f00 */
[----:B------:R-:W-:-:S02]  /*1edc0*/  IMAD.MOV.U32 R9, RZ, RZ, R145 ;  /* 0x000000ffff097224 */ /* 0x000fc400078e0091 */
[----:B------:R-:W5:Y:S04]  /*1edd0*/  LDL.LU R145, [R1+0x370] ;  /* 0x0003700001917983 */ /* 0x000f680000300800 */
[----:B------:R1:W-:Y:S04]  /*1ede0*/  STL [R1+0x348], R53 ;  /* 0x0003483501007387 */ /* 0x0003e80000100800 */
[----:B------:R-:W5:Y:S04]  /*1edf0*/  LDL.LU R41, [R1+0x398] ;  /* 0x0003980001297983 */ /* 0x000f680000300800 */
[----:B------:R1:W-:Y:S04]  /*1ee00*/  LDGSTS.E [R3+0x1a00], [R8.64], P0 ;  /* 0x01a0000008037fae */ /* 0x0003e80008121844 */
[----:B------:R-:W5:Y:S01]  /*1ee10*/  LDL.LU R46, [R1+0x3a0] ;  /* 0x0003a000012e7983 */ /* 0x000f620000300800 */
[----:B-1----:R-:W-:-:S03]  /*1ee20*/  IMAD.MOV.U32 R8, RZ, RZ, R40 ;  /* 0x000000ffff087224 */ /* 0x002fc600078e0028 */
[----:B------:R-:W5:Y:S01]  /*1ee30*/  LDL.LU R40, [R1+0x3a4] ;  /* 0x0003a40001287983 */ /* 0x000f620000300800 */
[----:B------:R-:W-:-:S03]  /*1ee40*/  IMAD.MOV.U32 R9, RZ, RZ, R53 ;  /* 0x000000ffff097224 */ /* 0x000fc600078e0035 */
[----:B------:R-:W5:Y:S04]  /*1ee50*/  LDL.LU R53, [R1+0x3c8] ;  /* 0x0003c80001357983 */ /* 0x000f680000300800 */
[----:B------:R-:W5:Y:S01]  /*1ee60*/  LDL.LU R15, [R1+0x3cc] ;  /* 0x0003cc00010f7983 */ /* 0x000f620000300800 */
        /* <DEDUP_REMOVED lines=9> */
[-C--:B--2---:R-:W-:Y:S02]  /*1ef00*/  IADD3 R47, P2, R47, R48.reuse, RZ ;  /* 0x000000302f2f7210 */ /* 0x084fe40007f5e0ff */
[----:B----4-:R-:W-:-:S03]  /*1ef10*/  IADD3 R14, P3, R14, R48, RZ ;  /* 0x000000300e0e7210 */ /* 0x010fc60007f7e0ff */
[----:B-1----:R-:W-:Y:S01]  /*1ef20*/  IMAD.MOV.U32 R8, RZ, RZ, R47 ;  /* 0x000000ffff087224 */ /* 0x002fe200078e002f */
[----:B------:R-:W-:Y:S01]  /*1ef30*/  STL [R1+0x354], R47 ;  /* 0x0003542f01007387 */ /* 0x000fe20000100800 */
[----:B---3--:R-:W-:-:S04]  /*1ef40*/  IMAD.X R49, R49, 0x1, R0, P2 ;  /* 0x0000000131317824 */ /* 0x008fc800010e0600 */
[----:B------:R-:W-:Y:S01]  /*1ef50*/  IMAD.MOV.U32 R9, RZ, RZ, R49 ;  /* 0x000000ffff097224 */ /* 0x000fe200078e0031 */
[----:B------:R1:W-:Y:S01]  /*1ef60*/  STL [R1+0x350], R49 ;  /* 0x0003503101007387 */ /* 0x0003e20000100800 */
[----:B------:R-:W-:-:S03]  /*1ef70*/  IADD3.X R44, R44, R0, RZ, P3, !PT ;  /* 0x000000002c2c7210 */ /* 0x000fc60001ffe4ff */
[----:B------:R2:W-:Y:S01]  /*1ef80*/  LDGSTS.E [R3+0x2a00], [R8.64], P1 ;  /* 0x02a0000008037fae */ /* 0x0005e20008921844 */
[----:B------:R-:W-:-:S03]  /*1ef90*/  ISETP.GT.AND P1, PT, R4, 0x12, PT ;  /* 0x000000120400780c */ /* 0x000fc60003f24270 */
[----:B------:R-:W-:Y:S01]  /*1efa0*/  STL [R1+0x36c], R14 ;  /* 0x00036c0e01007387 */ /* 0x000fe20000100800 */
[----:B------:R-:W-:-:S03]  /*1efb0*/  SEL R5, RZ, 0x4, !P1 ;  /* 0x00000004ff057807 */ /* 0x000fc60004800000 */
[----:B------:R3:W-:Y:S04]  /*1efc0*/  STL [R1+0x368], R44 ;  /* 0x0003682c01007387 */ /* 0x0007e80000100800 */
[----:B-1----:R-:W4:Y:S04]  /*1efd0*/  LDL.LU R49, [R1+0x3d0] ;  /* 0x0003d00001317983 */ /* 0x002f280000300800 */
[----:B------:R-:W4:Y:S01]  /*1efe0*/  LDL.LU R47, [R1+0x3d4] ;  /* 0x0003d400012f7983 */ /* 0x000f220000300800 */
[----:B--2---:R-:W-:Y:S01]  /*1eff0*/  IMAD.MOV.U32 R8, RZ, RZ, R14 ;  /* 0x000000ffff087224 */ /* 0x004fe200078e000e */
[----:B------:R-:W-:Y:S01]  /*1f000*/  SEL R5, R5, RZ, !P5 ;  /* 0x000000ff05057207 */ /* 0x000fe20006800000 */
[----:B------:R-:W-:-:S02]  /*1f010*/  IMAD.MOV.U32 R9, RZ, RZ, R44 ;  /* 0x000000ffff097224 */ /* 0x000fc400078e002c */
[----:B---3--:R-:W2:Y:S01]  /*1f020*/  LDL.LU R44, [R1+0x3f8] ;  /* 0x0003f800012c7983 */ /* 0x008ea20000300800 */
[----:B-----5:R-:W-:-:S03]  /*1f030*/  IADD3 R144, P2, R144, R48, RZ ;  /* 0x0000003090907210 */ /* 0x020fc60007f5e0ff */
[----:B------:R-:W3:Y:S01]  /*1f040*/  LDL.LU R14, [R1+0x3fc] ;  /* 0x0003fc00010e7983 */ /* 0x000ee20000300800 */
[----:B------:R-:W-:Y:S02]  /*1f050*/  ISETP.NE.U32.AND P1, PT, R5, RZ, PT ;  /* 0x000000ff0500720c */ /* 0x000fe40003f25070 */
[----:B------:R-:W-:Y:S01]  /*1f060*/  IADD3 R13, P3, R13, R48, RZ ;  /* 0x000000300d0d7210 */ /* 0x000fe20007f7e0ff */
[----:B------:R1:W-:Y:S04]  /*1f070*/  LDGSTS.E [R3+0x3800], [R8.64], P0 ;  /* 0x0380000008037fae */ /* 0x0003e80008121844 */
[----:B------:R-:W-:Y:S01]  /*1f080*/  STL [R1+0x374], R144 ;  /* 0x0003749001007387 */ /* 0x000fe20000100800 */
[----:B-1----:R-:W-:Y:S01]  /*1f090*/  IMAD.MOV.U32 R8, RZ, RZ, R144 ;  /* 0x000000ffff087224 */ /* 0x002fe200078e0090 */
[----:B------:R-:W-:-:S05]  /*1f0a0*/  IADD3.X R145, R145, R0, RZ, P2, !PT ;  /* 0x0000000091917210 */ /* 0x000fca00017fe4ff */
[----:B------:R-:W-:Y:S02]  /*1f0b0*/  IMAD.MOV.U32 R9, RZ, RZ, R145 ;  /* 0x000000ffff097224 */ /* 0x000fe400078e0091 */
[--C-:B------:R-:W-:Y:S01]  /*1f0c0*/  IMAD.X R41, R41, 0x1, R0.reuse, P3 ;  /* 0x0000000129297824 */ /* 0x100fe200018e0600 */
[----:B------:R-:W-:Y:S04]  /*1f0d0*/  STL [R1+0x370], R145 ;  /* 0x0003709101007387 */ /* 0x000fe80000100800 */
[----:B------:R1:W-:Y:S04]  /*1f0e0*/  LDGSTS.E [R3+0x3a00], [R8.64], P0 ;  /* 0x03a0000008037fae */ /* 0x0003e80008121844 */
[----:B------:R-:W-:Y:S01]  /*1f0f0*/  STL [R1+0x39c], R13 ;  /* 0x00039c0d01007387 */ /* 0x000fe20000100800 */
[----:B------:R-:W-:Y:S01]  /*1f100*/  IADD3 R40, P2, R40, R48, RZ ;  /* 0x0000003028287210 */ /* 0x000fe20007f5e0ff */
[----:B-1----:R-:W-:Y:S01]  /*1f110*/  IMAD.MOV.U32 R8, RZ, RZ, R13 ;  /* 0x000000ffff087224 */ /* 0x002fe200078e000d */
[----:B------:R-:W-:Y:S01]  /*1f120*/  MOV R9, R41 ;  /* 0x0000002900097202 */ /* 0x000fe20000000f00 */
[----:B------:R1:W-:Y:S02]  /*1f130*/  STL [R1+0x398], R41 ;  /* 0x0003982901007387 */ /* 0x0003e40000100800 */
[----:B------:R-:W-:-:S02]  /*1f140*/  IMAD.X R46, R46, 0x1, R0, P2 ;  /* 0x000000012e2e7824 */ /* 0x000fc400010e0600 */
[----:B------:R5:W-:Y:S01]  /*1f150*/  LDGSTS.E [R3+0x4800], [R8.64], P1 ;  /* 0x0480000008037fae */ /* 0x000be20008921844 */
[----:B------:R-:W-:-:S03]  /*1f160*/  IADD3 R15, P3, R15, R48, RZ ;  /* 0x000000300f0f7210 */ /* 0x000fc60007f7e0ff */
[----:B-1----:R-:W2:Y:S02]  /*1f170*/  LDL.LU R41, [R1+0x404] ;  /* 0x0004040001297983 */ /* 0x002ea40000300800 */
[----:B------:R-:W-:Y:S02]  /*1f180*/  IMAD.X R53, R53, 0x1, R0, P3 ;  /* 0x0000000135357824 */ /* 0x000fe400018e0600 */
[----:B------:R-:W2:Y:S01]  /*1f190*/  LDL.LU R13, [R1+0x42c] ;  /* 0x00042c00010d7983 */ /* 0x000ea20000300800 */
[----:B-----5:R-:W-:-:S03]  /*1f1a0*/  IMAD.MOV.U32 R9, RZ, RZ, R46 ;  /* 0x000000ffff097224 */ /* 0x020fc600078e002e */
[----:B------:R-:W-:Y:S01]  /*1f1b0*/  STL [R1+0x3a4], R40 ;  /* 0x0003a42801007387 */ /* 0x000fe20000100800 */
[----:B------:R-:W-:-:S03]  /*1f1c0*/  IMAD.MOV.U32 R8, RZ, RZ, R40 ;  /* 0x000000ffff087224 */ /* 0x000fc600078e0028 */
[----:B------:R1:W-:Y:S04]  /*1f1d0*/  STL [R1+0x3a0], R46 ;  /* 0x0003a02e01007387 */ /* 0x0003e80000100800 */
[----:B------:R5:W-:Y:S01]  /*1f1e0*/  STL [R1+0x3cc], R15 ;  /* 0x0003cc0f01007387 */ /* 0x000be20000100800 */
[----:B------:R-:W-:-:S03]  /*1f1f0*/  ISETP.GT.AND P0, PT, R4, 0x16, PT ;  /* 0x000000160400780c */ /* 0x000fc60003f04270 */
[----:B------:R5:W-:Y:S04]  /*1f200*/  LDGSTS.E [R3+0x4a00], [R8.64], P1 ;  /* 0x04a0000008037fae */ /* 0x000be80008921844 */
[----:B-1----:R-:W2:Y:S04]  /*1f210*/  LDL.LU R46, [R1+0x400] ;  /* 0x00040000012e7983 */ /* 0x002ea80000300800 */
[----:B------:R-:W-:Y:S04]  /*1f220*/  STL [R1+0x3c8], R53 ;  /* 0x0003c83501007387 */ /* 0x000fe80000100800 */
[----:B------:R-:W2:Y:S01]  /*1f230*/  LDL.LU R40, [R1+0x428] ;  /* 0x0004280001287983 */ /* 0x000ea20000300800 */
[----:B------:R-:W-:-:S02]  /*1f240*/  SEL R5, RZ, 0x4, !P0 ;  /* 0x00000004ff057807 */ /* 0x000fc40004000000 */
[----:B------:R-:W-:Y:S01]  /*1f250*/  ISETP.GT.AND P1, PT, R4, 0x1a, PT ;  /* 0x0000001a0400780c */ /* 0x000fe20003f24270 */
[----:B-----5:R-:W-:Y:S01]  /*1f260*/  IMAD.MOV.U32 R9, RZ, RZ, R53 ;  /* 0x000000ffff097224 */ /* 0x020fe200078e0035 */
[----:B------:R-:W-:Y:S01]  /*1f270*/  SEL R5, R5, RZ, !P5 ;  /* 0x000000ff05057207 */ /* 0x000fe20006800000 */
[----:B------:R-:W5:Y:S03]  /*1f280*/  LDL.LU R144, [R1+0x434] ;  /* 0x0004340001907983 */ /* 0x000f660000300800 */
[----:B------:R-:W-:Y:S02]  /*1f290*/  ISETP.NE.U32.AND P0, PT, R5, RZ, PT ;  /* 0x000000ff0500720c */ /* 0x000fe40003f05070 */
[----:B------:R-:W-:Y:S02]  /*1f2a0*/  MOV R8, R15 ;  /* 0x0000000f00087202 */ /* 0x000fe40000000f00 */
[----:B------:R-:W5:Y:S01]  /*1f2b0*/  LDL.LU R15, [R1+0x45c] ;  /* 0x00045c00010f7983 */ /* 0x000f620000300800 */
[----:B------:R-:W-:-:S04]  /*1f2c0*/  SEL R5, RZ, 0x4, !P1 ;  /* 0x00000004ff057807 */ /* 0x000fc80004800000 */
[----:B------:R-:W-:-:S04]  /*1f2d0*/  SEL R5, R5, RZ, !P5 ;  /* 0x000000ff05057207 */ /* 0x000fc80006800000 */
[----:B------:R1:W-:Y:S01]  /*1f2e0*/  LDGSTS.E [R3+0x5800], [R8.64], P0 ;  /* 0x0580000008037fae */ /* 0x0003e20008121844 */
[----:B------:R-:W-:Y:S02]  /*1f2f0*/  ISETP.NE.U32.AND P1, PT, R5, RZ, PT ;  /* 0x000000ff0500720c */ /* 0x000fe40003f25070 */
[----:B----4-:R-:W-:-:S05]  /*1f300*/  IADD3 R47, P2, R47, R48, RZ ;  /* 0x000000302f2f7210 */ /* 0x010fca0007f5e0ff */
[----:B------:R-:W-:Y:S01]  /*1f310*/  IMAD.X R49, R49, 0x1, R0, P2 ;  /* 0x0000000131317824 */ /* 0x000fe200010e0600 */
[----:B------:R4:W-:Y:S01]  /*1f320*/  STL [R1+0x3d4], R47 ;  /* 0x0003d42f01007387 */ /* 0x0009e20000100800 */
[----:B---3--:R-:W-:-:S03]  /*1f330*/  IADD3 R14, P3, R14, R48, RZ ;  /* 0x000000300e0e7210 */ /* 0x008fc60007f7e0ff */
[----:B------:R-:W-:Y:S01]  /*1f340*/  STL [R1+0x3d0], R49 ;  /* 0x0003d03101007387 */ /* 0x000fe20000100800 */
[----:B-1----:R-:W-:Y:S01]  /*1f350*/  IMAD.MOV.U32 R8, RZ, RZ, R47 ;  /* 0x000000ffff087224 */ /* 0x002fe200078e002f */
[----:B------:R-:W-:Y:S02]  /*1f360*/  MOV R9, R49 ;  /* 0x0000003100097202 */ /* 0x000fe40000000f00 */
[----:B------:R-:W-:Y:S01]  /*1f370*/  STL [R1+0x3fc], R14 ;  /* 0x0003fc0e01007387 */ /* 0x000fe20000100800 */
[----:B--2---:R-:W-:-:S03]  /*1f380*/  IMAD.X R44, R44, 0x1, R0, P3 ;  /* 0x000000012c2c7824 */ /* 0x004fc600018e0600 */
[----:B------:R-:W2:Y:S04]  /*1f390*/  LDL.LU R145, [R1+0x430] ;  /* 0x0004300001917983 */ /* 0x000ea80000300800 */
[----:B------:R1:W-:Y:S04]  /*1f3a0*/  STL [R1+0x3f8], R44 ;  /* 0x0003f82c01007387 */ /* 0x0003e80000100800 */
[----:B----4-:R-:W3:Y:S04]  /*1f3b0*/  LDL.LU R47, [R1+0x458] ;  /* 0x00045800012f7983 */ /* 0x010ee80000300800 */
[----:B------:R4:W-:Y:S04]  /*1f3c0*/  LDGSTS.E [R3+0x5a00], [R8.64], P0 ;  /* 0x05a0000008037fae */ /* 0x0009e80008121844 */
[----:B------:R-:W3:Y:S01]  /*1f3d0*/  LDL.LU R53, [R1+0x460] ;  /* 0x0004600001357983 */ /* 0x000ee20000300800 */
[----:B----4-:R-:W-:-:S03]  /*1f3e0*/  IMAD.MOV.U32 R9, RZ, RZ, R44 ;  /* 0x000000ffff097224 */ /* 0x010fc600078e002c */
[----:B-1----:R-:W4:Y:S01]  /*1f3f0*/  LDL.LU R44, [R1+0x464] ;  /* 0x00046400012c7983 */ /* 0x002f220000300800 */
[----:B------:R-:W-:-:S03]  /*1f400*/  IMAD.MOV.U32 R8, RZ, RZ, R14 ;  /* 0x000000ffff087224 */ /* 0x000fc600078e000e */
[----:B------:R-:W4:Y:S04]  /*1f410*/  LDL.LU R49, [R1+0x488] ;  /* 0x0004880001317983 */ /* 0x000f280000300800 */
[----:B------:R-:W4:Y:S04]  /*1f420*/  LDL.LU R14, [R1+0x48c] ;  /* 0x00048c00010e7983 */ /* 0x000f280000300800 */
[----:B------:R1:W-:Y:S01]  /*1f430*/  LDGSTS.E [R3+0x6800], [R8.64], P1 ;  /* 0x0680000008037fae */ /* 0x0003e20008921844 */
[-C--:B------:R-:W-:Y:S02]  /*1f440*/  IADD3 R41, P2, R41, R48.reuse, RZ ;  /* 0x0000003029297210 */ /* 0x080fe40007f5e0ff */
[----:B------:R-:W-:-:S03]  /*1f450*/  IADD3 R13, P3, R13, R48, RZ ;  /* 0x000000300d0d7210 */ /* 0x000fc60007f7e0ff */
[----:B------:R-:W-:Y:S01]  /*1f460*/  STL [R1+0x404], R41 ;  /* 0x0004042901007387 */ /* 0x000fe20000100800 */
[----:B-1----:R-:W-:Y:S01]  /*1f470*/  MOV R8, R41 ;  /* 0x0000002900087202 */ /* 0x002fe20000000f00 */
[----:B------:R-:W-:-:S05]  /*1f480*/  IMAD.X R46, R46, 0x1, R0, P2 ;  /* 0x000000012e2e7824 */ /* 0x000fca00010e0600 */
[----:B------:R1:W-:Y:S01]  /*1f490*/  STL [R1+0x400], R46 ;  /* 0x0004002e01007387 */ /* 0x0003e20000100800 */
[----:B------:R-:W-:-:S03]  /*1f4a0*/  IMAD.X R40, R40, 0x1, R0, P3 ;  /* 0x0000000128287824 */ /* 0x000fc600018e0600 */
[----:B------:R-:W-:Y:S01]  /*1f4b0*/  STL [R1+0x42c], R13 ;  /* 0x00042c0d01007387 */ /* 0x000fe20000100800 */
[----:B------:R-:W-:-:S03]  /*1f4c0*/  IMAD.MOV.U32 R9, RZ, RZ, R46 ;  /* 0x000000ffff097224 */ /* 0x000fc600078e002e */
[----:B------:R5:W-:Y:S04]  /*1f4d0*/  STL [R1+0x428], R40 ;  /* 0x0004282801007387 */ /* 0x000be80000100800 */
[----:B-1----:R-:W4:Y:S04]  /*1f4e0*/  LDL.LU R46, [R1+0x490] ;  /* 0x00049000012e7983 */ /* 0x002f280000300800 */
[----:B------:R-:W4:Y:S04]  /*1f4f0*/  LDL.LU R41, [R1+0x494] ;  /* 0x0004940001297983 */ /* 0x000f280000300800 */
[----:B------:R1:W-:Y:S02]  /*1f500*/  LDGSTS.E [R3+0x6a00], [R8.64], P1 ;  /* 0x06a0000008037fae */ /* 0x0003e40008921844 */
[----:B-1----:R-:W-:-:S02]  /*1f510*/  IMAD.MOV.U32 R9, RZ, RZ, R40 ;  /* 0x000000ffff097224 */ /* 0x002fc400078e0028 */
[----:B------:R-:W-:Y:S01]  /*1f520*/  IMAD.MOV.U32 R8, RZ, RZ, R13 ;  /* 0x000000ffff087224 */ /* 0x000fe200078e000d */
[----:B-----5:R-:W5:Y:S04]  /*1f530*/  LDL.LU R40, [R1+0x4b8] ;  /* 0x0004b80001287983 */ /* 0x020f680000300800 */
[----:B------:R-:W5:Y:S01]  /*1f540*/  LDL.LU R13, [R1+0x4bc] ;  /* 0x0004bc00010d7983 */ /* 0x000f620000300800 */
[----:B------:R-:W-:-:S04]  /*1f550*/  ISETP.GT.AND P0, PT, R4, 0x1e, PT ;  /* 0x0000001e0400780c */ /* 0x000fc80003f04270 */
[----:B------:R-:W-:-:S04]  /*1f560*/  SEL R5, RZ, 0x4, !P0 ;  /* 0x00000004ff057807 */ /* 0x000fc80004000000 */
[----:B------:R-:W-:Y:S02]  /*1f570*/  SEL R5, R5, RZ, !P5 ;  /* 0x000000ff05057207 */ /* 0x000fe40006800000 */
[----:B------:R-:W-:Y:S02]  /*1f580*/  ISETP.GT.AND P1, PT, R4, 0x22, PT ;  /* 0x000000220400780c */ /* 0x000fe40003f24270 */
[----:B------:R-:W-:Y:S02]  /*1f590*/  ISETP.NE.U32.AND P0, PT, R5, RZ, PT ;  /* 0x000000ff0500720c */ /* 0x000fe40003f05070 */
[----:B------:R-:W-:Y:S02]  /*1f5a0*/  IADD3 R144, P2, R144, R48, RZ ;  /* 0x0000003090907210 */ /* 0x000fe40007f5e0ff */
[----:B------:R-:W-:-:S04]  /*1f5b0*/  SEL R5, RZ, 0x4, !P1 ;  /* 0x00000004ff057807 */ /* 0x000fc80004800000 */
[----:B------:R-:W-:Y:S02]  /*1f5c0*/  SEL R5, R5, RZ, !P5 ;  /* 0x000000ff05057207 */ /* 0x000fe40006800000 */
[----:B------:R-:W-:Y:S02]  /*1f5d0*/  IADD3 R15, P3, R15, R48, RZ ;  /* 0x000000300f0f7210 */ /* 0x000fe40007f7e0ff */
[----:B------:R-:W-:Y:S01]  /*1f5e0*/  ISETP.NE.U32.AND P1, PT, R5, RZ, PT ;  /* 0x000000ff0500720c */ /* 0x000fe20003f25070 */
[----:B------:R1:W-:Y:S04]  /*1f5f0*/  LDGSTS.E [R3+0x7800], [R8.64], P0 ;  /* 0x0780000008037fae */ /* 0x0003e80008121844 */
[----:B------:R-:W-:Y:S01]  /*1f600*/  STL [R1+0x434], R144 ;  /* 0x0004349001007387 */ /* 0x000fe20000100800 */
[----:B-1----:R-:W-:-:S02]  /*1f610*/  IMAD.MOV.U32 R8, RZ, RZ, R144 ;  /* 0x000000ffff087224 */ /* 0x002fc400078e0090 */
[----:B--2---:R-:W-:-:S04]  /*1f620*/  IMAD.X R145, R145, 0x1, R0, P2 ;  /* 0x0000000191917824 */ /* 0x004fc800010e0600 */
[----:B------:R-:W-:Y:S01]  /*1f630*/  IMAD.MOV.U32 R9, RZ, RZ, R145 ;  /* 0x000000ffff097224 */ /* 0x000fe200078e0091 */
[----:B---3--:R-:W-:-:S04]  /*1f640*/  IADD3.X R47, R47, R0, RZ, P3, !PT ;  /* 0x000000002f2f7210 */ /* 0x008fc80001ffe4ff */
[----:B------:R1:W-:Y:S01]  /*1f650*/  LDGSTS.E [R3+0x7a00], [R8.64], P0 ;  /* 0x07a0000008037fae */ /* 0x0003e20008121844 */
[----:B------:R-:W-:-:S03]  /*1f660*/  ISETP.GT.AND P0, PT, R4, 0x26, PT ;  /* 0x000000260400780c */ /* 0x000fc60003f04270 */
[----:B------:R-:W-:Y:S01]  /*1f670*/  STL [R1+0x430], R145 ;  /* 0x0004309101007387 */ /* 0x000fe20000100800 */
[----:B------:R-:W-:-:S03]  /*1f680*/  SEL R5, RZ, 0x4, !P0 ;  /* 0x00000004ff057807 */ /* 0x000fc60004000000 */
[----:B------:R-:W-:Y:S01]  /*1f690*/  STL [R1+0x45c], R15 ;  /* 0x00045c0f01007387 */ /* 0x000fe20000100800 */
[----:B-1----:R-:W-:Y:S01]  /*1f6a0*/  IMAD.MOV.U32 R8, RZ, RZ, R15 ;  /* 0x000000ffff087224 */ /* 0x002fe200078e000f */
[----:B----4-:R-:W-:Y:S01]  /*1f6b0*/  IADD3 R44, P2, R44, R48, RZ ;  /* 0x000000302c2c7210 */ /* 0x010fe20007f5e0ff */
[----:B------:R-:W-:Y:S01]  /*1f6c0*/  IMAD.MOV.U32 R9, RZ, RZ, R47 ;  /* 0x000000ffff097224 */ /* 0x000fe200078e002f */
[----:B------:R1:W-:Y:S02]  /*1f6d0*/  STL [R1+0x458], R47 ;  /* 0x0004582f01007387 */ /* 0x0003e40000100800 */
[----:B------:R-:W-:Y:S02]  /*1f6e0*/  IADD3.X R53, R53, R0, RZ, P2, !PT ;  /* 0x0000000035357210 */ /* 0x000fe400017fe4ff */
[----:B------:R2:W-:Y:S01]  /*1f6f0*/  LDGSTS.E [R3+0x8800], [R8.64], P1 ;  /* 0x0880000008037fae */ /* 0x0005e20008921844 */
[----:B------:R-:W-:-:S03]  /*1f700*/  IADD3 R14, P3, R14, R48, RZ ;  /* 0x000000300e0e7210 */ /* 0x000fc60007f7e0ff */
[----:B-1----:R-:W3:Y:S01]  /*1f710*/  LDL.LU R47, [R1+0x4c4] ;  /* 0x0004c400012f7983 */ /* 0x002ee20000300800 */
[----:B------:R-:W-:-:S03]  /*1f720*/  SEL R5, R5, RZ, !P5 ;  /* 0x000000ff05057207 */ /* 0x000fc60006800000 */
[----:B------:R-:W4:Y:S01]  /*1f730*/  LDL.LU R15, [R1+0x740] ;  /* 0x00074000010f7983 */ /* 0x000f220000300800 */
[----:B--2---:R-:W-:-:S03]  /*1f740*/  IMAD.MOV.U32 R9, RZ, RZ, R53 ;  /* 0x000000ffff097224 */ /* 0x004fc600078e0035 */
[----:B------:R-:W-:Y:S01]  /*1f750*/  STL [R1+0x464], R44 ;  /* 0x0004642c01007387 */ /* 0x000fe20000100800 */
[----:B------:R-:W-:-:S03]  /*1f760*/  IMAD.X R49, R49, 0x1, R0, P3 ;  /* 0x0000000131317824 */ /* 0x000fc600018e0600 */
[----:B------:R1:W-:Y:S01]  /*1f770*/  STL [R1+0x460], R53 ;  /* 0x0004603501007387 */ /* 0x0003e20000100800 */
[----:B------:R-:W-:-:S03]  /*1f780*/  IMAD.MOV.U32 R8, RZ, RZ, R44 ;  /* 0x000000ffff087224 */ /* 0x000fc600078e002c */
[----:B------:R2:W-:Y:S01]  /*1f790*/  STL [R1+0x48c], R14 ;  /* 0x00048c0e01007387 */ /* 0x0005e20000100800 */
[----:B------:R-:W-:-:S03]  /*1f7a0*/  ISETP.NE.U32.AND P0, PT, R5, RZ, PT ;  /* 0x000000ff0500720c */ /* 0x000fc60003f05070 */
[----:B------:R2:W-:Y:S04]  /*1f7b0*/  LDGSTS.E [R3+0x8a00], [R8.64], P1 ;  /* 0x08a0000008037fae */ /* 0x0005e80008921844 */
[----:B-1----:R-:W4:Y:S04]  /*1f7c0*/  LDL.LU R53, [R1+0x4c0] ;  /* 0x0004c00001357983 */ /* 0x002f280000300800 */
[----:B------:R-:W-:Y:S04]  /*1f7d0*/  STL [R1+0x488], R49 ;  /* 0x0004883101007387 */ /* 0x000fe80000100800 */
[----:B------:R-:W4:Y:S01]  /*1f7e0*/  LDL.LU R44, [R1+0x73c] ;  /* 0x00073c00012c7983 */ /* 0x000f220000300800 */
[----:B--2---:R-:W-:-:S03]  /*1f7f0*/  IMAD.MOV.U32 R8, RZ, RZ, R14 ;  /* 0x000000ffff087224 */ /* 0x004fc600078e000e */
[----:B------:R-:W2:Y:S01]  /*1f800*/  LDL.LU R144, [R1+0x748] ;  /* 0x0007480001907983 */ /* 0x000ea20000300800 */
[----:B------:R-:W-:-:S03]  /*1f810*/  MOV R9, R49 ;  /* 0x0000003100097202 */ /* 0x000fc60000000f00 */
[----:B------:R-:W2:Y:S04]  /*1f820*/  LDL.LU R14, [R1+0x760] ;  /* 0x00076000010e7983 */ /* 0x000ea80000300800 */
[----:B------:R1:W-:Y:S01]  /*1f830*/  LDGSTS.E [R3+0x9800], [R8.64], P0 ;  /* 0x0980000008037fae */ /* 0x0003e20008121844 */
[----:B------:R-:W-:-:S05]  /*1f840*/  IADD3 R41, P2, R41, R48, RZ ;  /* 0x0000003029297210 */ /* 0x000fca0007f5e0ff */
[----:B------:R-:W-:Y:S01]  /*1f850*/  IMAD.X R46, R46, 0x1, R0, P2 ;  /* 0x000000012e2e7824 */ /* 0x000fe200010e0600 */
[----:B------:R-:W-:Y:S04]  /*1f860*/  STL [R1+0x494], R41 ;  /* 0x0004942901007387 */ /* 0x000fe80000100800 */
[----:B------:R5:W-:Y:S01]  /*1f870*/  STL [R1+0x490], R46 ;  /* 0x0004902e01007387 */ /* 0x000be20000100800 */
[----:B-1----:R-:W-:Y:S01]  /*1f880*/  IMAD.MOV.U32 R9, RZ, RZ, R46 ;  /* 0x000000ffff097224 */ /* 0x002fe200078e002e */
[----:B-----5:R-:W-:-:S05]  /*1f890*/  IADD3 R13, P3, R13, R48, RZ ;  /* 0x000000300d0d7210 */ /* 0x020fca0007f7e0ff */
[----:B------:R-:W-:Y:S01]  /*1f8a0*/  IMAD.X R40, R40, 0x1, R0, P3 ;  /* 0x0000000128287824 */ /* 0x000fe200018e0600 */
[----:B------:R1:W-:Y:S04]  /*1f8b0*/  STL [R1+0x4bc], R13 ;  /* 0x0004bc0d01007387 */ /* 0x0003e80000100800 */
[----:B------:R-:W5:Y:S04]  /*1f8c0*/  LDL.LU R145, [R1+0x744] ;  /* 0x0007440001917983 */ /* 0x000f680000300800 */
[----:B------:R1:W-:Y:S04]  /*1f8d0*/  STL [R1+0x4b8], R40 ;  /* 0x0004b82801007387 */ /* 0x0003e80000100800 */
[----:B------:R-:W5:Y:S01]  /*1f8e0*/  LDL.LU R46, [R1+0x75c] ;  /* 0x00075c00012e7983 */ /* 0x000f620000300800 */
[----:B------:R-:W-:Y:S01]  /*1f8f0*/  ISETP.GT.AND P1, PT, R4, 0x2a, PT ;  /* 0x0000002a0400780c */ /* 0x000fe20003f24270 */
[----:B------:R-:W-:-:S02]  /*1f900*/  IMAD.MOV.U32 R8, RZ, RZ, R41 ;  /* 0x000000ffff087224 */ /* 0x000fc400078e0029 */
[----:B------:R-:W5:Y:S01]  /*1f910*/  LDL.LU R41, [R1+0x764] ;  /* 0x0007640001297983 */ /* 0x000f620000300800 */
[----:B------:R-:W-:-:S03]  /*1f920*/  SEL R5, RZ, 0x4, !P1 ;  /* 0x00000004ff057807 */ /* 0x000fc60004800000 */
[----:B------:R1:W-:Y:S01]  /*1f930*/  LDGSTS.E [R3+0x9a00], [R8.64], P0 ;  /* 0x09a0000008037fae */ /* 0x0003e20008121844 */
[----:B------:R-:W-:Y:S02]  /*1f940*/  SEL R5, R5, RZ, !P5 ;  /* 0x000000ff05057207 */ /* 0x000fe40006800000 */
[----:B------:R-:W-:Y:S02]  /*1f950*/  ISETP.GT.AND P0, PT, R4, 0x2e, PT ;  /* 0x0000002e0400780c */ /* 0x000fe40003f04270 */
[----:B------:R-:W-:Y:S02]  /*1f960*/  ISETP.NE.U32.AND P1, PT, R5, RZ, PT ;  /* 0x000000ff0500720c */ /* 0x000fe40003f25070 */
[----:B-1----:R-:W-:Y:S02]  /*1f970*/  MOV R8, R13 ;  /* 0x0000000d00087202 */ /* 0x002fe40000000f00 */
[----:B------:R-:W5:Y:S01]  /*1f980*/  LDL.LU R13, [R1+0x768] ;  /* 0x00076800010d7983 */ /* 0x000f620000300800 */
[----:B------:R-:W-:Y:S01]  /*1f990*/  IMAD.MOV.U32 R9, RZ, RZ, R40 ;  /* 0x000000ffff097224 */ /* 0x000fe200078e0028 */
[----:B------:R-:W-:-:S02]  /*1f9a0*/  SEL R5, RZ, 0x4, !P0 ;  /* 0x00000004ff057807 */ /* 0x000fc40004000000 */
[----:B------:R-:W5:Y:S04]  /*1f9b0*/  LDL.LU R49, [R1+0x77c] ;  /* 0x00077c0001317983 */ /* 0x000f680000300800 */
[----:B------:R-:W5:Y:S01]  /*1f9c0*/  LDL.LU R40, [R1+0x780] ;  /* 0x0007800001287983 */ /* 0x000f620000300800 */
[----:B------:R-:W-:-:S03]  /*1f9d0*/  SEL R5, R5, RZ, !P5 ;  /* 0x000000ff05057207 */ /* 0x000fc60006800000 */
[----:B------:R1:W-:Y:S01]  /*1f9e0*/  LDGSTS.E [R3+0xa800], [R8.64], P1 ;  /* 0x0a80000008037fae */ /* 0x0003e20008921844 */
[----:B------:R-:W-:Y:S02]  /*1f9f0*/  ISETP.NE.U32.AND P0, PT, R5, RZ, PT ;  /* 0x000000ff0500720c */ /* 0x000fe40003f05070 */
[-C--:B---3--:R-:W-:Y:S02]  /*1fa00*/  IADD3 R47, P2, R47, R48.reuse, RZ ;  /* 0x000000302f2f7210 */ /* 0x088fe40007f5e0ff */
[----:B----4-:R-:W-:-:S03]  /*1fa10*/  IADD3 R15, P3, R15, R48, RZ ;  /* 0x000000300f0f7210 */ /* 0x010fc60007f7e0ff */
[----:B-1----:R-:W-:Y:S01]  /*1fa20*/  IMAD.MOV.U32 R8, RZ, RZ, R47 ;  /* 0x000000ffff087224 */ /* 0x002fe200078e002f */
[----:B------:R-:W-:Y:S01]  /*1fa30*/  STL [R1+0x4c4], R47 ;  /* 0x0004c42f01007387 */ /* 0x000fe20000100800 */
[----:B------:R-:W-:-:S05]  /*1fa40*/  IMAD.X R53, R53, 0x1, R0, P2 ;  /* 0x0000000135357824 */ /* 0x000fca00010e0600 */
[----:B------:R-:W-:Y:S01]  /*1fa50*/  MOV R9, R53 ;  /* 0x0000003500097202 */ /* 0x000fe20000000f00 */
[----:B------:R-:W-:Y:S01]  /*1fa60*/  IMAD.X R44, R44, 0x1, R0, P3 ;  /* 0x000000012c2c7824 */ /* 0x000fe200018e0600 */
[----:B------:R1:W-:Y:S01]  /*1fa70*/  STL [R1+0x4c0], R53 ;  /* 0x0004c03501007387 */ /* 0x0003e20000100800 */
[----:B--2---:R-:W-:-:S03]  /*1fa80*/  IADD3 R144, P2, R144, R48, RZ ;  /* 0x0000003090907210 */ /* 0x004fc60007f5e0ff */
[----:B------:R2:W-:Y:S04]  /*1fa90*/  LDGSTS.E [R3+0xaa00], [R8.64], P1 ;  /* 0x0aa0000008037fae */ /* 0x0005e80008921844 */
[----:B------:R-:W-:Y:S01]  /*1faa0*/  STL [R1+0x740], R15 ;  /* 0x0007400f01007387 */ /* 0x000fe20000100800 */
[----:B------:R-:W-:-:S03]  /*1fab0*/  IADD3 R14, P3, R14, R48, RZ ;  /* 0x000000300e0e7210 */ /* 0x000fc60007f7e0ff */
[----:B------:R3:W-:Y:S01]  /*1fac0*/  STL [R1+0x73c], R44 ;  /* 0x00073c2c01007387 */ /* 0x0007e20000100800 */
[----:B--2---:R-:W-:-:S03]  /*1fad0*/  IMAD.MOV.U32 R8, RZ, RZ, R15 ;  /* 0x000000ffff087224 */ /* 0x004fc600078e000f */
[----:B-1----:R-:W2:Y:S01]  /*1fae0*/  LDL.LU R53, [R1+0x784] ;  /* 0x0007840001357983 */ /* 0x002ea20000300800 */
[----:B------:R-:W-:-:S03]  /*1faf0*/  IMAD.MOV.U32 R9, RZ, RZ, R44 ;  /* 0x000000ffff097224 */ /* 0x000fc600078e002c */
[----:B------:R-:W4:Y:S04]  /*1fb00*/  LDL.LU R47, [R1+0x788] ;  /* 0x00078800012f7983 */ /* 0x000f280000300800 */
[----:B------:R1:W-:Y:S04]  /*1fb10*/  LDGSTS.E [R3+0xb800], [R8.64], P0 ;  /* 0x0b80000008037fae */ /* 0x0003e80008121844 */
[----:B---3--:R-:W3:Y:S04]  /*1fb20*/  LDL.LU R44, [R1+0x79c] ;  /* 0x00079c00012c7983 */ /* 0x008ee80000300800 */
[----:B------:R-:W3:Y:S01]  /*1fb30*/  LDL.LU R15, [R1+0x7a0] ;  /* 0x0007a000010f7983 */ /* 0x000ee20000300800 */
[----:B-1----:R-:W-:-:S03]  /*1fb40*/  MOV R8, R144 ;  /* 0x0000009000087202 */ /* 0x002fc60000000f00 */
[----:B------:R-:W-:Y:S01]  /*1fb50*/  STL [R1+0x748], R144 ;  /* 0x0007489001007387 */ /* 0x000fe20000100800 */
[----:B-----5:R-:W-:-:S04]  /*1fb60*/  IMAD.X R145, R145, 0x1, R0, P2 ;  /* 0x0000000191917824 */ /* 0x020fc800010e0600 */
[----:B------:R-:W-:Y:S01]  /*1fb70*/  IMAD.MOV.U32 R9, RZ, RZ, R145 ;  /* 0x000000ffff097224 */ /* 0x000fe200078e0091 */
[----:B------:R-:W-:Y:S01]  /*1fb80*/  STL [R1+0x744], R145 ;  /* 0x0007449101007387 */ /* 0x000fe20000100800 */
[----:B------:R-:W-:-:S03]  /*1fb90*/  IMAD.X R46, R46, 0x1, R0, P3 ;  /* 0x000000012e2e7824 */ /* 0x000fc600018e0600 */
[----:B------:R-:W-:Y:S04]  /*1fba0*/  STL [R1+0x760], R14 ;  /* 0x0007600e01007387 */ /* 0x000fe80000100800 */
[----:B------:R1:W-:Y:S04]  /*1fbb0*/  LDGSTS.E [R3+0xba00], [R8.64], P0 ;  /* 0x0ba0000008037fae */ /* 0x0003e80008121844 */
[----:B------:R5:W-:Y:S01]  /*1fbc0*/  STL [R1+0x75c], R46 ;  /* 0x00075c2e01007387 */ /* 0x000be20000100800 */
[----:B-1----:R-:W-:Y:S02]  /*1fbd0*/  IMAD.MOV.U32 R9, RZ, RZ, R46 ;  /* 0x000000ffff097224 */ /* 0x002fe400078e002e */
[----:B------:R-:W-:Y:S01]  /*1fbe0*/  IMAD.MOV.U32 R8, RZ, RZ, R14 ;  /* 0x000000ffff087224 */ /* 0x000fe200078e000e */
[----:B-----5:R-:W5:Y:S04]  /*1fbf0*/  LDL.LU R46, [R1+0x7a4] ;  /* 0x0007a400012e7983 */ /* 0x020f680000300800 */
[----:B------:R-:W5:Y:S01]  /*1fc00*/  LDL.LU R14, [R1+0x7a8] ;  /* 0x0007a800010e7983 */ /* 0x000f620000300800 */
[----:B------:R-:W-:-:S04]  /*1fc10*/  ISETP.GT.AND P1, PT, R4, 0x32, PT ;  /* 0x000000320400780c */ /* 0x000fc80003f24270 */
[----:B------:R-:W-:-:S04]  /*1fc20*/  SEL R5, RZ, 0x4, !P1 ;  /* 0x00000004ff057807 */ /* 0x000fc80004800000 */
[----:B------:R-:W-:-:S04]  /*1fc30*/  SEL R5, R5, RZ, !P5 ;  /* 0x000000ff05057207 */ /* 0x000fc80006800000 */
[----:B------:R-:W-:Y:S02]  /*1fc40*/  ISETP.NE.U32.AND P1, PT, R5, RZ, PT ;  /* 0x000000ff0500720c */ /* 0x000fe40003f25070 */
[-C--:B------:R-:W-:Y:S02]  /*1fc50*/  IADD3 R13, P2, R13, R48.reuse, RZ ;  /* 0x000000300d0d7210 */ /* 0x080fe40007f5e0ff */
[----:B------:R-:W-:-:S03]  /*1fc60*/  IADD3 R40, P3, R40, R48, RZ ;  /* 0x0000003028287210 */ /* 0x000fc60007f7e0ff */
[----:B------:R-:W-:Y:S01]  /*1fc70*/  IMAD.X R41, R41, 0x1, R0, P2 ;  /* 0x0000000129297824 */ /* 0x000fe200010e0600 */
[----:B------:R-:W-:Y:S01]  /*1fc80*/  ISETP.GT.AND P0, PT, R4, 0x36, PT ;  /* 0x000000360400780c */ /* 0x000fe20003f04270 */
[----:B------:R-:W-:Y:S01]  /*1fc90*/  STL [R1+0x768], R13 ;  /* 0x0007680d01007387 */ /* 0x000fe20000100800 */
[----:B------:R-:W-:-:S03]  /*1fca0*/  IADD3.X R49, R49, R0, RZ, P3, !PT ;  /* 0x0000000031317210 */ /* 0x000fc60001ffe4ff */
[----:B------:R1:W-:Y:S01]  /*1fcb0*/  LDGSTS.E [R3+0xc800], [R8.64], P1 ;  /* 0x0c80000008037fae */ /* 0x0003e20008921844 */
[----:B------:R-:W-:-:S03]  /*1fcc0*/  SEL R5, RZ, 0x4, !P0 ;  /* 0x00000004ff057807 */ /* 0x000fc60004000000 */
[----:B------:R1:W-:Y:S04]  /*1fcd0*/  STL [R1+0x764], R41 ;  /* 0x0007642901007387 */ /* 0x0003e80000100800 */
[----:B------:R-:W-:Y:S01]  /*1fce0*/  STL [R1+0x780], R40 ;  /* 0x0007802801007387 */ /* 0x000fe20000100800 */
[----:B-1----:R-:W-:Y:S02]  /*1fcf0*/  IMAD.MOV.U32 R8, RZ, RZ, R13 ;  /* 0x000000ffff087224 */ /* 0x002fe400078e000d */
[----:B------:R-:W-:Y:S02]  /*1fd00*/  IMAD.MOV.U32 R9, RZ, RZ, R41 ;  /* 0x000000ffff097224 */ /* 0x000fe400078e0029 */
[----:B------:R-:W5:Y:S01]  /*1fd10*/  LDL.LU R41, [R1+0x7c0] ;  /* 0x0007c00001297983 */ /* 0x000f620000300800 */
[----:B------:R-:W-:-:S03]  /*1fd20*/  SEL R5, R5, RZ, !P5 ;  /* 0x000000ff05057207 */ /* 0x000fc60006800000 */
[----:B------:R1:W-:Y:S04]  /*1fd30*/  STL [R1+0x77c], R49 ;  /* 0x00077c3101007387 */ /* 0x0003e80000100800 */
[----:B------:R1:W-:Y:S04]  /*1fd40*/  LDGSTS.E [R3+0xca00], [R8.64], P1 ;  /* 0x0ca0000008037fae */ /* 0x0003e80008921844 */
[----:B------:R-:W5:Y:S01]  /*1fd50*/  LDL.LU R13, [R1+0x7c8] ;  /* 0x0007c800010d7983 */ /* 0x000f620000300800 */
[----:B------:R-:W-:Y:S02]  /*1fd60*/  ISETP.NE.U32.AND P0, PT, R5, RZ, PT ;  /* 0x000000ff0500720c */ /* 0x000fe40003f05070 */
[----:B------:R-:W-:Y:S01]  /*1fd70*/  ISETP.GT.AND P1, PT, R4, 0x3a, PT ;  /* 0x0000003a0400780c */ /* 0x000fe20003f24270 */
[----:B-1----:R-:W-:-:S02]  /*1fd80*/  IMAD.MOV.U32 R9, RZ, RZ, R49 ;  /* 0x000000ffff097224 */ /* 0x002fc400078e0031 */
[----:B------:R-:W5:Y:S01]  /*1fd90*/  LDL.LU R49, [R1+0x7bc] ;  /* 0x0007bc0001317983 */ /* 0x000f620000300800 */
[----:B------:R-:W-:-:S03]  /*1fda0*/  IMAD.MOV.U32 R8, RZ, RZ, R40 ;  /* 0x000000ffff087224 */ /* 0x000fc600078e0028 */
[----:B------:R-:W5:Y:S01]  /*1fdb0*/  LDL.LU R40, [R1+0x7c4] ;  /* 0x0007c40001287983 */ /* 0x000f620000300800 */
[----:B------:R-:W-:-:S03]  /*1fdc0*/  SEL R5, RZ, 0x4, !P1 ;  /* 0x00000004ff057807 */ /* 0x000fc60004800000 */
[----:B------:R1:W-:Y:S01]  /*1fdd0*/  LDGSTS.E [R3+0xd800], [R8.64], P0 ;  /* 0x0d80000008037fae */ /* 0x0003e20008121844 */
[----:B------:R-:W-:-:S04]  /*1fde0*/  SEL R5, R5, RZ, !P5 ;  /* 0x000000ff05057207 */ /* 0x000fc80006800000 */
[----:B------:R-:W-:Y:S02]  /*1fdf0*/  ISETP.NE.U32.AND P1, PT, R5, RZ, PT ;  /* 0x000000ff0500720c */ /* 0x000fe40003f25070 */
[----:B----4-:R-:W-:-:S04]  /*1fe00*/  IADD3 R47, P2, R47, R48, RZ ;  /* 0x000000302f2f7210 */ /* 0x010fc80007f5e0ff */
[----:B--2---:R-:W-:Y:S01]  /*1fe10*/  IADD3.X R53, R53, R0, RZ, P2, !PT ;  /* 0x0000000035357210 */ /* 0x004fe200017fe4ff */
[----:B-1----:R-:W-:Y:S01]  /*1fe20*/  IMAD.MOV.U32 R8, RZ, RZ, R47 ;  /* 0x000000ffff087224 */ /* 0x002fe200078e002f */
[----:B---3--:R-:W-:-:S03]  /*1fe30*/  IADD3 R15, P3, R15, R48, RZ ;  /* 0x000000300f0f7210 */ /* 0x008fc60007f7e0ff */
[----:B------:R-:W-:Y:S01]  /*1fe40*/  IMAD.MOV.U32 R9, RZ, RZ, R53 ;  /* 0x000000ffff097224 */ /* 0x000fe200078e0035 */
[----:B------:R-:W-:Y:S01]  /*1fe50*/  STL [R1+0x788], R47 ;  /* 0x0007882f01007387 */ /* 0x000fe20000100800 */
[----:B------:R-:W-:-:S03]  /*1fe60*/  IMAD.X R44, R44, 0x1, R0, P3 ;  /* 0x000000012c2c7824 */ /* 0x000fc600018e0600 */
[----:B------:R-:W-:Y:S04]  /*1fe70*/  STL [R1+0x784], R53 ;  /* 0x0007843501007387 */ /* 0x000fe80000100800 */
[----:B------:R1:W-:Y:S04]  /*1fe80*/  LDGSTS.E [R3+0xda00], [R8.64], P0 ;  /* 0x0da0000008037fae */ /* 0x0003e80008121844 */
[----:B------:R-:W-:Y:S04]  /*1fe90*/  STL [R1+0x7a0], R15 ;  /* 0x0007a00f01007387 */ /* 0x000fe80000100800 */
[----:B------:R2:W-:Y:S01]  /*1fea0*/  STL [R1+0x79c], R44 ;  /* 0x00079c2c01007387 */ /* 0x0005e20000100800 */
[----:B-1----:R-:W-:Y:S01]  /*1feb0*/  IMAD.MOV.U32 R8, RZ, RZ, R15 ;  /* 0x000000ffff087224 */ /* 0x002fe200078e000f */
[----:B------:R-:W-:-:S02]  /*1fec0*/  MOV R9, R44 ;  /* 0x0000002c00097202 */ /* 0x000fc40000000f00 */
[----:B--2---:R-:W2:Y:S04]  /*1fed0*/  LDL.LU R44, [R1+0x318] ;  /* 0x00031800012c7983 */ /* 0x004ea80000300800 */
[----:B------:R-:W3:Y:S04]  /*1fee0*/  LDL.LU R15, [R1+0x31c] ;  /* 0x00031c00010f7983 */ /* 0x000ee80000300800 */
[----:B------:R1:W-:Y:S01]  /*1fef0*/  LDGSTS.E [R3+0xe800], [R8.64], P1 ;  /* 0x0e80000008037fae */ /* 0x0003e20008921844 */
[----:B-----5:R-:W-:-:S05]  /*1ff00*/  IADD3 R14, P2, R14, R48, RZ ;  /* 0x000000300e0e7210 */ /* 0x020fca0007f5e0ff */
[----:B------:R-:W-:Y:S01]  /*1ff10*/  IMAD.X R46, R46, 0x1, R0, P2 ;  /* 0x000000012e2e7824 */ /* 0x000fe200010e0600 */
[----:B------:R-:W-:Y:S01]  /*1ff20*/  STL [R1+0x7a8], R14 ;  /* 0x0007a80e01007387 */ /* 0x000fe20000100800 */
[----:B-1----:R-:W-:Y:S02]  /*1ff30*/  IMAD.MOV.U32 R8, RZ, RZ, R14 ;  /* 0x000000ffff087224 */ /* 0x002fe400078e000e */
[----:B------:R-:W-:Y:S01]  /*1ff40*/  IMAD.MOV.U32 R9, RZ, RZ, R46 ;  /* 0x000000ffff097224 */ /* 0x000fe200078e002e */
[----:B------:R1:W-:Y:S01]  /*1ff50*/  STL [R1+0x7a4], R46 ;  /* 0x0007a42e01007387 */ /* 0x0003e20000100800 */
[----:B------:R-:W-:-:S03]  /*1ff60*/  ISETP.GT.AND P0, PT, R4, 0x3e, PT ;  /* 0x0000003e0400780c */ /* 0x000fc60003f04270 */
[----:B------:R4:W-:Y:S04]  /*1ff70*/  LDGSTS.E [R3+0xea00], [R8.64], P1 ;  /* 0x0ea0000008037fae */ /* 0x0009e80008921844 */
[----:B-1----:R-:W5:Y:S04]  /*1ff80*/  LDL.LU R46, [R1+0x320] ;  /* 0x00032000012e7983 */ /* 0x002f680000300800 */
[----:B------:R-:W5:Y:S04]  /*1ff90*/  LDL.LU R14, [R1+0x324] ;  /* 0x00032400010e7983 */ /* 0x000f680000300800 */
[----:B------:R-:W5:Y:S01]  /*1ffa0*/  LDL.LU R47, [R1+0x33c] ;  /* 0x00033c00012f7983 */ /* 0x000f620000300800 */
[----:B------:R-:W-:-:S04]  /*1ffb0*/  SEL R5, RZ, 0x4, !P0 ;  /* 0x00000004ff057807 */ /* 0x000fc80004000000 */
[----:B------:R-:W-:-:S04]  /*1ffc0*/  SEL R5, R5, RZ, !P5 ;  /* 0x000000ff05057207 */ /* 0x000fc80006800000 */
[----:B------:R-:W-:Y:S02]  /*1ffd0*/  ISETP.NE.U32.AND P0, PT, R5, RZ, PT ;  /* 0x000000ff0500720c */ /* 0x000fe40003f05070 */
[----:B------:R-:W-:-:S05]  /*1ffe0*/  IADD3 R41, P1, R41, R48, RZ ;  /* 0x0000003029297210 */ /* 0x000fca0007f3e0ff */
[----:B----4-:R-:W-:Y:S01]  /*1fff0*/  IMAD.MOV.U32 R8, RZ, RZ, R41 ;  /* 0x000000ffff087224 */ /* 0x010fe200078e0029 */
[----:B------:R-:W-:Y:S01]  /*20000*/  IADD3 R13, P2, R13, R48, RZ ;  /* 0x000000300d0d7210 */ /* 0x000fe20007f5e0ff */
[----:B------:R-:W-:-:S04]  /*20010*/  IMAD.X R49, R49, 0x1, R0, P1 ;  /* 0x0000000131317824 */ /* 0x000fc800008e0600 */
[----:B------:R-:W-:Y:S01]  /*20020*/  IMAD.MOV.U32 R9, RZ, RZ, R49 ;  /* 0x000000ffff097224 */ /* 0x000fe200078e0031 */
[----:B------:R-:W-:-:S04]  /*20030*/  IADD3.X R40, R40, R0, RZ, P2, !PT ;  /* 0x0000000028287210 */ /* 0x000fc800017fe4ff */
[----:B------:R1:W-:Y:S02]  /*20040*/  LDGSTS.E [R3+0xf800], [R8.64], P0 ;  /* 0x0f80000008037fae */ /* 0x0003e40008121844 */
[----:B-1----:R-:W-:Y:S02]  /*20050*/  IMAD.MOV.U32 R8, RZ, RZ, R13 ;  /* 0x000000ffff087224 */ /* 0x002fe400078e000d */
[----:B------:R-:W-:-:S05]  /*20060*/  IMAD.MOV.U32 R9, RZ, RZ, R40 ;  /* 0x000000ffff097224 */ /* 0x000fca00078e0028 */
[----:B------:R1:W-:Y:S01]  /*20070*/  LDGSTS.E [R3+0xfa00], [R8.64], P0 ;  /* 0x0fa0000008037fae */ /* 0x0003e20008121844 */
[----:B------:R-:W-:-:S03]  /*20080*/  ISETP.GT.AND P0, PT, R4, 0x3, PT ;  /* 0x000000030400780c */ /* 0x000fc60003f04270 */
[----:B------:R-:W-:Y:S04]  /*20090*/  STL [R1+0x7c0], R41 ;  /* 0x0007c02901007387 */ /* 0x000fe80000100800 */
[----:B------:R4:W-:Y:S01]  /*200a0*/  STL [R1+0x7bc], R49 ;  /* 0x0007bc3101007387 */ /* 0x0009e20000100800 */
[----:B-1----:R-:W-:-:S03]  /*200b0*/  SEL R3, RZ, 0x4, !P0 ;  /* 0x00000004ff037807 */ /* 0x002fc60004000000 */
[----:B------:R-:W-:Y:S01]  /*200c0*/  STL [R1+0x7c8], R13 ;  /* 0x0007c80d01007387 */ /* 0x000fe20000100800 */
[----:B------:R-:W-:-:S03]  /*200d0*/  SEL R3, R3, RZ, !P5 ;  /* 0x000000ff03037207 */ /* 0x000fc60006800000 */
[----:B------:R1:W-:Y:S04]  /*200e0*/  STL [R1+0x7c4], R40 ;  /* 0x0007c42801007387 */ /* 0x0003e80000100800 */
[----:B----4-:R-:W3:Y:S01]  /*200f0*/  LDL.LU R49, [R1+0x338] ;  /* 0x0003380001317983 */ /* 0x010ee20000300800 */
[----:B------:R-:W-:-:S03]  /*20100*/  ISETP.NE.U32.AND P1, PT, R3, RZ, PT ;  /* 0x000000ff0300720c */ /* 0x000fc60003f25070 */
[----:B------:R-:W3:Y:S04]  /*20110*/  LDL.LU R41, [R1+0x340] ;  /* 0x0003400001297983 */ /* 0x000ee80000300800 */
[----:B-1----:R-:W3:Y:S01]  /*20120*/  LDL.LU R40, [R1+0x344] ;  /* 0x0003440001287983 */ /* 0x002ee20000300800 */
[----:B------:R-:W-:-:S03]  /*20130*/  LOP3.LUT R52, R52, 0x60, RZ, 0x3c, !PT ;  /* 0x0000006034347812 */ /* 0x000fc600078e3cff */
[----:B------:R-:W3:Y:S02]  /*20140*/  LDL.LU R13, [R1+0x35c] ;  /* 0x00035c00010d7983 */ /* 0x000ee40000300800 */
[----:B------:R-:W-:Y:S01]  /*20150*/  IMAD R3, R45, 0x10000, R52 ;  /* 0x000100002d037824 */ /* 0x000fe200078e0234 */
[----:B------:R-:W-:Y:S01]  /*20160*/  HMMA.1688.F32.TF32 R228, R140, R42, R228 ;  /* 0x0000002a8ce4723c */ /* 0x000fe200000810e4 */
[----:B---3--:R-:W-:-:S04]  /*20170*/  IADD3 R15, P0, R15, R48, RZ ;  /* 0x000000300f0f7210 */ /* 0x008fc80007f1e0ff */
[----:B--2---:R-:W-:Y:S01]  /*20180*/  IADD3.X R44, R44, R0, RZ, P0, !PT ;  /* 0x000000002c2c7210 */ /* 0x004fe200007fe4ff */
[----:B------:R-:W-:Y:S01]  /*20190*/  IMAD.MOV.U32 R8, RZ, RZ, R15 ;  /* 0x000000ffff087224 */ /* 0x000fe200078e000f */
[----:B------:R1:W-:Y:S03]  /*201a0*/  STL [R1+0x31c], R15 ;  /* 0x00031c0f01007387 */ /* 0x0003e60000100800 */
[----:B------:R-:W-:Y:S01]  /*201b0*/  IMAD.MOV.U32 R9, RZ, RZ, R44 ;  /* 0x000000ffff097224 */ /* 0x000fe200078e002c */
[----:B------:R2:W-:Y:S04]  /*201c0*/  STL [R1+0x318], R44 ;  /* 0x0003182c01007387 */ /* 0x0005e80000100800 */
[----:B------:R3:W-:Y:S04]  /*201d0*/  LDGSTS.E [R3+0xc00], [R8.64], P1 ;  /* 0x00c0000008037fae */ /* 0x0007e80008921844 */
[----:B-1----:R-:W4:Y:S04]  /*201e0*/  LDL.LU R15, [R1+0x358] ;  /* 0x00035800010f7983 */ /* 0x002f280000300800 */
[----:B--2---:R-:W2:Y:S01]  /*201f0*/  LDL.LU R44, [R1+0x364] ;  /* 0x00036400012c7983 */ /* 0x004ea20000300800 */
[----:B-----5:R-:W-:-:S05]  /*20200*/  IADD3 R14, P2, R14, R48, RZ ;  /* 0x000000300e0e7210 */ /* 0x020fca0007f5e0ff */
[----:B------:R-:W-:Y:S01]  /*20210*/  IMAD.X R46, R46, 0x1, R0, P2 ;  /* 0x000000012e2e7824 */ /* 0x000fe200010e0600 */
[----:B------:R-:W-:Y:S01]  /*20220*/  IADD3 R47, P2, R47, R48, RZ ;  /* 0x000000302f2f7210 */ /* 0x000fe20007f5e0ff */
[----:B------:R-:W-:Y:S02]  /*20230*/  STL [R1+0x324], R14 ;  /* 0x0003240e01007387 */ /* 0x000fe40000100800 */
[----:B---3--:R-:W-:Y:S02]  /*20240*/  IMAD.MOV.U32 R9, RZ, RZ, R46 ;  /* 0x000000ffff097224 */ /* 0x008fe400078e002e */
[----:B------:R1:W-:Y:S01]  /*20250*/  STL [R1+0x320], R46 ;  /* 0x0003202e01007387 */ /* 0x0003e20000100800 */
[----:B------:R-:W-:Y:S02]  /*20260*/  MOV R8, R14 ;  /* 0x0000000e00087202 */ /* 0x000fe40000000f00 */
[----:B------:R-:W-:-:S03]  /*20270*/  ISETP.GT.AND P0, PT, R4, 0x7, PT ;  /* 0x000000070400780c */ /* 0x000fc60003f04270 */
[----:B------:R3:W-:Y:S04]  /*20280*/  LDGSTS.E [R3+0xe00], [R8.64], P1 ;  /* 0x00e0000008037fae */ /* 0x0007e80008921844 */
[----:B-1----:R-:W5:Y:S04]  /*20290*/  LDL.LU R46, [R1+0x360] ;  /* 0x00036000012e7983 */ /* 0x002f680000300800 */
[----:B------:R-:W5:Y:S04]  /*202a0*/  LDL.LU R42, [R1+0x378] ;  /* 0x00037800012a7983 */ /* 0x000f680000300800 */
[----:B------:R1:W-:Y:S04]  /*202b0*/  STL [R1+0x33c], R47 ;  /* 0x00033c2f01007387 */ /* 0x0003e80000100800 */
[----:B------:R-:W5:Y:S01]  /*202c0*/  LDL.LU R14, [R1+0x37c] ;  /* 0x00037c00010e7983 */ /* 0x000f620000300800 */
[----:B------:R-:W-:-:S04]  /*202d0*/  SEL R5, RZ, 0x4, !P0 ;  /* 0x00000004ff057807 */ /* 0x000fc80004000000 */
[----:B------:R-:W-:-:S04]  /*202e0*/  SEL R5, R5, RZ, !P5 ;  /* 0x000000ff05057207 */ /* 0x000fc80006800000 */
[----:B------:R-:W-:Y:S02]  /*202f0*/  ISETP.NE.U32.AND P0, PT, R5, RZ, PT ;  /* 0x000000ff0500720c */ /* 0x000fe40003f05070 */
[----:B------:R-:W-:Y:S01]  /*20300*/  ISETP.GT.AND P1, PT, R4, 0xb, PT ;  /* 0x0000000b0400780c */ /* 0x000fe20003f24270 */
[----:B---3--:R-:W-:-:S03]  /*20310*/  IMAD.MOV.U32 R8, RZ, RZ, R47 ;  /* 0x000000ffff087224 */ /* 0x008fc600078e002f */
[----:B------:R-:W-:-:S04]  /*20320*/  SEL R5, RZ, 0x4, !P1 ;  /* 0x00000004ff057807 */ /* 0x000fc80004800000 */
[----:B------:R-:W-:-:S04]  /*20330*/  SEL R5, R5, RZ, !P5 ;  /* 0x000000ff05057207 */ /* 0x000fc80006800000 */
[----:B------:R-:W-:Y:S01]  /*20340*/  ISETP.NE.U32.AND P1, PT, R5, RZ, PT ;  /* 0x000000ff0500720c */ /* 0x000fe20003f25070 */
[----:B------:R-:W-:Y:S01]  /*20350*/  IMAD.X R49, R49, 0x1, R0, P2 ;  /* 0x0000000131317824 */ /* 0x000fe200010e0600 */
[----:B------:R-:W-:-:S04]  /*20360*/  IADD3 R40, P2, R40, R48, RZ ;  /* 0x0000003028287210 */ /* 0x000fc80007f5e0ff */
[----:B------:R3:W-:Y:S01]  /*20370*/  STL [R1+0x338], R49 ;  /* 0x0003383101007387 */ /* 0x0007e20000100800 */
[----:B------:R-:W-:Y:S01]  /*20380*/  IMAD.MOV.U32 R9, RZ, RZ, R49 ;  /* 0x000000ffff097224 */ /* 0x000fe200078e0031 */
[----:B------:R-:W-:Y:S02]  /*20390*/  IADD3.X R41, R41, R0, RZ, P2, !PT ;  /* 0x0000000029297210 */ /* 0x000fe400017fe4ff */
[----:B-1----:R-:W5:Y:S01]  /*203a0*/  LDL.LU R47, [R1+0x384] ;  /* 0x00038400012f7983 */ /* 0x002f620000300800 */
[----:B------:R-:W-:-:S03]  /*203b0*/  IADD3 R13, P2, R13, R48, RZ ;  /* 0x000000300d0d7210 */ /* 0x000fc60007f5e0ff */
[----:B------:R1:W-:Y:S04]  /*203c0*/  STL [R1+0x344], R40 ;  /* 0x0003442801007387 */ /* 0x0003e80000100800 */
[----:B------:R1:W-:Y:S04]  /*203d0*/  STL [R1+0x340], R41 ;  /* 0x0003402901007387 */ /* 0x0003e80000100800 */
[----:B---3--:R-:W3:Y:S04]  /*203e0*/  LDL.LU R49, [R1+0x380] ;  /* 0x0003800001317983 */ /* 0x008ee80000300800 */
[----:B------:R1:W-:Y:S04]  /*203f0*/  LDGSTS.E [R3+0x1c00], [R8.64], P0 ;  /* 0x01c0000008037fae */ /* 0x0003e80008121844 */
[----:B------:R-:W3:Y:S04]  /*20400*/  LDL.LU R43, [R1+0x3a8] ;  /* 0x0003a800012b7983 */ /* 0x000ee80000300800 */
[----:B------:R2:W-:Y:S01]  /*20410*/  STL [R1+0x35c], R13 ;  /* 0x00035c0d01007387 */ /* 0x0005e20000100800 */
[----:B-1----:R-:W-:-:S02]  /*20420*/  IMAD.MOV.U32 R8, RZ, RZ, R40 ;  /* 0x000000ffff087224 */ /* 0x002fc400078e0028 */
[----:B------:R-:W-:Y:S01]  /*20430*/  IMAD.MOV.U32 R9, RZ, RZ, R41 ;  /* 0x000000ffff097224 */ /* 0x000fe200078e0029 */
[----:B------:R-:W3:Y:S04]  /*20440*/  LDL.LU R40, [R1+0x3ac] ;  /* 0x0003ac0001287983 */ /* 0x000ee80000300800 */
[----:B------:R1:W-:Y:S02]  /*20450*/  LDGSTS.E [R3+0x1e00], [R8.64], P0 ;  /* 0x01e0000008037fae */ /* 0x0003e40008121844 */
[----:B-1----:R-:W-:Y:S02]  /*20460*/  IMAD.MOV.U32 R8, RZ, RZ, R13 ;  /* 0x000000ffff087224 */ /* 0x002fe400078e000d */
[----:B----4-:R-:W-:Y:S01]  /*20470*/  IMAD.X R15, R15, 0x1, R0, P2 ;  /* 0x000000010f0f7824 */ /* 0x010fe200010e0600 */
[----:B--2---:R-:W-:-:S04]  /*20480*/  IADD3 R44, P2, R44, R48, RZ ;  /* 0x000000302c2c7210 */ /* 0x004fc80007f5e0ff */
[----:B------:R1:W-:Y:S04]  /*20490*/  STL [R1+0x358], R15 ;  /* 0x0003580f01007387 */ /* 0x0003e80000100800 */
[----:B------:R-:W2:Y:S04]  /*204a0*/  LDL.LU R41, [R1+0x3b0] ;  /* 0x0003b00001297983 */ /* 0x000ea80000300800 */
[----:B------:R-:W4:Y:S01]  /*204b0*/  LDL.LU R13, [R1+0x3b4] ;  /* 0x0003b400010d7983 */ /* 0x000f220000300800 */
[----:B------:R-:W-:-:S03]  /*204c0*/  MOV R9, R15 ;  /* 0x0000000f00097202 */ /* 0x000fc60000000f00 */
[----:B-1----:R-:W2:Y:S04]  /*204d0*/  LDL.LU R15, [R1+0x3dc] ;  /* 0x0003dc00010f7983 */ /* 0x002ea80000300800 */
[----:B------:R-:W-:Y:S04]  /*204e0*/  STL [R1+0x364], R44 ;  /* 0x0003642c01007387 */ /* 0x000fe80000100800 */
[----:B------:R1:W-:Y:S02]  /*204f0*/  LDGSTS.E [R3+0x2c00], [R8.64], P1 ;  /* 0x02c0000008037fae */ /* 0x0003e40008921844 */
[----:B-1----:R-:W-:-:S02]  /*20500*/  IMAD.MOV.U32 R8, RZ, RZ, R44 ;  /* 0x000000ffff087224 */ /* 0x002fc400078e002c */
[----:B-----5:R-:W-:Y:S01]  /*20510*/  IMAD.X R46, R46, 0x1, R0, P2 ;  /* 0x000000012e2e7824 */ /* 0x020fe200010e0600 */
[----:B------:R-:W-:-:S04]  /*20520*/  IADD3 R14, P2, R14, R48, RZ ;  /* 0x000000300e0e7210 */ /* 0x000fc80007f5e0ff */
[----:B------:R1:W-:Y:S01]  /*20530*/  STL [R1+0x360], R46 ;  /* 0x0003602e01007387 */ /* 0x0003e20000100800 */
[----:B------:R-:W-:-:S03]  /*20540*/  IMAD.X R42, R42, 0x1, R0, P2 ;  /* 0x000000012a2a7824 */ /* 0x000fc600010e0600 */
[----:B------:R5:W-:Y:S01]  /*20550*/  STL [R1+0x37c], R14 ;  /* 0x00037c0e01007387 */ /* 0x000be20000100800 */
[----:B------:R-:W-:-:S03]  /*20560*/  IMAD.MOV.U32 R9, RZ, RZ, R46 ;  /* 0x000000ffff097224 */ /* 0x000fc600078e002e */
[----:B------:R5:W-:Y:S04]  /*20570*/  STL [R1+0x378], R42 ;  /* 0x0003782a01007387 */ /* 0x000be80000100800 */
[----:B-1----:R-:W2:Y:S04]  /*20580*/  LDL.LU R46, [R1+0x3d8] ;  /* 0x0003d800012e7983 */ /* 0x002ea80000300800 */
[----:B------:R1:W-:Y:S04]  /*20590*/  LDGSTS.E [R3+0x2e00], [R8.64], P1 ;  /* 0x02e0000008037fae */ /* 0x0003e80008921844 */
[----:B------:R-:W2:Y:S01]  /*205a0*/  LDL.LU R44, [R1+0x3e0] ;  /* 0x0003e000012c7983 */ /* 0x000ea20000300800 */
[----:B-1----:R-:W-:-:S03]  /*205b0*/  MOV R8, R14 ;  /* 0x0000000e00087202 */ /* 0x002fc60000000f00 */
[----:B-----5:R-:W5:Y:S01]  /*205c0*/  LDL.LU R14, [R1+0x3e4] ;  /* 0x0003e400010e7983 */ /* 0x020f620000300800 */
[----:B------:R-:W-:-:S04]  /*205d0*/  ISETP.GT.AND P0, PT, R4, 0xf, PT ;  /* 0x0000000f0400780c */ /* 0x000fc80003f04270 */
[----:B------:R-:W-:-:S04]  /*205e0*/  SEL R5, RZ, 0x4, !P0 ;  /* 0x00000004ff057807 */ /* 0x000fc80004000000 */
[----:B------:R-:W-:Y:S02]  /*205f0*/  SEL R5, R5, RZ, !P5 ;  /* 0x000000ff05057207 */ /* 0x000fe40006800000 */
[----:B------:R-:W-:Y:S02]  /*20600*/  ISETP.GT.AND P1, PT, R4, 0x13, PT ;  /* 0x000000130400780c */ /* 0x000fe40003f24270 */
[----:B------:R-:W-:Y:S02]  /*20610*/  ISETP.NE.U32.AND P0, PT, R5, RZ, PT ;  /* 0x000000ff0500720c */ /* 0x000fe40003f05070 */
[----:B------:R-:W-:Y:S01]  /*20620*/  SEL R5, RZ, 0x4, !P1 ;  /* 0x00000004ff057807 */ /* 0x000fe20004800000 */
[----:B------:R-:W-:Y:S02]  /*20630*/  IMAD.MOV.U32 R9, RZ, RZ, R42 ;  /* 0x000000ffff097224 */ /* 0x000fe400078e002a */
[----:B------:R-:W5:Y:S01]  /*20640*/  LDL.LU R42, [R1+0x40c] ;  /* 0x00040c00012a7983 */ /* 0x000f620000300800 */
[----:B------:R-:W-:-:S04]  /*20650*/  SEL R5, R5, RZ, !P5 ;  /* 0x000000ff05057207 */ /* 0x000fc80006800000 */
[----:B------:R-:W-:-:S03]  /*20660*/  ISETP.NE.U32.AND P1, PT, R5, RZ, PT ;  /* 0x000000ff0500720c */ /* 0x000fc60003f25070 */
[----:B------:R1:W-:Y:S01]  /*20670*/  LDGSTS.E [R3+0x3c00], [R8.64], P0 ;  /* 0x03c0000008037fae */ /* 0x0003e20008121844 */
[----:B------:R-:W-:-:S05]  /*20680*/  IADD3 R47, P2, R47, R48, RZ ;  /* 0x000000302f2f7210 */ /* 0x000fca0007f5e0ff */
[----:B-1----:R-:W-:Y:S02]  /*20690*/  IMAD.MOV.U32 R8, RZ, RZ, R47 ;  /* 0x000000ffff087224 */ /* 0x002fe400078e002f */
[----:B---3--:R-:W-:Y:S01]  /*206a0*/  IMAD.X R49, R49, 0x1, R0, P2 ;  /* 0x0000000131317824 */ /* 0x008fe200010e0600 */
[----:B------:R-:W-:Y:S03]  /*206b0*/  STL [R1+0x384], R47 ;  /* 0x0003842f01007387 */ /* 0x000fe60000100800 */
[----:B------:R-:W-:Y:S01]  /*206c0*/  IMAD.MOV.U32 R9, RZ, RZ, R49 ;  /* 0x000000ffff097224 */ /* 0x000fe200078e0031 */
[----:B------:R-:W-:Y:S04]  /*206d0*/  STL [R1+0x380], R49 ;  /* 0x0003803101007387 */ /* 0x000fe80000100800 */
[----:B------:R1:W-:Y:S01]  /*206e0*/  LDGSTS.E [R3+0x3e00], [R8.64], P0 ;  /* 0x03e0000008037fae */ /* 0x0003e20008121844 */
[----:B------:R-:W-:-:S04]  /*206f0*/  IADD3 R40, P2, R40, R48, RZ ;  /* 0x0000003028287210 */ /* 0x000fc80007f5e0ff */
[----:B------:R-:W-:Y:S01]  /*20700*/  IADD3.X R43, R43, R0, RZ, P2, !PT ;  /* 0x000000002b2b7210 */ /* 0x000fe200017fe4ff */
[----:B------:R-:W-:Y:S01]  /*20710*/  STL [R1+0x3ac], R40 ;  /* 0x0003ac2801007387 */ /* 0x000fe20000100800 */
[----:B-1----:R-:W-:-:S03]  /*20720*/  IMAD.MOV.U32 R8, RZ, RZ, R40 ;  /* 0x000000ffff087224 */ /* 0x002fc600078e0028 */
[----:B------:R1:W-:Y:S01]  /*20730*/  STL [R1+0x3a8], R43 ;  /* 0x0003a82b01007387 */ /* 0x0003e20000100800 */
[----:B------:R-:W-:Y:S01]  /*20740*/  IMAD.MOV.U32 R9, RZ, RZ, R43 ;  /* 0x000000ffff097224 */ /* 0x000fe200078e002b */
[----:B------:R-:W-:-:S04]  /*20750*/  ISETP.GT.AND P0, PT, R4, 0x17, PT ;  /* 0x000000170400780c */ /* 0x000fc80003f04270 */
[----:B------:R3:W-:Y:S04]  /*20760*/  LDGSTS.E [R3+0x4c00], [R8.64], P1 ;  /* 0x04c0000008037fae */ /* 0x0007e80008921844 */
[----:B-1----:R-:W5:Y:S04]  /*20770*/  LDL.LU R43, [R1+0x408] ;  /* 0x00040800012b7983 */ /* 0x002f680000300800 */
[----:B------:R-:W5:Y:S01]  /*20780*/  LDL.LU R40, [R1+0x414] ;  /* 0x0004140001287983 */ /* 0x000f620000300800 */
[----:B------:R-:W-:-:S04]  /*20790*/  SEL R5, RZ, 0x4, !P0 ;  /* 0x00000004ff057807 */ /* 0x000fc80004000000 */
[----:B------:R-:W-:-:S04]  /*207a0*/  SEL R5, R5, RZ, !P5 ;  /* 0x000000ff05057207 */ /* 0x000fc80006800000 */
[----:B------:R-:W-:Y:S02]  /*207b0*/  ISETP.NE.U32.AND P0, PT, R5, RZ, PT ;  /* 0x000000ff0500720c */ /* 0x000fe40003f05070 */
[----:B----4-:R-:W-:-:S05]  /*207c0*/  IADD3 R13, P2, R13, R48, RZ ;  /* 0x000000300d0d7210 */ /* 0x010fca0007f5e0ff */
[----:B--2---:R-:W-:Y:S01]  /*207d0*/  IMAD.X R41, R41, 0x1, R0, P2 ;  /* 0x0000000129297824 */ /* 0x004fe200010e0600 */
[----:B------:R-:W-:Y:S01]  /*207e0*/  IADD3 R15, P2, R15, R48, RZ ;  /* 0x000000300f0f7210 */ /* 0x000fe20007f5e0ff */
[----:B------:R-:W-:Y:S01]  /*207f0*/  STL [R1+0x3b4], R13 ;  /* 0x0003b40d01007387 */ /* 0x000fe20000100800 */
[----:B---3--:R-:W-:Y:S02]  /*20800*/  IMAD.MOV.U32 R8, RZ, RZ, R13 ;  /* 0x000000ffff087224 */ /* 0x008fe400078e000d */
[----:B------:R-:W-:Y:S01]  /*20810*/  MOV R9, R41 ;  /* 0x0000002900097202 */ /* 0x000fe20000000f00 */
[----:B------:R1:W-:Y:S04]  /*20820*/  STL [R1+0x3b0], R41 ;  /* 0x0003b02901007387 */ /* 0x0003e80000100800 */
[----:B------:R2:W-:Y:S04]  /*20830*/  LDGSTS.E [R3+0x4e00], [R8.64], P1 ;  /* 0x04e0000008037fae */ /* 0x0005e80008921844 */
[----:B-1----:R-:W3:Y:S04]  /*20840*/  LDL.LU R41, [R1+0x410] ;  /* 0x0004100001297983 */ /* 0x002ee80000300800 */
[----:B------:R-:W4:Y:S01]  /*20850*/  LDL.LU R13, [R1+0x43c] ;  /* 0x00043c00010d7983 */ /* 0x000f220000300800 */
[----:B--2---:R-:W-:-:S03]  /*20860*/  IMAD.MOV.U32 R8, RZ, RZ, R15 ;  /* 0x000000ffff087224 */ /* 0x004fc600078e000f */
[----:B------:R1:W-:Y:S01]  /*20870*/  STL [R1+0x3dc], R15 ;  /* 0x0003dc0f01007387 */ /* 0x0003e20000100800 */
[----:B------:R-:W-:-:S05]  /*20880*/  IMAD.X R46, R46, 0x1, R0, P2 ;  /* 0x000000012e2e7824 */ /* 0x000fca00010e0600 */
[----:B------:R-:W-:Y:S04]  /*20890*/  STL [R1+0x3d8], R46 ;  /* 0x0003d82e01007387 */ /* 0x000fe80000100800 */
[----:B-1----:R-:W2:Y:S01]  /*208a0*/  LDL.LU R15, [R1+0x438] ;  /* 0x00043800010f7983 */ /* 0x002ea20000300800 */
[----:B------:R-:W-:-:S05]  /*208b0*/  IMAD.MOV.U32 R9, RZ, RZ, R46 ;  /* 0x000000ffff097224 */ /* 0x000fca00078e002e */
[----:B------:R1:W-:Y:S01]  /*208c0*/  LDGSTS.E [R3+0x5c00], [R8.64], P0 ;  /* 0x05c0000008037fae */ /* 0x0003e20008121844 */
[----:B-----5:R-:W-:-:S05]  /*208d0*/  IADD3 R14, P2, R14, R48, RZ ;  /* 0x000000300e0e7210 */ /* 0x020fca0007f5e0ff */
[----:B------:R-:W-:Y:S01]  /*208e0*/  IMAD.X R44, R44, 0x1, R0, P2 ;  /* 0x000000012c2c7824 */ /* 0x000fe200010e0600 */
[----:B------:R5:W-:Y:S01]  /*208f0*/  STL [R1+0x3e4], R14 ;  /* 0x0003e40e01007387 */ /* 0x000be20000100800 */
[----:B-1----:R-:W-:-:S03]  /*20900*/  MOV R8, R14 ;  /* 0x0000000e00087202 */ /* 0x002fc60000000f00 */
[----:B------:R-:W-:Y:S04]  /*20910*/  STL [R1+0x3e0], R44 ;  /* 0x0003e02c01007387 */ /* 0x000fe80000100800 */
[----:B------:R-:W2:Y:S04]  /*20920*/  LDL.LU R53, [R1+0x440] ;  /* 0x0004400001357983 */ /* 0x000ea80000300800 */
[----:B-----5:R-:W5:Y:S01]  /*20930*/  LDL.LU R14, [R1+0x444] ;  /* 0x00044400010e7983 */ /* 0x020f620000300800 */
[----:B------:R-:W-:Y:S02]  /*20940*/  ISETP.GT.AND P1, PT, R4, 0x1b, PT ;  /* 0x0000001b0400780c */ /* 0x000fe40003f24270 */
[----:B------:R-:W-:-:S02]  /*20950*/  IADD3 R42, P2, R42, R48, RZ ;  /* 0x000000302a2a7210 */ /* 0x000fc40007f5e0ff */
[----:B------:R-:W-:-:S03]  /*20960*/  SEL R5, RZ, 0x4, !P1 ;  /* 0x00000004ff057807 */ /* 0x000fc60004800000 */
[----:B------:R-:W-:Y:S01]  /*20970*/  STL [R1+0x40c], R42 ;  /* 0x00040c2a01007387 */ /* 0x000fe20000100800 */
[----:B------:R-:W-:-:S03]  /*20980*/  SEL R5, R5, RZ, !P5 ;  /* 0x000000ff05057207 */ /* 0x000fc60006800000 */
[----:B------:R-:W5:Y:S01]  /*20990*/  LDL.LU R49, [R1+0x46c] ;  /* 0x00046c0001317983 */ /* 0x000f620000300800 */
[----:B------:R-:W-:Y:S01]  /*209a0*/  ISETP.NE.U32.AND P1, PT, R5, RZ, PT ;  /* 0x000000ff0500720c */ /* 0x000fe20003f25070 */
[----:B------:R-:W-:-:S05]  /*209b0*/  IMAD.MOV.U32 R9, RZ, RZ, R44 ;  /* 0x000000ffff097224 */ /* 0x000fca00078e002c */
[----:B------:R1:W-:Y:S01]  /*209c0*/  LDGSTS.E [R3+0x5e00], [R8.64], P0 ;  /* 0x05e0000008037fae */ /* 0x0003e20008121844 */
[----:B------:R-:W-:-:S04]  /*209d0*/  ISETP.GT.AND P0, PT, R4, 0x1f, PT ;  /* 0x0000001f0400780c */ /* 0x000fc80003f04270 */
[----:B------:R-:W-:Y:S01]  /*209e0*/  SEL R5, RZ, 0x4, !P0 ;  /* 0x00000004ff057807 */ /* 0x000fe20004000000 */
[----:B-1----:R-:W-:-:S03]  /*209f0*/  IMAD.MOV.U32 R8, RZ, RZ, R42 ;  /* 0x000000ffff087224 */ /* 0x002fc600078e002a */
[----:B------:R-:W-:-:S04]  /*20a00*/  SEL R5, R5, RZ, !P5 ;  /* 0x000000ff05057207 */ /* 0x000fc80006800000 */
[----:B------:R-:W-:Y:S01]  /*20a10*/  ISETP.NE.U32.AND P0, PT, R5, RZ, PT ;  /* 0x000000ff0500720c */ /* 0x000fe20003f05070 */
[----:B------:R-:W-:Y:S01]  /*20a20*/  IMAD.X R43, R43, 0x1, R0, P2 ;  /* 0x000000012b2b7824 */ /* 0x000fe200010e0600 */
[----:B------:R-:W-:-:S04]  /*20a30*/  IADD3 R40, P2, R40, R48, RZ ;  /* 0x0000003028287210 */ /* 0x000fc80007f5e0ff */
[----:B------:R1:W-:Y:S04]  /*20a40*/  STL [R1+0x408], R43 ;  /* 0x0004082b01007387 */ /* 0x0003e80000100800 */
[----:B------:R-:W5:Y:S04]  /*20a50*/  LDL.LU R52, [R1+0x468] ;  /* 0x0004680001347983 */ /* 0x000f680000300800 */
[----:B------:R-:W5:Y:S04]  /*20a60*/  LDL.LU R47, [R1+0x470] ;  /* 0x00047000012f7983 */ /* 0x000f680000300800 */
[----:B------:R-:W5:Y:S01]  /*20a70*/  LDL.LU R46, [R1+0x474] ;  /* 0x00047400012e7983 */ /* 0x000f620000300800 */
[----:B------:R-:W-:-:S03]  /*20a80*/  IMAD.MOV.U32 R9, RZ, RZ, R43 ;  /* 0x000000ffff097224 */ /* 0x000fc600078e002b */
[----:B-1----:R-:W5:Y:S04]  /*20a90*/  LDL.LU R43, [R1+0x49c] ;  /* 0x00049c00012b7983 */ /* 0x002f680000300800 */
[----:B------:R-:W-:Y:S04]  /*20aa0*/  STL [R1+0x414], R40 ;  /* 0x0004142801007387 */ /* 0x000fe80000100800 */
[----:B------:R1:W-:Y:S02]  /*20ab0*/  LDGSTS.E [R3+0x6c00], [R8.64], P1 ;  /* 0x06c0000008037fae */ /* 0x0003e40008921844 */
[----:B-1----:R-:W-:Y:S01]  /*20ac0*/  IMAD.MOV.U32 R8, RZ, RZ, R40 ;  /* 0x000000ffff087224 */ /* 0x002fe200078e0028 */
[----:B---3--:R-:W-:-:S02]  /*20ad0*/  IADD3.X R41, R41, R0, RZ, P2, !PT ;  /* 0x0000000029297210 */ /* 0x008fc400017fe4ff */
[----:B----4-:R-:W-:-:S03]  /*20ae0*/  IADD3 R13, P2, R13, R48, RZ ;  /* 0x000000300d0d7210 */ /* 0x010fc60007f5e0ff */
[----:B------:R1:W-:Y:S01]  /*20af0*/  STL [R1+0x410], R41 ;  /* 0x0004102901007387 */ /* 0x0003e20000100800 */
[----:B------:R-:W-:-:S03]  /*20b00*/  IMAD.MOV.U32 R9, RZ, RZ, R41 ;  /* 0x000000ffff097224 */ /* 0x000fc600078e0029 */
[----:B------:R-:W3:Y:S04]  /*20b10*/  LDL.LU R44, [R1+0x498] ;  /* 0x00049800012c7983 */ /* 0x000ee80000300800 */
[----:B------:R-:W-:Y:S04]  /*20b20*/  STL [R1+0x43c], R13 ;  /* 0x00043c0d01007387 */ /* 0x000fe80000100800 */
[----:B------:R4:W-:Y:S02]  /*20b30*/  LDGSTS.E [R3+0x6e00], [R8.64], P1 ;  /* 0x06e0000008037fae */ /* 0x0009e40008921844 */
[----:B----4-:R-:W-:-:S02]  /*20b40*/  IMAD.MOV.U32 R8, RZ, RZ, R13 ;  /* 0x000000ffff087224 */ /* 0x010fc400078e000d */
[----:B--2---:R-:W-:-:S05]  /*20b50*/  IMAD.X R15, R15, 0x1, R0, P2 ;  /* 0x000000010f0f7824 */ /* 0x004fca00010e0600 */
[----:B------:R2:W-:Y:S04]  /*20b60*/  STL [R1+0x438], R15 ;  /* 0x0004380f01007387 */ /* 0x0005e80000100800 */
[----:B------:R-:W4:Y:S04]  /*20b70*/  LDL.LU R42, [R1+0x4a0] ;  /* 0x0004a000012a7983 */ /* 0x000f280000300800 */
[----:B-1----:R-:W4:Y:S01]  /*20b80*/  LDL.LU R41, [R1+0x4a4] ;  /* 0x0004a40001297983 */ /* 0x002f220000300800 */
[----:B------:R-:W-:-:S03]  /*20b90*/  MOV R9, R15 ;  /* 0x0000000f00097202 */ /* 0x000fc60000000f00 */
[----:B------:R-:W4:Y:S04]  /*20ba0*/  LDL.LU R40, [R1+0x4c8] ;  /* 0x0004c80001287983 */ /* 0x000f280000300800 */
[----:B--2---:R-:W2:Y:S04]  /*20bb0*/  LDL.LU R15, [R1+0x4cc] ;  /* 0x0004cc00010f7983 */ /* 0x004ea80000300800 */
[----:B------:R-:W2:Y:S01]  /*20bc0*/  LDL.LU R13, [R1+0x4d4] ;  /* 0x0004d400010d7983 */ /* 0x000ea20000300800 */
[----:B-----5:R-:W-:-:S03]  /*20bd0*/  IADD3 R14, P2, R14, R48, RZ ;  /* 0x000000300e0e7210 */ /* 0x020fc60007f5e0ff */
[----:B------:R1:W-:Y:S02]  /*20be0*/  LDGSTS.E [R3+0x7c00], [R8.64], P0 ;  /* 0x07c0000008037fae */ /* 0x0003e40008121844 */
[----:B------:R-:W-:Y:S02]  /*20bf0*/  IMAD.X R53, R53, 0x1, R0, P2 ;  /* 0x0000000135357824 */ /* 0x000fe400010e0600 */
[----:B------:R5:W-:Y:S04]  /*20c00*/  STL [R1+0x444], R14 ;  /* 0x0004440e01007387 */ /* 0x000be80000100800 */
[----:B------:R-:W-:Y:S01]  /*20c10*/  STL [R1+0x440], R53 ;  /* 0x0004403501007387 */ /* 0x000fe20000100800 */
[----:B-1----:R-:W-:-:S03]  /*20c20*/  IMAD.MOV.U32 R8, RZ, RZ, R14 ;  /* 0x000000ffff087224 */ /* 0x002fc600078e000e */
[----:B-----5:R-:W5:Y:S01]  /*20c30*/  LDL.LU R14, [R1+0x4d0] ;  /* 0x0004d000010e7983 */ /* 0x020f620000300800 */
[----:B------:R-:W-:Y:S01]  /*20c40*/  ISETP.GT.AND P1, PT, R4, 0x23, PT ;  /* 0x000000230400780c */ /* 0x000fe20003f24270 */
[----:B------:R-:W-:-:S03]  /*20c50*/  IMAD.MOV.U32 R9, RZ, RZ, R53 ;  /* 0x000000ffff097224 */ /* 0x000fc600078e0035 */
[----:B------:R-:W-:Y:S02]  /*20c60*/  SEL R5, RZ, 0x4, !P1 ;  /* 0x00000004ff057807 */ /* 0x000fe40004800000 */
[----:B------:R-:W-:Y:S01]  /*20c70*/  IADD3 R49, P2, R49, R48, RZ ;  /* 0x0000003031317210 */ /* 0x000fe20007f5e0ff */
[----:B------:R1:W-:Y:S01]  /*20c80*/  LDGSTS.E [R3+0x7e00], [R8.64], P0 ;  /* 0x07e0000008037fae */ /* 0x0003e20008121844 */
[----:B------:R-:W-:Y:S02]  /*20c90*/  SEL R5, R5, RZ, !P5 ;  /* 0x000000ff05057207 */ /* 0x000fe40006800000 */
[----:B------:R-:W-:Y:S02]  /*20ca0*/  ISETP.GT.AND P0, PT, R4, 0x27, PT ;  /* 0x000000270400780c */ /* 0x000fe40003f04270 */
[----:B------:R-:W-:Y:S02]  /*20cb0*/  ISETP.NE.U32.AND P1, PT, R5, RZ, PT ;  /* 0x000000ff0500720c */ /* 0x000fe40003f25070 */
[----:B------:R-:W-:-:S04]  /*20cc0*/  SEL R5, RZ, 0x4, !P0 ;  /* 0x00000004ff057807 */ /* 0x000fc80004000000 */
[----:B------:R-:W-:Y:S02]  /*20cd0*/  SEL R5, R5, RZ, !P5 ;  /* 0x000000ff05057207 */ /* 0x000fe40006800000 */
[----:B-1----:R-:W-:Y:S02]  /*20ce0*/  MOV R8, R49 ;  /* 0x0000003100087202 */ /* 0x002fe40000000f00 */
[----:B------:R-:W-:Y:S01]  /*20cf0*/  ISETP.NE.U32.AND P0, PT, R5, RZ, PT ;  /* 0x000000ff0500720c */ /* 0x000fe20003f05070 */
[----:B------:R-:W-:Y:S01]  /*20d00*/  STL [R1+0x46c], R49 ;  /* 0x00046c3101007387 */ /* 0x000fe20000100800 */
[----:B------:R-:W-:-:S04]  /*20d10*/  IMAD.X R52, R52, 0x1, R0, P2 ;  /* 0x0000000134347824 */ /* 0x000fc800010e0600 */
[----:B------:R-:W-:Y:S01]  /*20d20*/  IMAD.MOV.U32 R9, RZ, RZ, R52 ;  /* 0x000000ffff097224 */ /* 0x000fe200078e0034 */
[----:B------:R-:W-:-:S04]  /*20d30*/  IADD3 R46, P2, R46, R48, RZ ;  /* 0x000000302e2e7210 */ /* 0x000fc80007f5e0ff */
[----:B------:R1:W-:Y:S01]  /*20d40*/  LDGSTS.E [R3+0x8c00], [R8.64], P1 ;  /* 0x08c0000008037fae */ /* 0x0003e20008921844 */
[----:B------:R-:W-:Y:S01]  /*20d50*/  IMAD.X R47, R47, 0x1, R0, P2 ;  /* 0x000000012f2f7824 */ /* 0x000fe200010e0600 */
[----:B------:R-:W-:Y:S01]  /*20d60*/  IADD3 R43, P2, R43, R48, RZ ;  /* 0x000000302b2b7210 */ /* 0x000fe20007f5e0ff */
[----:B-1----:R-:W-:Y:S02]  /*20d70*/  IMAD.MOV.U32 R8, RZ, RZ, R46 ;  /* 0x000000ffff087224 */ /* 0x002fe400078e002e */
[----:B------:R-:W-:-:S05]  /*20d80*/  IMAD.MOV.U32 R9, RZ, RZ, R47 ;  /* 0x000000ffff097224 */ /* 0x000fca00078e002f */
[----:B------:R1:W-:Y:S01]  /*20d90*/  LDGSTS.E [R3+0x8e00], [R8.64], P1 ;  /* 0x08e0000008037fae */ /* 0x0003e20008921844 */
[----:B------:R-:W-:-:S04]  /*20da0*/  ISETP.GT.AND P1, PT, R4, 0x2b, PT ;  /* 0x0000002b0400780c */ /* 0x000fc80003f24270 */
[----:B------:R-:W-:Y:S01]  /*20db0*/  SEL R5, RZ, 0x4, !P1 ;  /* 0x00000004ff057807 */ /* 0x000fe20004800000 */
[----:B-1----:R-:W-:-:S03]  /*20dc0*/  IMAD.MOV.U32 R8, RZ, RZ, R43 ;  /* 0x000000ffff087224 */ /* 0x002fc600078e002b */
[----:B------:R-:W-:Y:S01]  /*20dd0*/  SEL R5, R5, RZ, !P5 ;  /* 0x000000ff05057207 */ /* 0x000fe20006800000 */
[----:B------:R-:W-:Y:S03]  /*20de0*/  STL [R1+0x468], R52 ;  /* 0x0004683401007387 */ /* 0x000fe60000100800 */
[----:B------:R-:W-:Y:S01]  /*20df0*/  ISETP.NE.U32.AND P1, PT, R5, RZ, PT ;  /* 0x000000ff0500720c */ /* 0x000fe20003f25070 */
[----:B------:R-:W-:Y:S04]  /*20e00*/  STL [R1+0x474], R46 ;  /* 0x0004742e01007387 */ /* 0x000fe80000100800 */
[----:B------:R-:W-:Y:S04]  /*20e10*/  STL [R1+0x470], R47 ;  /* 0x0004702f01007387 */ /* 0x000fe80000100800 */
[----:B------:R-:W-:Y:S01]  /*20e20*/  STL [R1+0x49c], R43 ;  /* 0x00049c2b01007387 */ /* 0x000fe20000100800 */
[----:B------:R-:W-:Y:S01]  /*20e30*/  HMMA.1688.F32.TF32 R20, R140, R54, R20 ;  /* 0x000000368c14723c */ /* 0x000fe20000081014 */
[----:B---3--:R-:W-:-:S05]  /*20e40*/  IADD3.X R44, R44, R0, RZ, P2, !PT ;  /* 0x000000002c2c7210 */ /* 0x008fca00017fe4ff */
[----:B------:R-:W-:-:S05]  /*20e50*/  IMAD.MOV.U32 R9, RZ, RZ, R44 ;  /* 0x000000ffff097224 */ /* 0x000fca00078e002c */
[----:B------:R1:W-:Y:S04]  /*20e60*/  LDGSTS.E [R3+0x9c00], [R8.64], P0 ;  /* 0x09c0000008037fae */ /* 0x0003e80008121844 */
[----:B------:R-:W-:Y:S01]  /*20e70*/  STL [R1+0x498], R44 ;  /* 0x0004982c01007387 */ /* 0x000fe20000100800 */
[----:B----4-:R-:W-:-:S05]  /*20e80*/  IADD3 R41, P2, R41, R48, RZ ;  /* 0x0000003029297210 */ /* 0x010fca0007f5e0ff */
[----:B------:R-:W-:Y:S02]  /*20e90*/  IMAD.X R42, R42, 0x1, R0, P2 ;  /* 0x000000012a2a7824 */ /* 0x000fe400010e0600 */
[----:B-1----:R-:W-:-:S03]  /*20ea0*/  IMAD.MOV.U32 R8, RZ, RZ, R41 ;  /* 0x000000ffff087224 */ /* 0x002fc600078e0029 */
[----:B------:R-:W-:Y:S02]  /*20eb0*/  MOV R9, R42 ;  /* 0x0000002a00097202 */ /* 0x000fe40000000f00 */
[----:B--2---:R-:W-:-:S03]  /*20ec0*/  IADD3 R15, P2, R15, R48, RZ ;  /* 0x000000300f0f7210 */ /* 0x004fc60007f5e0ff */
[----:B------:R1:W-:Y:S01]  /*20ed0*/  LDGSTS.E [R3+0x9e00], [R8.64], P0 ;  /* 0x09e0000008037fae */ /* 0x0003e20008121844 */
[----:B------:R-:W-:Y:S01]  /*20ee0*/  IADD3 R13, P0, R13, R48, RZ ;  /* 0x000000300d0d7210 */ /* 0x000fe20007f1e0ff */
[----:B------:R-:W-:Y:S02]  /*20ef0*/  IMAD.X R40, R40, 0x1, R0, P2 ;  /* 0x0000000128287824 */ /* 0x000fe400010e0600 */
[----:B------:R-:W-:Y:S04]  /*20f00*/  STL [R1+0x4a4], R41 ;  /* 0x0004a42901007387 */ /* 0x000fe80000100800 */
[----:B------:R2:W-:Y:S04]  /*20f10*/  STL [R1+0x4a0], R42 ;  /* 0x0004a02a01007387 */ /* 0x0005e80000100800 */
[----:B------:R-:W-:Y:S01]  /*20f20*/  STL [R1+0x4cc], R15 ;  /* 0x0004cc0f01007387 */ /* 0x000fe20000100800 */
[----:B-1----:R-:W-:-:S02]  /*20f30*/  IMAD.MOV.U32 R8, RZ, RZ, R15 ;  /* 0x000000ffff087224 */ /* 0x002fc400078e000f */
[----:B-----5:R-:W-:Y:S01]  /*20f40*/  IMAD.X R14, R14, 0x1, R0, P0 ;  /* 0x000000010e0e7824 */ /* 0x020fe200000e0600 */
[----:B------:R-:W-:Y:S01]  /*20f50*/  STL [R1+0x4c8], R40 ;  /* 0x0004c82801007387 */ /* 0x000fe20000100800 */
[----:B------:R-:W-:-:S03]  /*20f60*/  IMAD.MOV.U32 R9, RZ, RZ, R40 ;  /* 0x000000ffff097224 */ /* 0x000fc600078e0028 */
[----:B------:R-:W-:Y:S04]  /*20f70*/  STL [R1+0x4d4], R13 ;  /* 0x0004d40d01007387 */ /* 0x000fe80000100800 */
[----:B------:R1:W-:Y:S04]  /*20f80*/  STL [R1+0x4d0], R14 ;  /* 0x0004d00e01007387 */ /* 0x0003e80000100800 */
[----:B------:R-:W3:Y:S04]  /*20f90*/  LDL.LU R144, [R1+0x71c] ;  /* 0x00071c0001907983 */ /* 0x000ee80000300800 */
[----:B------:R4:W-:Y:S04]  /*20fa0*/  LDGSTS.E [R3+0xac00], [R8.64], P1 ;  /* 0x0ac0000008037fae */ /* 0x0009e80008921844 */
[----:B------:R-:W5:Y:S04]  /*20fb0*/  LDL.LU R55, [R1+0x734] ;  /* 0x0007340001377983 */ /* 0x000f680000300800 */
[----:B--2---:R-:W2:Y:S01]  /*20fc0*/  LDL.LU R42, [R1+0x720] ;  /* 0x00072000012a7983 */ /* 0x004ea20000300800 */
[----:B----4-:R-:W-:-:S03]  /*20fd0*/  IMAD.MOV.U32 R9, RZ, RZ, R14 ;  /* 0x000000ffff097224 */ /* 0x010fc600078e000e */
[----:B-1----:R-:W4:Y:S04]  /*20fe0*/  LDL.LU R14, [R1+0x728] ;  /* 0x00072800010e7983 */ /* 0x002f280000300800 */
[----:B------:R-:W2:Y:S01]  /*20ff0*/  LDL.LU R54, [R1+0x70c] ;  /* 0x00070c0001367983 */ /* 0x000ea20000300800 */
[----:B------:R-:W-:-:S03]  /*21000*/  MOV R8, R13 ;  /* 0x0000000d00087202 */ /* 0x000fc60000000f00 */
[----:B------:R-:W2:Y:S04]  /*21010*/  LDL.LU R43, [R1+0x724] ;  /* 0x00072400012b7983 */ /* 0x000ea80000300800 */
[----:B------:R-:W2:Y:S04]  /*21020*/  LDL.LU R52, [R1+0x710] ;  /* 0x0007100001347983 */ /* 0x000ea80000300800 */
[----:B------:R-:W2:Y:S04]  /*21030*/  LDL.LU R13, [R1+0x718] ;  /* 0x00071800010d7983 */ /* 0x000ea80000300800 */
[----:B------:R-:W2:Y:S04]  /*21040*/  LDL.LU R49, [R1+0x6fc] ;  /* 0x0006fc0001317983 */ /* 0x000ea80000300800 */
[----:B------:R-:W2:Y:S04]  /*21050*/  LDL.LU R41, [R1+0x714] ;  /* 0x0007140001297983 */ /* 0x000ea80000300800 */
[----:B------:R-:W2:Y:S04]  /*21060*/  LDL.LU R47, [R1+0x700] ;  /* 0x00070000012f7983 */ /* 0x000ea80000300800 */
[----:B------:R-:W2:Y:S04]  /*21070*/  LDL.LU R40, [R1+0x708] ;  /* 0x0007080001287983 */ /* 0x000ea80000300800 */
[----:B------:R-:W1:Y:S01]  /*21080*/  S2R R53, SR_TID.X ;  /* 0x0000000000357919 */ /* 0x000e620000002100 */
[----:B------:R-:W-:-:S02]  /*21090*/  ISETP.GT.AND P0, PT, R4, 0x2f, PT ;  /* 0x0000002f0400780c */ /* 0x000fc40003f04270 */
[C---:B------:R-:W-:Y:S01]  /*210a0*/  ISETP.GT.AND P3, PT, R4.reuse, 0x37, PT ;  /* 0x000000370400780c */ /* 0x040fe20003f64270 */
[----:B------:R1:W-:Y:S01]  /*210b0*/  LDGSTS.E [R3+0xae00], [R8.64], P1 ;  /* 0x0ae0000008037fae */ /* 0x0003e20008921844 */
[----:B------:R-:W-:Y:S02]  /*210c0*/  SEL R5, RZ, 0x4, !P0 ;  /* 0x00000004ff057807 */ /* 0x000fe40004000000 */
[C---:B------:R-:W-:Y:S01]  /*210d0*/  ISETP.GT.AND P0, PT, R4.reuse, 0x33, PT ;  /* 0x000000330400780c */ /* 0x040fe20003f04270 */
[----:B------:R-:W2:Y:S01]  /*210e0*/  LDL.LU R15, [R1+0x704] ;  /* 0x00070400010f7983 */ /* 0x000ea20000300800 */
[----:B------:R-:W-:Y:S02]  /*210f0*/  SEL R5, R5, RZ, !P5 ;  /* 0x000000ff05057207 */ /* 0x000fe40006800000 */
[C---:B------:R-:W-:Y:S01]  /*21100*/  ISETP.GT.AND P1, PT, R4.reuse, 0x3b, PT ;  /* 0x0000003b0400780c */ /* 0x040fe20003f24270 */
[----:B------:R-:W2:Y:S01]  /*21110*/  LDL.LU R44, [R1+0x6f8] ;  /* 0x0006f800012c7983 */ /* 0x000ea20000300800 */
[----:B------:R-:W-:-:S02]  /*21120*/  ISETP.GT.AND P2, PT, R4, 0x3f, PT ;  /* 0x0000003f0400780c */ /* 0x000fc40003f44270 */
[----:B------:R-:W-:Y:S02]  /*21130*/  ISETP.NE.U32.AND P6, PT, R5, RZ, PT ;  /* 0x000000ff0500720c */ /* 0x000fe40003fc5070 */
[----:B------:R-:W-:Y:S02]  /*21140*/  SEL R5, RZ, 0x4, !P0 ;  /* 0x00000004ff057807 */ /* 0x000fe40004000000 */
[----:B-1----:R-:W-:-:S04]  /*21150*/  LOP3.LUT R46, R53, 0x3f, RZ, 0xc0, !PT ;  /* 0x0000003f352e7812 */ /* 0x002fc800078ec0ff */
[----:B------:R-:W-:Y:S02]  /*21160*/  ISETP.GE.AND P4, PT, R46, R4, PT ;  /* 0x000000042e00720c */ /* 0x000fe40003f86270 */
[----:B------:R-:W-:Y:S02]  /*21170*/  SEL R4, RZ, 0x4, !P3 ;  /* 0x00000004ff047807 */ /* 0x000fe40005800000 */
[----:B------:R-:W-:Y:S02]  /*21180*/  SEL R5, R5, RZ, !P5 ;  /* 0x000000ff05057207 */ /* 0x000fe40006800000 */
[----:B------:R-:W-:Y:S02]  /*21190*/  SEL R4, R4, RZ, !P5 ;  /* 0x000000ff04047207 */ /* 0x000fe40006800000 */
[----:B------:R-:W-:Y:S02]  /*211a0*/  ISETP.NE.U32.AND P0, PT, R5, RZ, PT ;  /* 0x000000ff0500720c */ /* 0x000fe40003f05070 */
[----:B------:R-:W-:-:S02]  /*211b0*/  ISETP.NE.U32.AND P3, PT, R4, RZ, PT ;  /* 0x000000ff0400720c */ /* 0x000fc40003f65070 */
[----:B------:R-:W-:Y:S02]  /*211c0*/  SEL R4, RZ, 0x4, !P2 ;  /* 0x00000004ff047807 */ /* 0x000fe40005000000 */
[----:B------:R-:W-:Y:S02]  /*211d0*/  SEL R5, RZ, 0x4, !P1 ;  /* 0x00000004ff057807 */ /* 0x000fe40004800000 */
[----:B------:R-:W-:Y:S02]  /*211e0*/  SEL R4, R4, RZ, !P5 ;  /* 0x000000ff04047207 */ /* 0x000fe40006800000 */
[----:B------:R-:W-:Y:S01]  /*211f0*/  SEL R5, R5, RZ, !P5 ;  /* 0x000000ff05057207 */ /* 0x000fe20006800000 */
[----:B------:R-:W-:Y:S01]  /*21200*/  HMMA.1688.F32.TF32 R28, R140, R10, R28 ;  /* 0x0000000a8c1c723c */ /* 0x000fe2000008101c */
[----:B------:R-:W-:-:S04]  /*21210*/  SEL R8, RZ, 0x4, P4 ;  /* 0x00000004ff087807 */ /* 0x000fc80002000000 */
[----:B------:R-:W-:-:S03]  /*21220*/  SEL R8, R8, RZ, !P5 ;  /* 0x000000ff08087207 */ /* 0x000fc60006800000 */
[----:B------:R-:W-:Y:S01]  /*21230*/  HMMA.1688.F32.TF32 R36, R140, R6, R36 ;  /* 0x000000068c24723c */ /* 0x000fe20000081024 */
[----:B-----5:R-:W-:-:S05]  /*21240*/  IADD3 R55, P2, R55, R48, RZ ;  /* 0x0000003037377210 */ /* 0x020fca0007f5e0ff */
[----:B---3--:R-:W-:Y:S01]  /*21250*/  IMAD.X R144, R144, 0x1, R0, P2 ;  /* 0x0000000190907824 */ /* 0x008fe200010e0600 */
[----:B----4-:R-:W-:Y:S01]  /*21260*/  IADD3 R14, P1, R14, R48, RZ ;  /* 0x000000300e0e7210 */ /* 0x010fe20007f3e0ff */
[----:B------:R-:W-:Y:S01]  /*21270*/  STL [R1+0x734], R55 ;  /* 0x0007343701007387 */ /* 0x000fe20000100800 */
[----:B------:R-:W-:-:S03]  /*21280*/  ISETP.NE.U32.AND P2, PT, R5, RZ, PT ;  /* 0x000000ff0500720c */ /* 0x000fc60003f45070 */
[----:B--2---:R-:W-:Y:S01]  /*21290*/  IMAD.X R42, R42, 0x1, R0, P1 ;  /* 0x000000012a2a7824 */ /* 0x004fe200008e0600 */
[----:B------:R-:W-:Y:S01]  /*212a0*/  ISETP.NE.U32.AND P1, PT, R4, RZ, PT ;  /* 0x000000ff0400720c */ /* 0x000fe20003f25070 */
[----:B------:R1:W-:Y:S01]  /*212b0*/  STL [R1+0x728], R14 ;  /* 0x0007280e01007387 */ /* 0x0003e20000100800 */
[----:B------:R-:W-:Y:S01]  /*212c0*/  IMAD.MOV.U32 R4, RZ, RZ, R55 ;  /* 0x000000ffff047224 */ /* 0x000fe200078e0037 */
[----:B------:R-:W-:Y:S02]  /*212d0*/  MOV R5, R144 ;  /* 0x0000009000057202 */ /* 0x000fe40000000f00 */
[----:B------:R-:W-:Y:S04]  /*212e0*/  STL [R1+0x71c], R144 ;  /* 0x00071c9001007387 */ /* 0x000fe80000100800 */
[----:B------:R2:W-:Y:S04]  /*212f0*/  STL [R1+0x720], R42 ;  /* 0x0007202a01007387 */ /* 0x0005e80000100800 */
[----:B------:R-:W3:Y:S04]  /*21300*/  LDL.LU R10, [R1+0x6ec] ;  /* 0x0006ec00010a7983 */ /* 0x000ee80000300800 */
[----:B------:R4:W-:Y:S04]  /*21310*/  LDGSTS.E [R3+0xbc00], [R4.64], P6 ;  /* 0x0bc0000004037fae */ /* 0x0009e8000b121844 */
[----:B------:R-:W5:Y:S01]  /*21320*/  LDL.LU R9, [R1+0x6f0] ;  /* 0x0006f00001097983 */ /* 0x000f620000300800 */
[----:B----4-:R-:W-:-:S03]  /*21330*/  IMAD.MOV.U32 R4, RZ, RZ, R14 ;  /* 0x000000ffff047224 */ /* 0x010fc600078e000e */
[----:B-1----:R-:W4:Y:S01]  /*21340*/  LDL.LU R14, [R1+0x6f4] ;  /* 0x0006f400010e7983 */ /* 0x002f220000300800 */
[-C--:B------:R-:W-:Y:S01]  /*21350*/  IADD3 R43, P4, R43, R48.reuse, RZ ;  /* 0x000000302b2b7210 */ /* 0x080fe20007f9e0ff */
[----:B------:R-:W-:Y:S01]  /*21360*/  IMAD.MOV.U32 R5, RZ, RZ, R42 ;  /* 0x000000ffff057224 */ /* 0x000fe200078e002a */
[----:B------:R-:W-:-:S03]  /*21370*/  IADD3 R13, P5, R13, R48, RZ ;  /* 0x000000300d0d7210 */ /* 0x000fc60007fbe0ff */
[----:B------:R-:W-:Y:S01]  /*21380*/  IMAD.X R54, R54, 0x1, R0, P4 ;  /* 0x0000000136367824 */ /* 0x000fe200020e0600 */
[----:B------:R1:W-:Y:S04]  /*21390*/  STL [R1+0x724], R43 ;  /* 0x0007242b01007387 */ /* 0x0003e80000100800 */
[----:B--2---:R-:W2:Y:S04]  /*213a0*/  LDL.LU R42, [R1+0x6e8] ;  /* 0x0006e800012a7983 */ /* 0x004ea80000300800 */
[----:B------:R1:W-:Y:S04]  /*213b0*/  LDGSTS.E [R3+0xbe00], [R4.64], P6 ;  /* 0x0be0000004037fae */ /* 0x0003e8000b121844 */
[----:B------:R1:W-:Y:S04]  /*213c0*/  STL [R1+0x718], R13 ;  /* 0x0007180d01007387 */ /* 0x0003e80000100800 */
[----:B------:R-:W-:Y:S01]  /*213d0*/  STL [R1+0x70c], R54 ;  /* 0x00070c3601007387 */ /* 0x000fe20000100800 */
[----:B-1----:R-:W-:-:S03]  /*213e0*/  MOV R4, R43 ;  /* 0x0000002b00047202 */ /* 0x002fc60000000f00 */
[----:B------:R-:W2:Y:S01]  /*213f0*/  LDL.LU R43, [R1+0x6dc] ;  /* 0x0006dc00012b7983 */ /* 0x000ea20000300800 */
[-C--:B------:R-:W-:Y:S01]  /*21400*/  IADD3 R41, P6, R41, R48.reuse, RZ ;  /* 0x0000003029297210 */ /* 0x080fe20007fde0ff */
[----:B------:R-:W-:Y:S02]  /*21410*/  IMAD.X R52, R52, 0x1, R0, P5 ;  /* 0x0000000134347824 */ /* 0x000fe400028e0600 */
[----:B------:R-:W-:Y:S02]  /*21420*/  IMAD.MOV.U32 R5, RZ, RZ, R54 ;  /* 0x000000ffff057224 */ /* 0x000fe400078e0036 */
[----:B------:R1:W-:Y:S04]  /*21430*/  STL [R1+0x714], R41 ;  /* 0x0007142901007387 */ /* 0x0003e80000100800 */
[----:B------:R-:W-:Y:S04]  /*21440*/  STL [R1+0x710], R52 ;  /* 0x0007103401007387 */ /* 0x000fe80000100800 */
[----:B------:R-:W2:Y:S01]  /*21450*/  LDL.LU R7, [R1+0x6e4] ;  /* 0x0006e40001077983 */ /* 0x000ea20000300800 */
[----:B------:R-:W-:-:S03]  /*21460*/  IADD3 R40, P5, R40, R48, RZ ;  /* 0x0000003028287210 */ /* 0x000fc60007fbe0ff */
[----:B------:R-:W2:Y:S01]  /*21470*/  LDL.LU R6, [R1+0x6e0] ;  /* 0x0006e00001067983 */ /* 0x000ea20000300800 */
[----:B------:R-:W-:-:S03]  /*21480*/  IMAD.X R49, R49, 0x1, R0, P6 ;  /* 0x0000000131317824 */ /* 0x000fc600030e0600 */
[----:B------:R1:W-:Y:S04]  /*21490*/  LDGSTS.E [R3+0xcc00], [R4.64], P0 ;  /* 0x0cc0000004037fae */ /* 0x0003e80008121844 */
[----:B------:R1:W-:Y:S02]  /*214a0*/  STL [R1+0x708], R40 ;  /* 0x0007082801007387 */ /* 0x0003e40000100800 */
[----:B-1----:R-:W-:Y:S02]  /*214b0*/  IMAD.MOV.U32 R4, RZ, RZ, R13 ;  /* 0x000000ffff047224 */ /* 0x002fe400078e000d */
[----:B------:R-:W-:Y:S01]  /*214c0*/  IMAD.MOV.U32 R5, RZ, RZ, R52 ;  /* 0x000000ffff057224 */ /* 0x000fe200078e0034 */
[----:B------:R1:W-:Y:S04]  /*214d0*/  STL [R1+0x6fc], R49 ;  /* 0x0006fc3101007387 */ /* 0x0003e80000100800 */
[----:B------:R1:W-:Y:S04]  /*214e0*/  LDGSTS.E [R3+0xce00], [R4.64], P0 ;  /* 0x0ce0000004037fae */ /* 0x0003e80008121844 */
[----:B------:R-:W2:Y:S01]  /*214f0*/  LDL.LU R13, [R1+0x6d8] ;  /* 0x0006d800010d7983 */ /* 0x000ea20000300800 */
[----:B-1----:R-:W-:-:S03]  /*21500*/  IMAD.MOV.U32 R4, RZ, RZ, R41 ;  /* 0x000000ffff047224 */ /* 0x002fc600078e0029 */
[----:B------:R-:W2:Y:S01]  /*21510*/  LDL.LU R41, [R1+0x6cc] ;  /* 0x0006cc0001297983 */ /* 0x000ea20000300800 */
[----:B------:R-:W-:Y:S01]  /*21520*/  IADD3 R15, P0, R15, R48, RZ ;  /* 0x000000300f0f7210 */ /* 0x000fe20007f1e0ff */
[----:B------:R-:W-:Y:S01]  /*21530*/  IMAD.MOV.U32 R5, RZ, RZ, R49 ;  /* 0x000000ffff057224 */ /* 0x000fe200078e0031 */
[----:B------:R-:W-:Y:S02]  /*21540*/  IADD3.X R47, R47, R0, RZ, P5, !PT ;  /* 0x000000002f2f7210 */ /* 0x000fe40002ffe4ff */
[----:B------:R-:W-:Y:S01]  /*21550*/  IADD3 R44, P5, R44, R48, RZ ;  /* 0x000000302c2c7210 */ /* 0x000fe20007fbe0ff */
[----:B------:R1:W-:Y:S04]  /*21560*/  STL [R1+0x704], R15 ;  /* 0x0007040f01007387 */ /* 0x0003e80000100800 */
[----:B------:R1:W-:Y:S01]  /*21570*/  LDGSTS.E [R3+0xdc00], [R4.64], P3 ;  /* 0x0dc0000004037fae */ /* 0x0003e20009921844 */
[----:B------:R-:W-:-:S03]  /*21580*/  ISETP.NE.U32.AND P4, PT, R8, RZ, PT ;  /* 0x000000ff0800720c */ /* 0x000fc60003f85070 */
[----:B------:R3:W-:Y:S01]  /*21590*/  STL [R1+0x700], R47 ;  /* 0x0007002f01007387 */ /* 0x0007e20000100800 */
[----:B-1----:R-:W-:-:S03]  /*215a0*/  IMAD.MOV.U32 R4, RZ, RZ, R40 ;  /* 0x000000ffff047224 */ /* 0x002fc600078e0028 */
[----:B------:R-:W2:Y:S04]  /*215b0*/  LDL.LU R40, [R1+0x6d0] ;  /* 0x0006d00001287983 */ /* 0x000ea80000300800 */
[----:B------:R-:W-:Y:S01]  /*215c0*/  STL [R1+0x6f8], R44 ;  /* 0x0006f82c01007387 */ /* 0x000fe20000100800 */
[----:B------:R-:W-:-:S03]  /*215d0*/  MOV R5, R47 ;  /* 0x0000002f00057202 */ /* 0x000fc60000000f00 */
[----:B------:R-:W1:Y:S04]  /*215e0*/  S2R R49, SR_TID.X ;  /* 0x0000000000317919 */ /* 0x000e680000002100 */
[----:B------:R1:W-:Y:S02]  /*215f0*/  LDGSTS.E [R3+0xde00], [R4.64], P3 ;  /* 0x0de0000004037fae */ /* 0x0003e40009921844 */
[----:B-1----:R-:W-:Y:S02]  /*21600*/  IMAD.MOV.U32 R4, RZ, RZ, R15 ;  /* 0x000000ffff047224 */ /* 0x002fe400078e000f */
[----:B------:R-:W-:-:S05]  /*21610*/  IMAD.MOV.U32 R15, RZ, RZ, c[0x0][0x18c] ;  /* 0x00006300ff0f7624 */ /* 0x000fca00078e00ff */
[----:B------:R-:W-:-:S05]  /*21620*/  SHF.L.U32 R15, R15, 0x6, RZ ;  /* 0x000000060f0f7819 */ /* 0x000fca00000006ff */
[----:B------:R-:W-:Y:S01]  /*21630*/  IMAD.SHL.U32 R15, R15, 0x4, RZ ;  /* 0x000000040f0f7824 */ /* 0x000fe200078e00ff */
[----:B------:R-:W-:Y:S01]  /*21640*/  LOP3.LUT R52, R49, 0x3f, RZ, 0xc0, !PT ;  /* 0x0000003f31347812 */ /* 0x000fe200078ec0ff */
[----:B---3--:R-:W-:-:S05]  /*21650*/  IMAD.X R10, R10, 0x1, R0, P0 ;  /* 0x000000010a0a7824 */ /* 0x008fca00000e0600 */
[----:B------:R1:W-:Y:S01]  /*21660*/  STL [R1+0x6ec], R10 ;  /* 0x0006ec0a01007387 */ /* 0x0003e20000100800 */
[----:B-----5:R-:W-:-:S03]  /*21670*/  IMAD.X R9, R9, 0x1, R0, P5 ;  /* 0x0000000109097824 */ /* 0x020fc600028e0600 */
[----:B------:R-:W3:Y:S04]  /*21680*/  LDL.LU R8, [R1+0x6d4] ;  /* 0x0006d40001087983 */ /* 0x000ee80000300800 */
[----:B------:R-:W5:Y:S01]  /*21690*/  LDL.LU R11, [R1+0x6c8] ;  /* 0x0006c800010b7983 */ /* 0x000f620000300800 */
[----:B----4-:R-:W-:-:S05]  /*216a0*/  IADD3 R14, P0, R14, R48, RZ ;  /* 0x000000300e0e7210 */ /* 0x010fca0007f1e0ff */
[----:B------:R-:W-:Y:S04]  /*216b0*/  STL [R1+0x6f4], R14 ;  /* 0x0006f40e01007387 */ /* 0x000fe80000100800 */
[----:B------:R4:W-:Y:S04]  /*216c0*/  STL [R1+0x6f0], R9 ;  /* 0x0006f00901007387 */ /* 0x0009e80000100800 */
[----:B------:R-:W5:Y:S01]  /*216d0*/  LDL.LU R47, [R1+0x6bc] ;  /* 0x0006bc00012f7983 */ /* 0x000f620000300800 */
[----:B------:R-:W-:Y:S01]  /*216e0*/  IMAD.MOV.U32 R5, RZ, RZ, R10 ;  /* 0x000000ffff057224 */ /* 0x000fe200078e000a */
[----:B--2---:R-:W-:-:S02]  /*216f0*/  IADD3 R42, P3, R42, R48, RZ ;  /* 0x000000302a2a7210 */ /* 0x004fc40007f7e0ff */
[----:B-1----:R-:W2:Y:S04]  /*21700*/  LDL.LU R10, [R1+0x6c4] ;  /* 0x0006c400010a7983 */ /* 0x002ea80000300800 */
[----:B------:R1:W-:Y:S04]  /*21710*/  LDGSTS.E [R3+0xec00], [R4.64], P2 ;  /* 0x0ec0000004037fae */ /* 0x0003e80009121844 */
[----:B------:R-:W-:Y:S01]  /*21720*/  STL [R1+0x6e8], R42 ;  /* 0x0006e82a01007387 */ /* 0x000fe20000100800 */
[----:B------:R-:W-:Y:S02]  /*21730*/  IMAD.X R43, R43, 0x1, R0, P0 ;  /* 0x000000012b2b7824 */ /* 0x000fe400000e0600 */
[----:B-1----:R-:W-:-:S02]  /*21740*/  IMAD.MOV.U32 R4, RZ, RZ, R44 ;  /* 0x000000ffff047224 */ /* 0x002fc400078e002c */
[----:B------:R-:W-:Y:S01]  /*21750*/  IMAD.MOV.U32 R5, RZ, RZ, R9 ;  /* 0x000000ffff057224 */ /* 0x000fe200078e0009 */
[----:B------:R-:W2:Y:S04]  /*21760*/  LDL.LU R44, [R1+0x6c0] ;  /* 0x0006c000012c7983 */ /* 0x000ea80000300800 */
[----:B----4-:R-:W4:Y:S04]  /*21770*/  LDL.LU R9, [R1+0x6b8] ;  /* 0x0006b80001097983 */ /* 0x010f280000300800 */
[----:B------:R1:W-:Y:S04]  /*21780*/  LDGSTS.E [R3+0xee00], [R4.64], P2 ;  /* 0x0ee0000004037fae */ /* 0x0003e80009121844 */
[----:B------:R1:W-:Y:S02]  /*21790*/  STL [R1+0x6dc], R43 ;  /* 0x0006dc2b01007387 */ /* 0x0003e40000100800 */
[----:B-1----:R-:W-:-:S02]  /*217a0*/  IMAD.MOV.U32 R5, RZ, RZ, R43 ;  /* 0x000000ffff057224 */ /* 0x002fc400078e002b */
[----:B------:R-:W4:Y:S01]  /*217b0*/  LDL.LU R43, [R1+0x6ac] ;  /* 0x0006ac00012b7983 */ /* 0x000f220000300800 */
[----:B------:R-:W-:Y:S01]  /*217c0*/  IADD3 R7, P0, R7, R15, RZ ;  /* 0x0000000f07077210 */ /* 0x000fe20007f1e0ff */
[----:B------:R-:W-:Y:S01]  /*217d0*/  IMAD.MOV.U32 R4, RZ, RZ, R14 ;  /* 0x000000ffff047224 */ /* 0x000fe200078e000e */
[----:B------:R-:W-:Y:S02]  /*217e0*/  IADD3.X R6, R6, R0, RZ, P3, !PT ;  /* 0x0000000006067210 */ /* 0x000fe40001ffe4ff */
[----:B------:R-:W-:Y:S01]  /*217f0*/  SHF.R.S32.HI R48, RZ, 0x6, R49 ;  /* 0x00000006ff307819 */ /* 0x000fe20000011431 */
[----:B------:R-:W-:Y:S04]  /*21800*/  STL [R1+0x6e4], R7 ;  /* 0x0006e40701007387 */ /* 0x000fe80000100800 */
[----:B------:R1:W-:Y:S01]  /*21810*/  LDGSTS.E [R3+0xfc00], [R4.64], P1 ;  /* 0x0fc0000004037fae */ /* 0x0003e20008921844 */
[----:B------:R-:W-:-:S03]  /*21820*/  SGXT R48, R48, 0x1 ;  /* 0x000000013030781a */ /* 0x000fc60000000200 */
[----:B------:R1:W-:Y:S04]  /*21830*/  STL [R1+0x6e0], R6 ;  /* 0x0006e00601007387 */ /* 0x0003e80000100800 */
[----:B------:R-:W4:Y:S01]  /*21840*/  LDL.LU R14, [R1+0x6b4] ;  /* 0x0006b400010e7983 */ /* 0x000f220000300800 */
[----:B-1----:R-:W-:Y:S01]  /*21850*/  MOV R5, R6 ;  /* 0x0000000600057202 */ /* 0x002fe20000000f00 */
[----:B------:R-:W-:Y:S02]  /*21860*/  IMAD.MOV.U32 R4, RZ, RZ, R42 ;  /* 0x000000ffff047224 */ /* 0x000fe400078e002a */
[----:B------:R-:W-:Y:S01]  /*21870*/  IMAD.SHL.U32 R6, R52, 0x4, RZ ;  /* 0x0000000434067824 */ /* 0x000fe200078e00ff */
[----:B------:R-:W4:Y:S01]  /*21880*/  LDL.LU R42, [R1+0x6b0] ;  /* 0x0006b000012a7983 */ /* 0x000f220000300800 */
[----:B------:R-:W-:Y:S01]  /*21890*/  IADD3 R13, P2, R13, R15, RZ ;  /* 0x0000000f0d0d7210 */ /* 0x000fe20007f5e0ff */
[----:B------:R-:W-:-:S02]  /*218a0*/  IMAD.X R41, R41, 0x1, R2, P0 ;  /* 0x0000000129297824 */ /* 0x000fc400000e0602 */
[----:B------:R-:W-:Y:S01]  /*218b0*/  LOP3.LUT R6, R6, 0x110, R48, 0x78, !PT ;  /* 0x0000011006067812 */ /* 0x000fe200078e7830 */
[----:B------:R1:W-:Y:S04]  /*218c0*/  LDGSTS.E [R3+0xfe00], [R4.64], P1 ;  /* 0x0fe0000004037fae */ /* 0x0003e80008921844 */
[----:B------:R-:W-:Y:S04]  /*218d0*/  STL [R1+0x6d8], R13 ;  /* 0x0006d80d01007387 */ /* 0x000fe80000100800 */
[----:B------:R1:W-:Y:S02]  /*218e0*/  STL [R1+0x6cc], R41 ;  /* 0x0006cc2901007387 */ /* 0x0003e40000100800 */
[----:B-1----:R-:W-:Y:S01]  /*218f0*/  IMAD R3, R45, 0x8000, R6 ;  /* 0x000080002d037824 */ /* 0x002fe200078e0206 */
[----:B------:R-:W-:Y:S01]  /*21900*/  MOV R5, R41 ;  /* 0x0000002900057202 */ /* 0x000fe20000000f00 */
[----:B------:R-:W4:Y:S04]  /*21910*/  LDL.LU R6, [R1+0x6a8] ;  /* 0x0006a80001067983 */ /* 0x000f280000300800 */
[----:B------:R-:W4:Y:S01]  /*21920*/  LDL.LU R41, [R1+0x69c] ;  /* 0x00069c0001297983 */ /* 0x000f220000300800 */
[----:B------:R-:W-:-:S02]  /*21930*/  IMAD.X R40, R40, 0x1, R2, P2 ;  /* 0x0000000128287824 */ /* 0x000fc400010e0602 */
[----:B------:R-:W-:Y:S01]  /*21940*/  IMAD.MOV.U32 R4, RZ, RZ, R7 ;  /* 0x000000ffff047224 */ /* 0x000fe200078e0007 */
[----:B------:R-:W0:Y:S04]  /*21950*/  LDGDEPBAR ;  /* 0x00000000000079af */ /* 0x000e280000000000 */
[----:B------:R1:W-:Y:S02]  /*21960*/  LDGSTS.E [R3+0x40000], [R4.64], P4 ;  /* 0x4000000004037fae */ /* 0x0003e4000a121844 */
[----:B-1----:R-:W-:Y:S02]  /*21970*/  IMAD.MOV.U32 R5, RZ, RZ, R40 ;  /* 0x000000ffff057224 */ /* 0x002fe400078e0028 */
[----:B------:R-:W-:-:S05]  /*21980*/  IMAD.MOV.U32 R4, RZ, RZ, R13 ;  /* 0x000000ffff047224 */ /* 0x000fca00078e000d */
[----:B------:R1:W-:Y:S01]  /*21990*/  LDGSTS.E [R3+0x40800], [R4.64], P4 ;  /* 0x4080000004037fae */ /* 0x0003e2000a121844 */
[-C--:B---3--:R-:W-:Y:S02]  /*219a0*/  IADD3 R8, P0, R8, R15.reuse, RZ ;  /* 0x0000000f08087210 */ /* 0x088fe40007f1e0ff */
[----:B-----5:R-:W-:-:S03]  /*219b0*/  IADD3 R11, P1, R11, R15, RZ ;  /* 0x0000000f0b0b7210 */ /* 0x020fc60007f3e0ff */
[----:B------:R-:W-:Y:S04]  /*219c0*/  STL [R1+0x6d4], R8 ;  /* 0x0006d40801007387 */ /* 0x000fe80000100800 */
[----:B------:R3:W-:Y:S04]  /*219d0*/  STL [R1+0x6d0], R40 ;  /* 0x0006d02801007387 */ /* 0x0007e80000100800 */
[----:B------:R-:W5:Y:S04]  /*219e0*/  LDL.LU R7, [R1+0x6a4] ;  /* 0x0006a40001077983 */ /* 0x000f680000300800 */
[----:B---3--:R-:W3:Y:S01]  /*219f0*/  LDL.LU R40, [R1+0x6a0] ;  /* 0x0006a00001287983 */ /* 0x008ee20000300800 */
[----:B------:R-:W-:-:S03]  /*21a00*/  IMAD.X R47, R47, 0x1, R2, P0 ;  /* 0x000000012f2f7824 */ /* 0x000fc600000e0602 */
[----:B------:R-:W-:Y:S04]  /*21a10*/  STL [R1+0x6c8], R11 ;  /* 0x0006c80b01007387 */ /* 0x000fe80000100800 */
[----:B------:R1:W-:Y:S04]  /*21a20*/  STL [R1+0x6bc], R47 ;  /* 0x0006bc2f01007387 */ /* 0x0003e80000100800 */
[----:B------:R-:W3:Y:S04]  /*21a30*/  LDL.LU R13, [R1+0x698] ;  /* 0x00069800010d7983 */ /* 0x000ee80000300800 */
[----:B------:R-:W3:Y:S01]  /*21a40*/  LDL.LU R48, [R1+0x68c] ;  /* 0x00068c0001307983 */ /* 0x000ee20000300800 */
[----:B--2---:R-:W-:Y:S01]  /*21a50*/  IADD3 R10, P0, R10, R15, RZ ;  /* 0x0000000f0a0a7210 */ /* 0x004fe20007f1e0ff */
[----:B-1----:R-:W-:Y:S01]  /*21a60*/  IMAD.MOV.U32 R5, RZ, RZ, R47 ;  /* 0x000000ffff057224 */ /* 0x002fe200078e002f */
[----:B------:R-:W-:-:S03]  /*21a70*/  MOV R4, R8 ;  /* 0x0000000800047202 */ /* 0x000fc60000000f00 */
[----:B------:R-:W-:Y:S01]  /*21a80*/  STL [R1+0x6c4], R10 ;  /* 0x0006c40a01007387 */ /* 0x000fe20000100800 */
[----:B------:R-:W-:-:S03]  /*21a90*/  IMAD.X R44, R44, 0x1, R2, P1 ;  /* 0x000000012c2c7824 */ /* 0x000fc600008e0602 */
[----:B------:R1:W-:Y:S01]  /*21aa0*/  LDGSTS.E [R3+0x41000], [R4.64], P4 ;  /* 0x4100000004037fae */ /* 0x0003e2000a121844 */
[----:B----4-:R-:W-:-:S03]  /*21ab0*/  IADD3 R9, P1, R9, R15, RZ ;  /* 0x0000000f09097210 */ /* 0x010fc60007f3e0ff */
[----:B------:R2:W-:Y:S04]  /*21ac0*/  STL [R1+0x6c0], R44 ;  /* 0x0006c02c01007387 */ /* 0x0005e80000100800 */
[----:B------:R-:W4:Y:S04]  /*21ad0*/  LDL.LU R8, [R1+0x694] ;  /* 0x0006940001087983 */ /* 0x000f280000300800 */
[----:B------:R-:W4:Y:S01]  /*21ae0*/  LDL.LU R47, [R1+0x690] ;  /* 0x00069000012f7983 */ /* 0x000f220000300800 */
[----:B-1----:R-:W-:-:S03]  /*21af0*/  IMAD.MOV.U32 R4, RZ, RZ, R11 ;  /* 0x000000ffff047224 */ /* 0x002fc600078e000b */
[----:B------:R-:W-:Y:S01]  /*21b00*/  STL [R1+0x6b8], R9 ;  /* 0x0006b80901007387 */ /* 0x000fe20000100800 */
[----:B------:R-:W-:Y:S02]  /*21b10*/  IMAD.X R43, R43, 0x1, R2, P0 ;  /* 0x000000012b2b7824 */ /* 0x000fe400000e0602 */
[----:B------:R-:W-:-:S03]  /*21b20*/  IMAD.MOV.U32 R5, RZ, RZ, R44 ;  /* 0x000000ffff057224 */ /* 0x000fc600078e002c */
[----:B------:R1:W-:Y:S04]  /*21b30*/  STL [R1+0x6ac], R43 ;  /* 0x0006ac2b01007387 */ /* 0x0003e80000100800 */
[----:B------:R-:W4:Y:S04]  /*21b40*/  LDL.LU R11, [R1+0x688] ;  /* 0x00068800010b7983 */ /* 0x000f280000300800 */
[----:B--2---:R-:W2:Y:S04]  /*21b50*/  LDL.LU R44, [R1+0x5d0] ;  /* 0x0005d000012c7983 */ /* 0x004ea80000300800 */
[----:B------:R1:W-:Y:S01]  /*21b60*/  LDGSTS.E [R3+0x41800], [R4.64], P4 ;  /* 0x4180000004037fae */ /* 0x0003e2000a121844 */
[----:B------:R-:W-:-:S02]  /*21b70*/  IADD3 R14, P0, R14, R15, RZ ;  /* 0x0000000f0e0e7210 */ /* 0x000fc40007f1e0ff */
[----:B------:R-:W-:-:S03]  /*21b80*/  IADD3.X R42, R42, R2, RZ, P1, !PT ;  /* 0x000000022a2a7210 */ /* 0x000fc60000ffe4ff */
[----:B------:R-:W-:Y:S01]  /*21b90*/  STL [R1+0x6b4], R14 ;  /* 0x0006b40e01007387 */ /* 0x000fe20000100800 */
[----:B-1----:R-:W-:-:S03]  /*21ba0*/  IMAD.MOV.U32 R4, RZ, RZ, R10 ;  /* 0x000000ffff047224 */ /* 0x002fc600078e000a */
[----:B------:R1:W-:Y:S01]  /*21bb0*/  STL [R1+0x6b0], R42 ;  /* 0x0006b02a01007387 */ /* 0x0003e20000100800 */
[----:B------:R-:W-:-:S03]  /*21bc0*/  IMAD.MOV.U32 R5, RZ, RZ, R43 ;  /* 0x000000ffff057224 */ /* 0x000fc600078e002b */
[----:B------:R-:W2:Y:S04]  /*21bd0*/  LDL.LU R10, [R1+0x60c] ;  /* 0x00060c00010a7983 */ /* 0x000ea80000300800 */
[----:B------:R-:W2:Y:S04]  /*21be0*/  LDL.LU R43, [R1+0x5ec] ;  /* 0x0005ec00012b7983 */ /* 0x000ea80000300800 */
[----:B------:R1:W-:Y:S01]  /*21bf0*/  LDGSTS.E [R3+0x42000], [R4.64], P4 ;  /* 0x4200000004037fae */ /* 0x0003e2000a121844 */
[----:B------:R-:W-:Y:S01]  /*21c00*/  IADD3 R6, P1, R6, R15, RZ ;  /* 0x0000000f06067210 */ /* 0x000fe20007f3e0ff */
[----:B------:R-:W-:-:S04]  /*21c10*/  IMAD.X R41, R41, 0x1, R2, P0 ;  /* 0x0000000129297824 */ /* 0x000fc800000e0602 */
[----:B------:R-:W-:Y:S04]  /*21c20*/  STL [R1+0x6a8], R6 ;  /* 0x0006a80601007387 */ /* 0x000fe80000100800 */
[----:B------:R1:W-:Y:S02]  /*21c30*/  STL [R1+0x69c], R41 ;  /* 0x00069c2901007387 */ /* 0x0003e40000100800 */
[----:B-1----:R-:W-:Y:S01]  /*21c40*/  MOV R5, R42 ;  /* 0x0000002a00057202 */ /* 0x002fe20000000f00 */
[----:B------:R-:W-:Y:S01]  /*21c50*/  IMAD.MOV.U32 R4, RZ, RZ, R9 ;  /* 0x000000ffff047224 */ /* 0x000fe200078e0009 */
[----:B------:R-:W2:Y:S04]  /*21c60*/  LDL.LU R42, [R1+0x608] ;  /* 0x00060800012a7983 */ /* 0x000ea80000300800 */
[----:B------:R-:W2:Y:S04]  /*21c70*/  LDL.LU R9, [R1+0x62c] ;  /* 0x00062c0001097983 */ /* 0x000ea80000300800 */
[----:B------:R1:W-:Y:S02]  /*21c80*/  LDGSTS.E [R3+0x42800], [R4.64], P4 ;  /* 0x4280000004037fae */ /* 0x0003e4000a121844 */
[----:B-1----:R-:W-:-:S02]  /*21c90*/  IMAD.MOV.U32 R4, RZ, RZ, R14 ;  /* 0x000000ffff047224 */ /* 0x002fc400078e000e */
[----:B------:R-:W-:Y:S02]  /*21ca0*/  IMAD.MOV.U32 R5, RZ, RZ, R41 ;  /* 0x000000ffff057224 */ /* 0x000fe400078e0029 */
[----:B------:R-:W2:Y:S04]  /*21cb0*/  LDL.LU R41, [R1+0x628] ;  /* 0x0006280001297983 */ /* 0x000ea80000300800 */
[----:B------:R1:W-:Y:S02]  /*21cc0*/  LDGSTS.E [R3+0x43000], [R4.64], P4 ;  /* 0x4300000004037fae */ /* 0x0003e4000a121844 */
[----:B-1----:R-:W-:Y:S01]  /*21cd0*/  MOV R4, R6 ;  /* 0x0000000600047202 */ /* 0x002fe20000000f00 */
[----:B------:R-:W-:Y:S01]  /*21ce0*/  HMMA.1688.F32.TF32 R24, R140, R50, R24 ;  /* 0x000000328c18723c */ /* 0x000fe20000081018 */
[----:B-----5:R-:W-:Y:S01]  /*21cf0*/  IADD3 R7, P0, R7, R15, RZ ;  /* 0x0000000f07077210 */ /* 0x020fe20007f1e0ff */
[----:B---3--:R-:W-:-:S04]  /*21d00*/  IMAD.X R40, R40, 0x1, R2, P1 ;  /* 0x0000000128287824 */ /* 0x008fc800008e0602 */
[----:B------:R-:W-:Y:S01]  /*21d10*/  STL [R1+0x6a4], R7 ;  /* 0x0006a40701007387 */ /* 0x000fe20000100800 */
[----:B------:R-:W-:-:S03]  /*21d20*/  IMAD.MOV.U32 R5, RZ, RZ, R40 ;  /* 0x000000ffff057224 */ /* 0x000fc600078e0028 */
[----:B------:R1:W-:Y:S04]  /*21d30*/  STL [R1+0x6a0], R40 ;  /* 0x0006a02801007387 */ /* 0x0003e80000100800 */
[----:B------:R-:W3:Y:S01]  /*21d40*/  LDL.LU R14, [R1+0x64c] ;  /* 0x00064c00010e7983 */ /* 0x000ee20000300800 */
[----:B------:R-:W-:-:S03]  /*21d50*/  IADD3 R13, P1, R13, R15, RZ ;  /* 0x0000000f0d0d7210 */ /* 0x000fc60007f3e0ff */
[----:B------:R5:W-:Y:S01]  /*21d60*/  LDGSTS.E [R3+0x43800], [R4.64], P4 ;  /* 0x4380000004037fae */ /* 0x000be2000a121844 */
[----:B------:R-:W-:-:S03]  /*21d70*/  IMAD.X R48, R48, 0x1, R2, P0 ;  /* 0x0000000130307824 */ /* 0x000fc600000e0602 */
[----:B-1----:R-:W3:Y:S04]  /*21d80*/  LDL.LU R40, [R1+0x648] ;  /* 0x0006480001287983 */ /* 0x002ee80000300800 */
[----:B------:R1:W-:Y:S04]  /*21d90*/  STL [R1+0x698], R13 ;  /* 0x0006980d01007387 */ /* 0x0003e80000100800 */
[----:B------:R-:W-:Y:S04]  /*21da0*/  STL [R1+0x68c], R48 ;  /* 0x00068c3001007387 */ /* 0x000fe80000100800 */
[----:B------:R-:W3:Y:S01]  /*21db0*/  LDL.LU R6, [R1+0x66c] ;  /* 0x00066c0001067983 */ /* 0x000ee20000300800 */
[----:B-----5:R-:W-:Y:S01]  /*21dc0*/  IMAD.MOV.U32 R4, RZ, RZ, R7 ;  /* 0x000000ffff047224 */ /* 0x020fe200078e0007 */
[----:B----4-:R-:W-:Y:S01]  /*21dd0*/  IADD3 R8, P0, R8, R15, RZ ;  /* 0x0000000f08087210 */ /* 0x010fe20007f1e0ff */
[----:B------:R-:W-:Y:S01]  /*21de0*/  IMAD.MOV.U32 R5, RZ, RZ, R48 ;  /* 0x000000ffff057224 */ /* 0x000fe200078e0030 */
[----:B------:R-:W4:Y:S01]  /*21df0*/  LDL.LU R7, [R1+0x668] ;  /* 0x0006680001077983 */ /* 0x000f220000300800 */
[----:B------:R-:W-:-:S03]  /*21e00*/  IMAD.X R47, R47, 0x1, R2, P1 ;  /* 0x000000012f2f7824 */ /* 0x000fc600008e0602 */
[----:B------:R5:W-:Y:S04]  /*21e10*/  STL [R1+0x694], R8 ;  /* 0x0006940801007387 */ /* 0x000be80000100800 */
[----:B------:R-:W-:Y:S04]  /*21e20*/  STL [R1+0x690], R47 ;  /* 0x0006902f01007387 */ /* 0x000fe80000100800 */
[----:B------:R-:W4:Y:S04]  /*21e30*/  LDL.LU R49, [R1+0x4e0] ;  /* 0x0004e00001317983 */ /* 0x000f280000300800 */
[----:B------:R-:W4:Y:S01]  /*21e40*/  LDL.LU R50, [R1+0x4dc] ;  /* 0x0004dc0001327983 */ /* 0x000f220000300800 */
[----:B------:R-:W-:-:S03]  /*21e50*/  IADD3 R11, P1, R11, R15, RZ ;  /* 0x0000000f0b0b7210 */ /* 0x000fc60007f3e0ff */
[----:B------:R1:W-:Y:S01]  /*21e60*/  LDGSTS.E [R3+0x44000], [R4.64], P4 ;  /* 0x4400000004037fae */ /* 0x0003e2000a121844 */
[----:B--2---:R-:W-:-:S03]  /*21e70*/  IADD3.X R44, R44, R2, RZ, P0, !PT ;  /* 0x000000022c2c7210 */ /* 0x004fc600007fe4ff */
[----:B------:R2:W-:Y:S04]  /*21e80*/  STL [R1+0x688], R11 ;  /* 0x0006880b01007387 */ /* 0x0005e80000100800 */
[----:B------:R-:W-:Y:S01]  /*21e90*/  STL [R1+0x5d0], R44 ;  /* 0x0005d02c01007387 */ /* 0x000fe20000100800 */
[----:B-1----:R-:W-:-:S03]  /*21ea0*/  IMAD.MOV.U32 R4, RZ, RZ, R13 ;  /* 0x000000ffff047224 */ /* 0x002fc600078e000d */
[----:B------:R-:W4:Y:S01]  /*21eb0*/  LDL.LU R13, [R1+0x4f8] ;  /* 0x0004f800010d7983 */ /* 0x000f220000300800 */
[----:B------:R-:W-:-:S05]  /*21ec0*/  IMAD.MOV.U32 R5, RZ, RZ, R47 ;  /* 0x000000ffff057224 */ /* 0x000fca00078e002f */
[----:B------:R1:W-:Y:S01]  /*21ed0*/  LDGSTS.E [R3+0x44800], [R4.64], P4 ;  /* 0x4480000004037fae */ /* 0x0003e2000a121844 */
[-C--:B------:R-:W-:Y:S01]  /*21ee0*/  IADD3 R10, P0, R10, R15.reuse, RZ ;  /* 0x0000000f0a0a7210 */ /* 0x080fe20007f1e0ff */
[----:B------:R-:W-:Y:S02]  /*21ef0*/  IMAD.X R43, R43, 0x1, R2, P1 ;  /* 0x000000012b2b7824 */ /* 0x000fe400008e0602 */
[----:B-1----:R-:W-:Y:S02]  /*21f00*/  IMAD.MOV.U32 R4, RZ, RZ, R8 ;  /* 0x000000ffff047224 */ /* 0x002fe400078e0008 */
[----:B-----5:R-:W5:Y:S04]  /*21f10*/  LDL.LU R8, [R1+0x510] ;  /* 0x0005100001087983 */ /* 0x020f680000300800 */
[----:B------:R-:W-:Y:S04]  /*21f20*/  STL [R1+0x60c], R10 ;  /* 0x00060c0a01007387 */ /* 0x000fe80000100800 */
[----:B------:R1:W-:Y:S04]  /*21f30*/  STL [R1+0x5ec], R43 ;  /* 0x0005ec2b01007387 */ /* 0x0003e80000100800 */
[----:B------:R-:W5:Y:S01]  /*21f40*/  LDL.LU R48, [R1+0x4f4] ;  /* 0x0004f40001307983 */ /* 0x000f620000300800 */
[----:B------:R-:W-:Y:S01]  /*21f50*/  MOV R5, R44 ;  /* 0x0000002c00057202 */ /* 0x000fe20000000f00 */
[----:B------:R-:W-:Y:S01]  /*21f60*/  IMAD.X R42, R42, 0x1, R2, P0 ;  /* 0x000000012a2a7824 */ /* 0x000fe200000e0602 */
[----:B------:R-:W-:-:S03]  /*21f70*/  IADD3 R9, P1, R9, R15, RZ ;  /* 0x0000000f09097210 */ /* 0x000fc60007f3e0ff */
[----:B------:R1:W-:Y:S04]  /*21f80*/  LDGSTS.E [R3+0x45000], [R4.64], P4 ;  /* 0x4500000004037fae */ /* 0x0003e8000a121844 */
[----:B------:R2:W-:Y:S04]  /*21f90*/  STL [R1+0x62c], R9 ;  /* 0x00062c0901007387 */ /* 0x0005e80000100800 */
[----:B------:R-:W-:Y:S01]  /*21fa0*/  STL [R1+0x608], R42 ;  /* 0x0006082a01007387 */ /* 0x000fe20000100800 */
[----:B-1----:R-:W-:Y:S02]  /*21fb0*/  IMAD.MOV.U32 R4, RZ, RZ, R11 ;  /* 0x000000ffff047224 */ /* 0x002fe400078e000b */
[----:B------:R-:W-:Y:S01]  /*21fc0*/  IMAD.MOV.U32 R5, RZ, RZ, R43 ;  /* 0x000000ffff057224 */ /* 0x000fe200078e002b */
[----:B--2---:R-:W2:Y:S04]  /*21fd0*/  LDL.LU R11, [R1+0x528] ;  /* 0x00052800010b7983 */ /* 0x004ea80000300800 */
[----:B------:R-:W2:Y:S01]  /*21fe0*/  LDL.LU R43, [R1+0x50c] ;  /* 0x00050c00012b7983 */ /* 0x000ea20000300800 */
[----:B------:R-:W-:-:S03]  /*21ff0*/  IMAD.X R41, R41, 0x1, R2, P1 ;  /* 0x0000000129297824 */ /* 0x000fc600008e0602 */
[----:B------:R1:W-:Y:S02]  /*22000*/  LDGSTS.E [R3+0x45800], [R4.64], P4 ;  /* 0x4580000004037fae */ /* 0x0003e4000a121844 */
[----:B-1----:R-:W-:Y:S01]  /*22010*/  MOV R4, R10 ;  /* 0x0000000a00047202 */ /* 0x002fe20000000f00 */
[----:B------:R-:W-:-:S05]  /*22020*/  IMAD.MOV.U32 R5, RZ, RZ, R42 ;  /* 0x000000ffff057224 */ /* 0x000fca00078e002a */
[----:B------:R1:W-:Y:S02]  /*22030*/  LDGSTS.E [R3+0x46000], [R4.64], P4 ;  /* 0x4600000004037fae */ /* 0x0003e4000a121844 */
[----:B-1----:R-:W-:Y:S02]  /*22040*/  IMAD.MOV.U32 R4, RZ, RZ, R9 ;  /* 0x000000ffff047224 */ /* 0x002fe400078e0009 */
[----:B------:R-:W-:-:S05]  /*22050*/  IMAD.MOV.U32 R5, RZ, RZ, R41 ;  /* 0x000000ffff057224 */ /* 0x000fca00078e0029 */
[----:B------:R1:W-:Y:S01]  /*22060*/  LDGSTS.E [R3+0x46800], [R4.64], P4 ;  /* 0x4680000004037fae */ /* 0x0003e2000a121844 */
[----:B---3--:R-:W-:-:S05]  /*22070*/  IADD3 R14, P0, R14, R15, RZ ;  /* 0x0000000f0e0e7210 */ /* 0x008fca0007f1e0ff */
[----:B------:R-:W-:Y:S01]  /*22080*/  STL [R1+0x64c], R14 ;  /* 0x00064c0e01007387 */ /* 0x000fe20000100800 */
[----:B------:R-:W-:-:S03]  /*22090*/  IMAD.X R40, R40, 0x1, R2, P0 ;  /* 0x0000000128287824 */ /* 0x000fc600000e0602 */
[----:B------:R-:W-:Y:S04]  /*220a0*/  STL [R1+0x628], R41 ;  /* 0x0006282901007387 */ /* 0x000fe80000100800 */
[----:B------:R-:W3:Y:S01]  /*220b0*/  LDL.LU R10, [R1+0x540] ;  /* 0x00054000010a7983 */ /* 0x000ee20000300800 */
[----:B-1----:R-:W-:-:S03]  /*220c0*/  IMAD.MOV.U32 R5, RZ, RZ, R40 ;  /* 0x000000ffff057224 */ /* 0x002fc600078e0028 */
[----:B------:R-:W3:Y:S01]  /*220d0*/  LDL.LU R47, [R1+0x524] ;  /* 0x00052400012f7983 */ /* 0x000ee20000300800 */
[----:B------:R-:W-:-:S05]  /*220e0*/  IADD3 R6, P1, R6, R15, RZ ;  /* 0x0000000f06067210 */ /* 0x000fca0007f3e0ff */
[----:B------:R-:W-:Y:S04]  /*220f0*/  STL [R1+0x66c], R6 ;  /* 0x00066c0601007387 */ /* 0x000fe80000100800 */
[----:B------:R1:W-:Y:S01]  /*22100*/  STL [R1+0x648], R40 ;  /* 0x0006482801007387 */ /* 0x0003e20000100800 */
[----:B----4-:R-:W-:-:S03]  /*22110*/  IADD3.X R7, R7, R2, RZ, P1, !PT ;  /* 0x0000000207077210 */ /* 0x010fc60000ffe4ff */
[----:B------:R-:W4:Y:S04]  /*22120*/  LDL.LU R9, [R1+0x558] ;  /* 0x0005580001097983 */ /* 0x000f280000300800 */
[----:B------:R-:W4:Y:S04]  /*22130*/  LDL.LU R44, [R1+0x53c] ;  /* 0x00053c00012c7983 */ /* 0x000f280000300800 */
[----:B-1----:R-:W1:Y:S01]  /*22140*/  S2R R40, SR_TID.X ;  /* 0x0000000000287919 */ /* 0x002e620000002100 */
[----:B------:R-:W-:Y:S01]  /*22150*/  IADD3 R49, P0, R49, R15, RZ ;  /* 0x0000000f31317210 */ /* 0x000fe20007f1e0ff */
[----:B------:R-:W-:-:S04]  /*22160*/  IMAD.MOV.U32 R4, RZ, RZ, R14 ;  /* 0x000000ffff047224 */ /* 0x000fc800078e000e */
[----:B------:R-:W-:Y:S01]  /*22170*/  STL [R1+0x4e0], R49 ;  /* 0x0004e03101007387 */ /* 0x000fe20000100800 */
[----:B------:R-:W-:-:S03]  /*22180*/  IMAD.X R50, R50, 0x1, R2, P0 ;  /* 0x0000000132327824 */ /* 0x000fc600000e0602 */
[----:B------:R1:W-:Y:S04]  /*22190*/  STL [R1+0x668], R7 ;  /* 0x0006680701007387 */ /* 0x0003e80000100800 */
[----:B------:R-:W4:Y:S04]  /*221a0*/  LDL.LU R14, [R1+0x570] ;  /* 0x00057000010e7983 */ /* 0x000f280000300800 */
[----:B------:R1:W-:Y:S01]  /*221b0*/  LDGSTS.E [R3+0x47000], [R4.64], P4 ;  /* 0x4700000004037fae */ /* 0x0003e2000a121844 */
[----:B------:R-:W-:-:S03]  /*221c0*/  IADD3 R13, P1, R13, R15, RZ ;  /* 0x0000000f0d0d7210 */ /* 0x000fc60007f3e0ff */
[----:B------:R5:W-:Y:S01]  /*221d0*/  LDGSTS.E [R3+0x47800], [R6.64], P4 ;  /* 0x4780000006037fae */ /* 0x000be2000a121844 */
[----:B-1----:R-:W-:Y:S02]  /*221e0*/  LOP3.LUT R41, R40, 0x3f, RZ, 0xc0, !PT ;  /* 0x0000003f28297812 */ /* 0x002fe400078ec0ff */
[----:B------:R-:W-:-:S03]  /*221f0*/  SHF.R.S32.HI R42, RZ, 0x6, R40 ;  /* 0x00000006ff2a7819 */ /* 0x000fc60000011428 */
[----:B------:R-:W-:Y:S01]  /*22200*/  IMAD.SHL.U32 R40, R41, 0x4, RZ ;  /* 0x0000000429287824 */ /* 0x000fe200078e00ff */
[----:B------:R-:W-:Y:S01]  /*22210*/  SGXT R42, R42, 0x1 ;  /* 0x000000012a2a781a */ /* 0x000fe20000000200 */
[----:B------:R-:W4:Y:S03]  /*22220*/  LDL.LU R41, [R1+0x554] ;  /* 0x0005540001297983 */ /* 0x000f260000300800 */
[----:B------:R-:W-:Y:S01]  /*22230*/  LOP3.LUT R40, R40, 0x110, R42, 0x78, !PT ;  /* 0x0000011028287812 */ /* 0x000fe200078e782a */
[----:B------:R1:W-:Y:S03]  /*22240*/  STL [R1+0x4f8], R13 ;  /* 0x0004f80d01007387 */ /* 0x0003e60000100800 */
[----:B------:R-:W-:Y:S01]  /*22250*/  LOP3.LUT R40, R40, 0x20, RZ, 0x3c, !PT ;  /* 0x0000002028287812 */ /* 0x000fe200078e3cff */
[----:B------:R-:W-:Y:S03]  /*22260*/  STL [R1+0x4dc], R50 ;  /* 0x0004dc3201007387 */ /* 0x000fe60000100800 */
[----:B------:R-:W-:Y:S01]  /*22270*/  LEA R4, R45, R40, 0xf ;  /* 0x000000282d047211 */ /* 0x000fe200078e78ff */
[----:B------:R-:W4:Y:S04]  /*22280*/  LDL.LU R42, [R1+0x56c] ;  /* 0x00056c00012a7983 */ /* 0x000f280000300800 */
[----:B------:R-:W4:Y:S01]  /*22290*/  LDL.LU R40, [R1+0x588] ;  /* 0x0005880001287983 */ /* 0x000f220000300800 */
[----:B-----5:R-:W-:-:S03]  /*222a0*/  IADD3 R8, P0, R8, R15, RZ ;  /* 0x0000000f08087210 */ /* 0x020fc60007f1e0ff */
[----:B------:R-:W5:Y:S01]  /*222b0*/  LDL.LU R5, [R1+0x5a0] ;  /* 0x0005a00001057983 */ /* 0x000f620000300800 */
[----:B------:R-:W-:-:S03]  /*222c0*/  IMAD.X R48, R48, 0x1, R2, P1 ;  /* 0x0000000130307824 */ /* 0x000fc600008e0602 */
[----:B------:R-:W-:Y:S01]  /*222d0*/  STL [R1+0x510], R8 ;  /* 0x0005100801007387 */ /* 0x000fe20000100800 */
[----:B------:R-:W-:-:S03]  /*222e0*/  IMAD.MOV.U32 R6, RZ, RZ, R49 ;  /* 0x000000ffff067224 */ /* 0x000fc600078e0031 */
[----:B------:R-:W-:Y:S01]  /*222f0*/  STL [R1+0x4f4], R48 ;  /* 0x0004f43001007387 */ /* 0x000fe20000100800 */
[----:B------:R-:W-:-:S03]  /*22300*/  IMAD.MOV.U32 R7, RZ, RZ, R50 ;  /* 0x000000ffff077224 */ /* 0x000fc600078e0032 */
[----:B------:R-:W5:Y:S04]  /*22310*/  LDL.LU R3, [R1+0x584] ;  /* 0x0005840001037983 */ /* 0x000f680000300800 */
[----:B------:R1:W-:Y:S01]  /*22320*/  LDGSTS.E [R4+0x40200], [R6.64], P4 ;  /* 0x4020000006047fae */ /* 0x0003e2000a121844 */
[----:B--2---:R-:W-:Y:S02]  /*22330*/  IADD3 R11, P1, R11, R15, RZ ;  /* 0x0000000f0b0b7210 */ /* 0x004fe40007f3e0ff */
[----:B-1----:R-:W-:Y:S01]  /*22340*/  MOV R6, R13 ;  /* 0x0000000d00067202 */ /* 0x002fe20000000f00 */
[----:B------:R-:W-:Y:S02]  /*22350*/  IMAD.X R43, R43, 0x1, R2, P0 ;  /* 0x000000012b2b7824 */ /* 0x000fe400000e0602 */
[----:B------:R-:W-:Y:S01]  /*22360*/  IMAD.MOV.U32 R7, RZ, RZ, R48 ;  /* 0x000000ffff077224 */ /* 0x000fe200078e0030 */
[----:B------:R-:W-:Y:S04]  /*22370*/  STL [R1+0x528], R11 ;  /* 0x0005280b01007387 */ /* 0x000fe80000100800 */
[----:B------:R1:W-:Y:S04]  /*22380*/  STL [R1+0x50c], R43 ;  /* 0x00050c2b01007387 */ /* 0x0003e80000100800 */
[----:B------:R2:W-:Y:S04]  /*22390*/  LDGSTS.E [R4+0x40a00], [R6.64], P4 ;  /* 0x40a0000006047fae */ /* 0x0005e8000a121844 */
[----:B------:R-:W5:Y:S01]  /*223a0*/  LDL.LU R13, [R1+0x5bc] ;  /* 0x0005bc00010d7983 */ /* 0x000f620000300800 */
[----:B--2---:R-:W-:-:S03]  /*223b0*/  IMAD.MOV.U32 R7, RZ, RZ, R43 ;  /* 0x000000ffff077224 */ /* 0x004fc600078e002b */
[----:B-1----:R-:W2:Y:S01]  /*223c0*/  LDL.LU R43, [R1+0x59c] ;  /* 0x00059c00012b7983 */ /* 0x002ea20000300800 */
[----:B------:R-:W-:-:S05]  /*223d0*/  IMAD.MOV.U32 R6, RZ, RZ, R8 ;  /* 0x000000ffff067224 */ /* 0x000fca00078e0008 */
[----:B------:R1:W-:Y:S02]  /*223e0*/  LDGSTS.E [R4+0x41200], [R6.64], P4 ;  /* 0x4120000006047fae */ /* 0x0003e4000a121844 */
[----:B-1----:R-:W-:Y:S01]  /*223f0*/  IMAD.MOV.U32 R6, RZ, RZ, R11 ;  /* 0x000000ffff067224 */ /* 0x002fe200078e000b */
[----:B---3--:R-:W-:Y:S01]  /*22400*/  IADD3 R10, P0, R10, R15, RZ ;  /* 0x0000000f0a0a7210 */ /* 0x008fe20007f1e0ff */
[----:B------:R-:W-:-:S04]  /*22410*/  IMAD.X R47, R47, 0x1, R2, P1 ;  /* 0x000000012f2f7824 */ /* 0x000fc800008e0602 */
[----:B------:R-:W-:Y:S04]  /*22420*/  STL [R1+0x540], R10 ;  /* 0x0005400a01007387 */ /* 0x000fe80000100800 */
[----:B------:R1:W-:Y:S04]  /*22430*/  STL [R1+0x524], R47 ;  /* 0x0005242f01007387 */ /* 0x0003e80000100800 */
[----:B------:R-:W3:Y:S04]  /*22440*/  LDL.LU R8, [R1+0x5d8] ;  /* 0x0005d80001087983 */ /* 0x000ee80000300800 */
[----:B------:R-:W3:Y:S01]  /*22450*/  LDL.LU R48, [R1+0x5b8] ;  /* 0x0005b80001307983 */ /* 0x000ee20000300800 */
[----:B----4-:R-:W-:Y:S01]  /*22460*/  IADD3 R9, P1, R9, R15, RZ ;  /* 0x0000000f09097210 */ /* 0x010fe20007f3e0ff */
[----:B------:R-:W-:Y:S01]  /*22470*/  IMAD.MOV.U32 R7, RZ, RZ, R47 ;  /* 0x000000ffff077224 */ /* 0x000fe200078e002f */
[----:B------:R-:W-:-:S03]  /*22480*/  IADD3.X R44, R44, R2, RZ, P0, !PT ;  /* 0x000000022c2c7210 */ /* 0x000fc600007fe4ff */
[----:B------:R-:W-:Y:S04]  /*22490*/  STL [R1+0x558], R9 ;  /* 0x0005580901007387 */ /* 0x000fe80000100800 */
[----:B------:R-:W-:Y:S04]  /*224a0*/  STL [R1+0x53c], R44 ;  /* 0x00053c2c01007387 */ /* 0x000fe80000100800 */
[----:B------:R-:W4:Y:S04]  /*224b0*/  LDL.LU R11, [R1+0x5f4] ;  /* 0x0005f400010b7983 */ /* 0x000f280000300800 */
[----:B------:R1:W-:Y:S04]  /*224c0*/  LDGSTS.E [R4+0x41a00], [R6.64], P4 ;  /* 0x41a0000006047fae */ /* 0x0003e8000a121844 */
[----:B-1----:R-:W4:Y:S01]  /*224d0*/  LDL.LU R47, [R1+0x5d4] ;  /* 0x0005d400012f7983 */ /* 0x002f220000300800 */
[----:B------:R-:W-:Y:S01]  /*224e0*/  IADD3 R14, P0, R14, R15, RZ ;  /* 0x0000000f0e0e7210 */ /* 0x000fe20007f1e0ff */
[----:B------:R-:W-:Y:S01]  /*224f0*/  IMAD.MOV.U32 R6, RZ, RZ, R10 ;  /* 0x000000ffff067224 */ /* 0x000fe200078e000a */
[----:B------:R-:W-:-:S03]  /*22500*/  MOV R7, R44 ;  /* 0x0000002c00077202 */ /* 0x000fc60000000f00 */
[----:B------:R-:W-:Y:S04]  /*22510*/  STL [R1+0x570], R14 ;  /* 0x0005700e01007387 */ /* 0x000fe80000100800 */
[----:B------:R1:W-:Y:S01]  /*22520*/  LDGSTS.E [R4+0x42200], [R6.64], P4 ;  /* 0x4220000006047fae */ /* 0x0003e2000a121844 */
[----:B------:R-:W-:-:S05]  /*22530*/  IMAD.X R41, R41, 0x1, R2, P1 ;  /* 0x0000000129297824 */ /* 0x000fca00008e0602 */
[----:B------:R1:W-:Y:S02]  /*22540*/  STL [R1+0x554], R41 ;  /* 0x0005542901007387 */ /* 0x0003e40000100800 */
[----:B-1----:R-:W-:Y:S02]  /*22550*/  IMAD.MOV.U32 R7, RZ, RZ, R41 ;  /* 0x000000ffff077224 */ /* 0x002fe400078e0029 */
[----:B------:R-:W4:Y:S01]  /*22560*/  LDL.LU R10, [R1+0x614] ;  /* 0x00061400010a7983 */ /* 0x000f220000300800 */
[----:B------:R-:W-:-:S03]  /*22570*/  IMAD.X R42, R42, 0x1, R2, P0 ;  /* 0x000000012a2a7824 */ /* 0x000fc600000e0602 */
[----:B------:R-:W4:Y:S01]  /*22580*/  LDL.LU R41, [R1+0x5f0] ;  /* 0x0005f00001297983 */ /* 0x000f220000300800 */
[----:B------:R-:W-:Y:S01]  /*22590*/  IADD3 R40, P1, R40, R15, RZ ;  /* 0x0000000f28287210 */ /* 0x000fe20007f3e0ff */
[----:B------:R-:W-:-:S04]  /*225a0*/  IMAD.MOV.U32 R6, RZ, RZ, R9 ;  /* 0x000000ffff067224 */ /* 0x000fc800078e0009 */
[----:B------:R-:W-:Y:S04]  /*225b0*/  STL [R1+0x588], R40 ;  /* 0x0005882801007387 */ /* 0x000fe80000100800 */
[----:B------:R1:W-:Y:S04]  /*225c0*/  STL [R1+0x56c], R42 ;  /* 0x00056c2a01007387 */ /* 0x0003e80000100800 */
[----:B------:R-:W4:Y:S04]  /*225d0*/  LDL.LU R44, [R1+0x610] ;  /* 0x00061000012c7983 */ /* 0x000f280000300800 */
[----:B------:R-:W4:Y:S01]  /*225e0*/  LDL.LU R9, [R1+0x634] ;  /* 0x0006340001097983 */ /* 0x000f220000300800 */
[----:B-----5:R-:W-:Y:S01]  /*225f0*/  IADD3 R5, P0, R5, R15, RZ ;  /* 0x0000000f05057210 */ /* 0x020fe20007f1e0ff */
[----:B------:R-:W-:-:S02]  /*22600*/  IMAD.X R3, R3, 0x1, R2, P1 ;  /* 0x0000000103037824 */ /* 0x000fc400008e0602 */
[----:B------:R5:W-:Y:S02]  /*22610*/  LDGSTS.E [R4+0x42a00], [R6.64], P4 ;  /* 0x42a0000006047fae */ /* 0x000be4000a121844 */
[----:B-----5:R-:W-:Y:S02]  /*22620*/  IMAD.MOV.U32 R7, RZ, RZ, R42 ;  /* 0x000000ffff077224 */ /* 0x020fe400078e002a */
[----:B-1----:R-:W5:Y:S01]  /*22630*/  LDL.LU R42, [R1+0x630] ;  /* 0x00063000012a7983 */ /* 0x002f620000300800 */
[----:B------:R-:W-:-:S03]  /*22640*/  MOV R6, R14 ;  /* 0x0000000e00067202 */ /* 0x000fc60000000f00 */
[----:B------:R-:W-:Y:S04]  /*22650*/  STL [R1+0x5a0], R5 ;  /* 0x0005a00501007387 */ /* 0x000fe80000100800 */
[----:B------:R1:W-:Y:S04]  /*22660*/  STL [R1+0x584], R3 ;  /* 0x0005840301007387 */ /* 0x0003e80000100800 */
[----:B------:R-:W5:Y:S01]  /*22670*/  LDL.LU R14, [R1+0x654] ;  /* 0x00065400010e7983 */ /* 0x000f620000300800 */
[----:B------:R-:W-:-:S03]  /*22680*/  IADD3 R13, P1, R13, R15, RZ ;  /* 0x0000000f0d0d7210 */ /* 0x000fc60007f3e0ff */
[----:B------:R1:W-:Y:S01]  /*22690*/  LDGSTS.E [R4+0x43200], [R6.64], P4 ;  /* 0x4320000006047fae */ /* 0x0003e2000a121844 */
[----:B--2---:R-:W-:Y:S02]  /*226a0*/  IMAD.X R43, R43, 0x1, R2, P0 ;  /* 0x000000012b2b7824 */ /* 0x004fe400000e0602 */
[----:B-1----:R-:W-:Y:S02]  /*226b0*/  IMAD.MOV.U32 R6, RZ, RZ, R40 ;  /* 0x000000ffff067224 */ /* 0x002fe400078e0028 */
[----:B------:R-:W2:Y:S01]  /*226c0*/  LDL.LU R40, [R1+0x650] ;  /* 0x0006500001287983 */ /* 0x000ea20000300800 */
[----:B------:R-:W-:-:S03]  /*226d0*/  IMAD.MOV.U32 R7, RZ, RZ, R3 ;  /* 0x000000ffff077224 */ /* 0x000fc600078e0003 */
[----:B------:R-:W-:Y:S04]  /*226e0*/  STL [R1+0x5bc], R13 ;  /* 0x0005bc0d01007387 */ /* 0x000fe80000100800 */
[----:B------:R1:W-:Y:S04]  /*226f0*/  STL [R1+0x59c], R43 ;  /* 0x00059c2b01007387 */ /* 0x0003e80000100800 */
[----:B------:R-:W2:Y:S04]  /*22700*/  LDL.LU R3, [R1+0x674] ;  /* 0x0006740001037983 */ /* 0x000ea80000300800 */
[----:B------:R1:W-:Y:S02]  /*22710*/  LDGSTS.E [R4+0x43a00], [R6.64], P4 ;  /* 0x43a0000006047fae */ /* 0x0003e4000a121844 */
[----:B-1----:R-:W-:-:S02]  /*22720*/  IMAD.MOV.U32 R7, RZ, RZ, R43 ;  /* 0x000000ffff077224 */ /* 0x002fc400078e002b */
[----:B------:R-:W2:Y:S01]  /*22730*/  LDL.LU R43, [R1+0x670] ;  /* 0x00067000012b7983 */ /* 0x000ea20000300800 */
[----:B------:R-:W-:-:S05]  /*22740*/  IMAD.MOV.U32 R6, RZ, RZ, R5 ;  /* 0x000000ffff067224 */ /* 0x000fca00078e0005 */
[----:B------:R1:W-:Y:S02]  /*22750*/  LDGSTS.E [R4+0x44200], [R6.64], P4 ;  /* 0x4420000006047fae */ /* 0x0003e4000a121844 */
[----:B-1----:R-:W-:Y:S01]  /*22760*/  IMAD.MOV.U32 R6, RZ, RZ, R13 ;  /* 0x000000ffff067224 */ /* 0x002fe200078e000d */
[----:B---3--:R-:W-:Y:S02]  /*22770*/  IADD3 R8, P0, R8, R15, RZ ;  /* 0x0000000f08087210 */ /* 0x008fe40007f1e0ff */
[----:B------:R-:W-:-:S03]  /*22780*/  IADD3.X R48, R48, R2, RZ, P1, !PT ;  /* 0x0000000230307210 */ /* 0x000fc60000ffe4ff */
[----:B------:R1:W-:Y:S04]  /*22790*/  STL [R1+0x5d8], R8 ;  /* 0x0005d80801007387 */ /* 0x0003e80000100800 */
[----:B------:R-:W-:Y:S04]  /*227a0*/  STL [R1+0x5b8], R48 ;  /* 0x0005b83001007387 */ /* 0x000fe80000100800 */
[----:B------:R-:W3:Y:S01]  /*227b0*/  LDL.LU R5, [R1+0x4e8] ;  /* 0x0004e80001057983 */ /* 0x000ee20000300800 */
[----:B------:R-:W-:-:S03]  /*227c0*/  MOV R7, R48 ;  /* 0x0000003000077202 */ /* 0x000fc60000000f00 */
[----:B------:R-:W3:Y:S01]  /*227d0*/  LDL.LU R49, [R1+0x4e4] ;  /* 0x0004e40001317983 */ /* 0x000ee20000300800 */
[----:B----4-:R-:W-:-:S03]  /*227e0*/  IADD3 R11, P1, R11, R15, RZ ;  /* 0x0000000f0b0b7210 */ /* 0x010fc60007f3e0ff */
[----:B------:R4:W-:Y:S01]  /*227f0*/  LDGSTS.E [R4+0x44a00], [R6.64], P4 ;  /* 0x44a0000006047fae */ /* 0x0009e2000a121844 */
[----:B------:R-:W-:-:S03]  /*22800*/  IMAD.X R47, R47, 0x1, R2, P0 ;  /* 0x000000012f2f7824 */ /* 0x000fc600000e0602 */
[----:B------:R-:W-:Y:S04]  /*22810*/  STL [R1+0x5f4], R11 ;  /* 0x0005f40b01007387 */ /* 0x000fe80000100800 */
[----:B------:R-:W-:Y:S01]  /*22820*/  STL [R1+0x5d4], R47 ;  /* 0x0005d42f01007387 */ /* 0x000fe20000100800 */
[----:B----4-:R-:W-:Y:S02]  /*22830*/  IMAD.MOV.U32 R6, RZ, RZ, R8 ;  /* 0x000000ffff067224 */ /* 0x010fe400078e0008 */
[----:B------:R-:W-:Y:S01]  /*22840*/  IMAD.MOV.U32 R7, RZ, RZ, R47 ;  /* 0x000000ffff077224 */ /* 0x000fe200078e002f */
[----:B------:R-:W4:Y:S04]  /*22850*/  LDL.LU R13, [R1+0x500] ;  /* 0x00050000010d7983 */ /* 0x000f280000300800 */
[----:B-1----:R-:W4:Y:S04]  /*22860*/  LDL.LU R8, [R1+0x518] ;  /* 0x0005180001087983 */ /* 0x002f280000300800 */
[----:B------:R1:W-:Y:S01]  /*22870*/  LDGSTS.E [R4+0x45200], [R6.64], P4 ;  /* 0x4520000006047fae */ /* 0x0003e2000a121844 */
[----:B------:R-:W-:-:S02]  /*22880*/  IADD3 R10, P0, R10, R15, RZ ;  /* 0x0000000f0a0a7210 */ /* 0x000fc40007f1e0ff */
[----:B-1----:R-:W-:Y:S01]  /*22890*/  MOV R6, R11 ;  /* 0x0000000b00067202 */ /* 0x002fe20000000f00 */
[--C-:B------:R-:W-:Y:S02]  /*228a0*/  IMAD.X R41, R41, 0x1, R2.reuse, P1 ;  /* 0x0000000129297824 */ /* 0x100fe400008e0602 */
[----:B------:R-:W-:Y:S02]  /*228b0*/  STL [R1+0x614], R10 ;  /* 0x0006140a01007387 */ /* 0x000fe40000100800 */
[----:B------:R-:W-:Y:S02]  /*228c0*/  IMAD.MOV.U32 R7, RZ, RZ, R41 ;  /* 0x000000ffff077224 */ /* 0x000fe400078e0029 */
[----:B------:R1:W-:Y:S04]  /*228d0*/  STL [R1+0x5f0], R41 ;  /* 0x0005f02901007387 */ /* 0x0003e80000100800 */
[----:B------:R1:W-:Y:S01]  /*228e0*/  LDGSTS.E [R4+0x45a00], [R6.64], P4 ;  /* 0x45a0000006047fae */ /* 0x0003e2000a121844 */
[----:B------:R-:W-:-:S03]  /*228f0*/  IMAD.X R44, R44, 0x1, R2, P0 ;  /* 0x000000012c2c7824 */ /* 0x000fc600000e0602 */
[----:B-1----:R-:W4:Y:S01]  /*22900*/  LDL.LU R41, [R1+0x4fc] ;  /* 0x0004fc0001297983 */ /* 0x002f220000300800 */
[----:B------:R-:W-:Y:S01]  /*22910*/  IADD3 R9, P1, R9, R15, RZ ;  /* 0x0000000f09097210 */ /* 0x000fe20007f3e0ff */
[----:B------:R-:W-:-:S04]  /*22920*/  IMAD.MOV.U32 R7, RZ, RZ, R44 ;  /* 0x000000ffff077224 */ /* 0x000fc800078e002c */
[----:B------:R-:W-:Y:S04]  /*22930*/  STL [R1+0x634], R9 ;  /* 0x0006340901007387 */ /* 0x000fe80000100800 */
[----:B------:R1:W-:Y:S04]  /*22940*/  STL [R1+0x610], R44 ;  /* 0x0006102c01007387 */ /* 0x0003e80000100800 */
[----:B------:R-:W4:Y:S04]  /*22950*/  LDL.LU R11, [R1+0x530] ;  /* 0x00053000010b7983 */ /* 0x000f280000300800 */
[----:B-1----:R-:W4:Y:S01]  /*22960*/  LDL.LU R44, [R1+0x514] ;  /* 0x00051400012c7983 */ /* 0x002f220000300800 */
[----:B-----5:R-:W-:-:S02]  /*22970*/  IMAD.X R42, R42, 0x1, R2, P1 ;  /* 0x000000012a2a7824 */ /* 0x020fc400008e0602 */
[----:B------:R-:W-:-:S05]  /*22980*/  IMAD.MOV.U32 R6, RZ, RZ, R10 ;  /* 0x000000ffff067224 */ /* 0x000fca00078e000a */
[----:B------:R1:W-:Y:S01]  /*22990*/  LDGSTS.E [R4+0x46200], [R6.64], P4 ;  /* 0x4620000006047fae */ /* 0x0003e2000a121844 */
[----:B------:R-:W-:-:S05]  /*229a0*/  IADD3 R14, P0, R14, R15, RZ ;  /* 0x0000000f0e0e7210 */ /* 0x000fca0007f1e0ff */
[----:B------:R-:W-:Y:S04]  /*229b0*/  STL [R1+0x654], R14 ;  /* 0x0006540e01007387 */ /* 0x000fe80000100800 */
[----:B------:R5:W-:Y:S04]  /*229c0*/  STL [R1+0x630], R42 ;  /* 0x0006302a01007387 */ /* 0x000be80000100800 */
[----:B------:R-:W4:Y:S04]  /*229d0*/  LDL.LU R10, [R1+0x548] ;  /* 0x00054800010a7983 */ /* 0x000f280000300800 */
[----:B------:R-:W4:Y:S01]  /*229e0*/  LDL.LU R48, [R1+0x52c] ;  /* 0x00052c0001307983 */ /* 0x000f220000300800 */
[----:B--2---:R-:W-:Y:S01]  /*229f0*/  IADD3.X R40, R40, R2, RZ, P0, !PT ;  /* 0x0000000228287210 */ /* 0x004fe200007fe4ff */
[----:B-1----:R-:W-:-:S02]  /*22a00*/  IMAD.MOV.U32 R6, RZ, RZ, R9 ;  /* 0x000000ffff067224 */ /* 0x002fc400078e0009 */
[----:B------:R-:W-:Y:S01]  /*22a10*/  IMAD.MOV.U32 R7, RZ, RZ, R42 ;  /* 0x000000ffff077224 */ /* 0x000fe200078e002a */
[----:B------:R-:W1:Y:S04]  /*22a20*/  S2R R52, SR_TID.X ;  /* 0x0000000000347919 */ /* 0x000e680000002100 */
[----:B------:R2:W-:Y:S01]  /*22a30*/  LDGSTS.E [R4+0x46a00], [R6.64], P4 ;  /* 0x46a0000006047fae */ /* 0x0005e2000a121844 */
[----:B------:R-:W-:-:S05]  /*22a40*/  IADD3 R3, P1, R3, R15, RZ ;  /* 0x0000000f03037210 */ /* 0x000fca0007f3e0ff */
[----:B------:R-:W-:Y:S04]  /*22a50*/  STL [R1+0x674], R3 ;  /* 0x0006740301007387 */ /* 0x000fe80000100800 */
[----:B------:R1:W-:Y:S04]  /*22a60*/  STL [R1+0x650], R40 ;  /* 0x0006502801007387 */ /* 0x0003e80000100800 */
[----:B------:R-:W4:Y:S04]  /*22a70*/  LDL.LU R9, [R1+0x560] ;  /* 0x0005600001097983 */ /* 0x000f280000300800 */
[----:B-----5:R-:W5:Y:S01]  /*22a80*/  LDL.LU R42, [R1+0x544] ;  /* 0x00054400012a7983 */ /* 0x020f620000300800 */
[----:B--2---:R-:W-:Y:S01]  /*22a90*/  IMAD.MOV.U32 R6, RZ, RZ, R14 ;  /* 0x000000ffff067224 */ /* 0x004fe200078e000e */
[----:B------:R-:W-:Y:S01]  /*22aa0*/  MOV R7, R40 ;  /* 0x0000002800077202 */ /* 0x000fe20000000f00 */
[----:B------:R-:W-:Y:S01]  /*22ab0*/  IMAD.X R43, R43, 0x1, R2, P1 ;  /* 0x000000012b2b7824 */ /* 0x000fe200008e0602 */
[----:B-1----:R-:W-:-:S03]  /*22ac0*/  LOP3.LUT R40, R52, 0x3f, RZ, 0xc0, !PT ;  /* 0x0000003f34287812 */ /* 0x002fc600078ec0ff */
[----:B------:R1:W-:Y:S02]  /*22ad0*/  LDGSTS.E [R4+0x47200], [R6.64], P4 ;  /* 0x4720000006047fae */ /* 0x0003e4000a121844 */
[----:B-1----:R-:W-:Y:S02]  /*22ae0*/  IMAD.MOV.U32 R7, RZ, RZ, R43 ;  /* 0x000000ffff077224 */ /* 0x002fe400078e002b */
[----:B------:R-:W-:Y:S02]  /*22af0*/  IMAD.MOV.U32 R6, RZ, RZ, R3 ;  /* 0x000000ffff067224 */ /* 0x000fe400078e0003 */
[----:B------:R-:W-:-:S03]  /*22b00*/  IMAD.SHL.U32 R3, R40, 0x4, RZ ;  /* 0x0000000428037824 */ /* 0x000fc600078e00ff */
[----:B------:R1:W-:Y:S01]  /*22b10*/  LDGSTS.E [R4+0x47a00], [R6.64], P4 ;  /* 0x47a0000006047fae */ /* 0x0003e2000a121844 */
[----:B---3--:R-:W-:-:S05]  /*22b20*/  IADD3 R5, P0, R5, R15, RZ ;  /* 0x0000000f05057210 */ /* 0x008fca0007f1e0ff */
[----:B------:R-:W-:Y:S04]  /*22b30*/  STL [R1+0x4e8], R5 ;  /* 0x0004e80501007387 */ /* 0x000fe80000100800 */
[----:B------:R2:W-:Y:S01]  /*22b40*/  STL [R1+0x670], R43 ;  /* 0x0006702b01007387 */ /* 0x0005e20000100800 */
[----:B------:R-:W-:-:S03]  /*22b50*/  IMAD.X R49, R49, 0x1, R2, P0 ;  /* 0x0000000131317824 */ /* 0x000fc600000e0602 */
[----:B------:R-:W3:Y:S04]  /*22b60*/  LDL.LU R14, [R1+0x578] ;  /* 0x00057800010e7983 */ /* 0x000ee80000300800 */
[----:B------:R-:W3:Y:S01]  /*22b70*/  LDL.LU R40, [R1+0x55c] ;  /* 0x00055c0001287983 */ /* 0x000ee20000300800 */
[----:B--2---:R-:W-:-:S04]  /*22b80*/  SHF.R.S32.HI R43, RZ, 0x6, R52 ;  /* 0x00000006ff2b7819 */ /* 0x004fc80000011434 */
[----:B------:R-:W-:Y:S02]  /*22b90*/  SGXT R43, R43, 0x1 ;  /* 0x000000012b2b781a */ /* 0x000fe40000000200 */
[----:B----4-:R-:W-:Y:S02]  /*22ba0*/  IADD3 R13, P1, R13, R15, RZ ;  /* 0x0000000f0d0d7210 */ /* 0x010fe40007f3e0ff */
[----:B------:R-:W-:-:S03]  /*22bb0*/  LOP3.LUT R3, R3, 0x110, R43, 0x78, !PT ;  /* 0x0000011003037812 */ /* 0x000fc600078e782b */
[----:B------:R-:W-:Y:S01]  /*22bc0*/  STL [R1+0x500], R13 ;  /* 0x0005000d01007387 */ /* 0x000fe20000100800 */
[----:B------:R-:W-:-:S03]  /*22bd0*/  LOP3.LUT R3, R3, 0x40, RZ, 0x3c, !PT ;  /* 0x0000004003037812 */ /* 0x000fc600078e3cff */
[----:B------:R-:W-:Y:S01]  /*22be0*/  STL [R1+0x4e4], R49 ;  /* 0x0004e43101007387 */ /* 0x000fe20000100800 */
[----:B------:R-:W-:Y:S01]  /*22bf0*/  IADD3 R8, P0, R8, R15, RZ ;  /* 0x0000000f08087210 */ /* 0x000fe20007f1e0ff */
[----:B-1----:R-:W-:Y:S02]  /*22c00*/  IMAD.MOV.U32 R4, RZ, RZ, R5 ;  /* 0x000000ffff047224 */ /* 0x002fe400078e0005 */
[----:B------:R-:W2:Y:S01]  /*22c10*/  LDL.LU R47, [R1+0x574] ;  /* 0x00057400012f7983 */ /* 0x000ea20000300800 */
[----:B------:R-:W-:Y:S01]  /*22c20*/  LEA R3, R45, R3, 0xf ;  /* 0x000000032d037211 */ /* 0x000fe200078e78ff */
[----:B------:R-:W-:Y:S02]  /*22c30*/  IMAD.MOV.U32 R5, RZ, RZ, R49 ;  /* 0x000000ffff057224 */ /* 0x000fe400078e0031 */
[----:B------:R-:W4:Y:S04]  /*22c40*/  LDL.LU R43, [R1+0x590] ;  /* 0x00059000012b7983 */ /* 0x000f280000300800 */
[----:B------:R-:W4:Y:S04]  /*22c50*/  LDL.LU R6, [R1+0x58c] ;  /* 0x00058c0001067983 */ /* 0x000f280000300800 */
[----:B------:R-:W-:Y:S04]  /*22c60*/  STL [R1+0x518], R8 ;  /* 0x0005180801007387 */ /* 0x000fe80000100800 */
[----:B------:R1:W-:Y:S01]  /*22c70*/  LDGSTS.E [R3+0x40400], [R4.64], P4 ;  /* 0x4040000004037fae */ /* 0x0003e2000a121844 */
[----:B------:R-:W-:-:S05]  /*22c80*/  IMAD.X R41, R41, 0x1, R2, P1 ;  /* 0x0000000129297824 */ /* 0x000fca00008e0602 */
[----:B------:R1:W-:Y:S02]  /*22c90*/  STL [R1+0x4fc], R41 ;  /* 0x0004fc2901007387 */ /* 0x0003e40000100800 */
[----:B-1----:R-:W-:Y:S02]  /*22ca0*/  IMAD.MOV.U32 R5, RZ, RZ, R41 ;  /* 0x000000ffff057224 */ /* 0x002fe400078e0029 */
[----:B------:R-:W4:Y:S01]  /*22cb0*/  LDL.LU R7, [R1+0x5ac] ;  /* 0x0005ac0001077983 */ /* 0x000f220000300800 */
[----:B------:R-:W-:-:S03]  /*22cc0*/  MOV R4, R13 ;  /* 0x0000000d00047202 */ /* 0x000fc60000000f00 */
[----:B------:R-:W4:Y:S01]  /*22cd0*/  LDL.LU R41, [R1+0x5a8] ;  /* 0x0005a80001297983 */ /* 0x000f220000300800 */
[----:B------:R-:W-:-:S03]  /*22ce0*/  IADD3 R11, P1, R11, R15, RZ ;  /* 0x0000000f0b0b7210 */ /* 0x000fc60007f3e0ff */
[----:B------:R1:W-:Y:S01]  /*22cf0*/  LDGSTS.E [R3+0x40c00], [R4.64], P4 ;  /* 0x40c0000004037fae */ /* 0x0003e2000a121844 */
[----:B------:R-:W-:-:S03]  /*22d00*/  IMAD.X R44, R44, 0x1, R2, P0 ;  /* 0x000000012c2c7824 */ /* 0x000fc600000e0602 */
[----:B------:R-:W-:Y:S04]  /*22d10*/  STL [R1+0x530], R11 ;  /* 0x0005300b01007387 */ /* 0x000fe80000100800 */
[----:B------:R1:W-:Y:S04]  /*22d20*/  STL [R1+0x514], R44 ;  /* 0x0005142c01007387 */ /* 0x0003e80000100800 */
[----:B------:R-:W4:Y:S01]  /*22d30*/  LDL.LU R13, [R1+0x5c4] ;  /* 0x0005c400010d7983 */ /* 0x000f220000300800 */
[----:B-1----:R-:W-:Y:S02]  /*22d40*/  IMAD.MOV.U32 R5, RZ, RZ, R44 ;  /* 0x000000ffff057224 */ /* 0x002fe400078e002c */
[----:B------:R-:W-:Y:S01]  /*22d50*/  IMAD.MOV.U32 R4, RZ, RZ, R8 ;  /* 0x000000ffff047224 */ /* 0x000fe200078e0008 */
[----:B------:R-:W4:Y:S04]  /*22d60*/  LDL.LU R44, [R1+0x5c0] ;  /* 0x0005c000012c7983 */ /* 0x000f280000300800 */
[----:B------:R1:W-:Y:S01]  /*22d70*/  LDGSTS.E [R3+0x41400], [R4.64], P4 ;  /* 0x4140000004037fae */ /* 0x0003e2000a121844 */
[----:B------:R-:W-:Y:S01]  /*22d80*/  IADD3 R10, P0, R10, R15, RZ ;  /* 0x0000000f0a0a7210 */ /* 0x000fe20007f1e0ff */
[----:B------:R-:W-:-:S04]  /*22d90*/  IMAD.X R48, R48, 0x1, R2, P1 ;  /* 0x0000000130307824 */ /* 0x000fc800008e0602 */
[----:B------:R-:W-:Y:S04]  /*22da0*/  STL [R1+0x548], R10 ;  /* 0x0005480a01007387 */ /* 0x000fe80000100800 */
[----:B------:R-:W-:Y:S04]  /*22db0*/  STL [R1+0x52c], R48 ;  /* 0x00052c3001007387 */ /* 0x000fe80000100800 */
[----:B------:R-:W4:Y:S01]  /*22dc0*/  LDL.LU R8, [R1+0x5e0] ;  /* 0x0005e00001087983 */ /* 0x000f220000300800 */
[----:B-1----:R-:W-:Y:S02]  /*22dd0*/  IMAD.MOV.U32 R4, RZ, RZ, R11 ;  /* 0x000000ffff047224 */ /* 0x002fe400078e000b */
[----:B------:R-:W-:Y:S01]  /*22de0*/  IMAD.MOV.U32 R5, RZ, RZ, R48 ;  /* 0x000000ffff057224 */ /* 0x000fe200078e0030 */
[----:B------:R-:W4:Y:S04]  /*22df0*/  LDL.LU R11, [R1+0x5fc] ;  /* 0x0005fc00010b7983 */ /* 0x000f280000300800 */
[----:B------:R1:W-:Y:S01]  /*22e00*/  LDGSTS.E [R3+0x41c00], [R4.64], P4 ;  /* 0x41c0000004037fae */ /* 0x0003e2000a121844 */
[----:B------:R-:W-:-:S02]  /*22e10*/  IADD3 R9, P1, R9, R15, RZ ;  /* 0x0000000f09097210 */ /* 0x000fc40007f3e0ff */
[----:B-----5:R-:W-:-:S03]  /*22e20*/  IADD3.X R42, R42, R2, RZ, P0, !PT ;  /* 0x000000022a2a7210 */ /* 0x020fc600007fe4ff */
[----:B------:R-:W-:Y:S01]  /*22e30*/  STL [R1+0x560], R9 ;  /* 0x0005600901007387 */ /* 0x000fe20000100800 */
[----:B-1----:R-:W-:-:S03]  /*22e40*/  MOV R5, R42 ;  /* 0x0000002a00057202 */ /* 0x002fc60000000f00 */
[----:B------:R1:W-:Y:S04]  /*22e50*/  STL [R1+0x544], R42 ;  /* 0x0005442a01007387 */ /* 0x0003e80000100800 */
[----:B-1----:R-:W5:Y:S01]  /*22e60*/  LDL.LU R42, [R1+0x5dc] ;  /* 0x0005dc00012a7983 */ /* 0x002f620000300800 */
[----:B------:R-:W-:-:S05]  /*22e70*/  IMAD.MOV.U32 R4, RZ, RZ, R10 ;  /* 0x000000ffff047224 */ /* 0x000fca00078e000a */
[----:B------:R1:W-:Y:S02]  /*22e80*/  LDGSTS.E [R3+0x42400], [R4.64], P4 ;  /* 0x4240000004037fae */ /* 0x0003e4000a121844 */
[----:B-1----:R-:W-:Y:S01]  /*22e90*/  IMAD.MOV.U32 R4, RZ, RZ, R9 ;  /* 0x000000ffff047224 */ /* 0x002fe200078e0009 */
[----:B---3--:R-:W-:Y:S01]  /*22ea0*/  IADD3 R14, P0, R14, R15, RZ ;  /* 0x0000000f0e0e7210 */ /* 0x008fe20007f1e0ff */
[----:B------:R-:W-:-:S04]  /*22eb0*/  IMAD.X R40, R40, 0x1, R2, P1 ;  /* 0x0000000128287824 */ /* 0x000fc800008e0602 */
[----:B------:R-:W-:Y:S01]  /*22ec0*/  STL [R1+0x578], R14 ;  /* 0x0005780e01007387 */ /* 0x000fe20000100800 */
[----:B------:R-:W-:-:S03]  /*22ed0*/  IMAD.MOV.U32 R5, RZ, RZ, R40 ;  /* 0x000000ffff057224 */ /* 0x000fc600078e0028 */
[----:B------:R1:W-:Y:S04]  /*22ee0*/  STL [R1+0x55c], R40 ;  /* 0x00055c2801007387 */ /* 0x0003e80000100800 */
[----:B------:R-:W3:Y:S04]  /*22ef0*/  LDL.LU R10, [R1+0x61c] ;  /* 0x00061c00010a7983 */ /* 0x000ee80000300800 */
[----:B------:R4:W-:Y:S04]  /*22f00*/  LDGSTS.E [R3+0x42c00], [R4.64], P4 ;  /* 0x42c0000004037fae */ /* 0x0009e8000a121844 */
[----:B-1----:R-:W3:Y:S01]  /*22f10*/  LDL.LU R40, [R1+0x5f8] ;  /* 0x0005f80001287983 */ /* 0x002ee20000300800 */
[----:B--2---:R-:W-:Y:S01]  /*22f20*/  IMAD.X R47, R47, 0x1, R2, P0 ;  /* 0x000000012f2f7824 */ /* 0x004fe200000e0602 */
[----:B----4-:R-:W-:-:S05]  /*22f30*/  IADD3 R43, P1, R43, R15, RZ ;  /* 0x0000000f2b2b7210 */ /* 0x010fca0007f3e0ff */
[----:B------:R-:W-:Y:S01]  /*22f40*/  STL [R1+0x590], R43 ;  /* 0x0005902b01007387 */ /* 0x000fe20000100800 */
[----:B------:R-:W-:-:S03]  /*22f50*/  IMAD.X R6, R6, 0x1, R2, P1 ;  /* 0x0000000106067824 */ /* 0x000fc600008e0602 */
[----:B------:R-:W-:Y:S04]  /*22f60*/  STL [R1+0x574], R47 ;  /* 0x0005742f01007387 */ /* 0x000fe80000100800 */
[----:B------:R-:W2:Y:S04]  /*22f70*/  LDL.LU R9, [R1+0x63c] ;  /* 0x00063c0001097983 */ /* 0x000ea80000300800 */
[----:B------:R-:W4:Y:S01]  /*22f80*/  LDL.LU R49, [R1+0x618] ;  /* 0x0006180001317983 */ /* 0x000f220000300800 */
[----:B------:R-:W-:Y:S01]  /*22f90*/  MOV R4, R14 ;  /* 0x0000000e00047202 */ /* 0x000fe20000000f00 */
[----:B------:R-:W-:-:S05]  /*22fa0*/  IMAD.MOV.U32 R5, RZ, RZ, R47 ;  /* 0x000000ffff057224 */ /* 0x000fca00078e002f */
[----:B------:R1:W-:Y:S01]  /*22fb0*/  LDGSTS.E [R3+0x43400], [R4.64], P4 ;  /* 0x4340000004037fae */ /* 0x0003e2000a121844 */
[----:B------:R-:W-:-:S05]  /*22fc0*/  IADD3 R7, P0, R7, R15, RZ ;  /* 0x0000000f07077210 */ /* 0x000fca0007f1e0ff */
[----:B------:R-:W-:Y:S01]  /*22fd0*/  STL [R1+0x5ac], R7 ;  /* 0x0005ac0701007387 */ /* 0x000fe20000100800 */
[----:B------:R-:W-:-:S03]  /*22fe0*/  IMAD.X R41, R41, 0x1, R2, P0 ;  /* 0x0000000129297824 */ /* 0x000fc600000e0602 */
[----:B------:R1:W-:Y:S04]  /*22ff0*/  STL [R1+0x58c], R6 ;  /* 0x00058c0601007387 */ /* 0x0003e80000100800 */
[----:B------:R-:W4:Y:S01]  /*23000*/  LDL.LU R14, [R1+0x65c] ;  /* 0x00065c00010e7983 */ /* 0x000f220000300800 */
[----:B-1----:R-:W-:-:S03]  /*23010*/  IMAD.MOV.U32 R5, RZ, RZ, R6 ;  /* 0x000000ffff057224 */ /* 0x002fc600078e0006 */
[----:B------:R-:W4:Y:S01]  /*23020*/  LDL.LU R48, [R1+0x638] ;  /* 0x0006380001307983 */ /* 0x000f220000300800 */
[----:B------:R-:W-:-:S05]  /*23030*/  IADD3 R13, P1, R13, R15, RZ ;  /* 0x0000000f0d0d7210 */ /* 0x000fca0007f3e0ff */
[----:B------:R-:W-:Y:S04]  /*23040*/  STL [R1+0x5c4], R13 ;  /* 0x0005c40d01007387 */ /* 0x000fe80000100800 */
[----:B------:R1:W-:Y:S04]  /*23050*/  STL [R1+0x5a8], R41 ;  /* 0x0005a82901007387 */ /* 0x0003e80000100800 */
[----:B------:R-:W4:Y:S01]  /*23060*/  LDL.LU R6, [R1+0x67c] ;  /* 0x00067c0001067983 */ /* 0x000f220000300800 */
[----:B------:R-:W-:-:S03]  /*23070*/  IMAD.MOV.U32 R4, RZ, RZ, R43 ;  /* 0x000000ffff047224 */ /* 0x000fc600078e002b */
[----:B------:R-:W4:Y:S01]  /*23080*/  LDL.LU R47, [R1+0x658] ;  /* 0x00065800012f7983 */ /* 0x000f220000300800 */
[----:B------:R-:W-:-:S03]  /*23090*/  IADD3.X R44, R44, R2, RZ, P1, !PT ;  /* 0x000000022c2c7210 */ /* 0x000fc60000ffe4ff */
[----:B------:R1:W-:Y:S01]  /*230a0*/  LDGSTS.E [R3+0x43c00], [R4.64], P4 ;  /* 0x43c0000004037fae */ /* 0x0003e2000a121844 */
[----:B------:R-:W-:-:S05]  /*230b0*/  IADD3 R8, P0, R8, R15, RZ ;  /* 0x0000000f08087210 */ /* 0x000fca0007f1e0ff */
[----:B------:R-:W-:Y:S01]  /*230c0*/  STL [R1+0x5e0], R8 ;  /* 0x0005e00801007387 */ /* 0x000fe20000100800 */
[----:B-1----:R-:W-:Y:S02]  /*230d0*/  IMAD.MOV.U32 R4, RZ, RZ, R7 ;  /* 0x000000ffff047224 */ /* 0x002fe400078e0007 */
[----:B------:R-:W-:Y:S01]  /*230e0*/  IMAD.MOV.U32 R5, RZ, RZ, R41 ;  /* 0x000000ffff057224 */ /* 0x000fe200078e0029 */
[----:B------:R1:W-:Y:S04]  /*230f0*/  STL [R1+0x5c0], R44 ;  /* 0x0005c02c01007387 */ /* 0x0003e80000100800 */
[----:B------:R-:W4:Y:S04]  /*23100*/  LDL.LU R7, [R1+0x678] ;  /* 0x0006780001077983 */ /* 0x000f280000300800 */
[----:B------:R-:W4:Y:S01]  /*23110*/  LDL.LU R43, [R1+0x4f0] ;  /* 0x0004f000012b7983 */ /* 0x000f220000300800 */
[----:B------:R-:W-:-:S03]  /*23120*/  IADD3 R11, P1, R11, R15, RZ ;  /* 0x0000000f0b0b7210 */ /* 0x000fc60007f3e0ff */
[----:B------:R1:W-:Y:S04]  /*23130*/  LDGSTS.E [R3+0x44400], [R4.64], P4 ;  /* 0x4440000004037fae */ /* 0x0003e8000a121844 */
[----:B------:R-:W4:Y:S01]  /*23140*/  LDL.LU R41, [R1+0x508] ;  /* 0x0005080001297983 */ /* 0x000f220000300800 */
[----:B-1----:R-:W-:Y:S01]  /*23150*/  MOV R5, R44 ;  /* 0x0000002c00057202 */ /* 0x002fe20000000f00 */
[----:B------:R-:W-:Y:S02]  /*23160*/  IMAD.MOV.U32 R4, RZ, RZ, R13 ;  /* 0x000000ffff047224 */ /* 0x000fe400078e000d */
[----:B------:R-:W4:Y:S01]  /*23170*/  LDL.LU R44, [R1+0x4ec] ;  /* 0x0004ec00012c7983 */ /* 0x000f220000300800 */
[----:B-----5:R-:W-:-:S03]  /*23180*/  IMAD.X R42, R42, 0x1, R2, P0 ;  /* 0x000000012a2a7824 */ /* 0x020fc600000e0602 */
[----:B------:R-:W-:Y:S04]  /*23190*/  STL [R1+0x5fc], R11 ;  /* 0x0005fc0b01007387 */ /* 0x000fe80000100800 */
[----:B------:R1:W-:Y:S04]  /*231a0*/  STL [R1+0x5dc], R42 ;  /* 0x0005dc2a01007387 */ /* 0x0003e80000100800 */
[----:B------:R5:W-:Y:S04]  /*231b0*/  LDGSTS.E [R3+0x44c00], [R4.64], P4 ;  /* 0x44c0000004037fae */ /* 0x000be8000a121844 */
[----:B------:R-:W4:Y:S01]  /*231c0*/  LDL.LU R13, [R1+0x520] ;  /* 0x00052000010d7983 */ /* 0x000f220000300800 */
[----:B-----5:R-:W-:-:S03]  /*231d0*/  IMAD.MOV.U32 R5, RZ, RZ, R42 ;  /* 0x000000ffff057224 */ /* 0x020fc600078e002a */
[----:B-1----:R-:W5:Y:S01]  /*231e0*/  LDL.LU R42, [R1+0x504] ;  /* 0x00050400012a7983 */ /* 0x002f620000300800 */
[----:B------:R-:W-:-:S05]  /*231f0*/  IMAD.MOV.U32 R4, RZ, RZ, R8 ;  /* 0x000000ffff047224 */ /* 0x000fca00078e0008 */
[----:B------:R1:W-:Y:S02]  /*23200*/  LDGSTS.E [R3+0x45400], [R4.64], P4 ;  /* 0x4540000004037fae */ /* 0x0003e4000a121844 */
[----:B-1----:R-:W-:Y:S02]  /*23210*/  MOV R4, R11 ;  /* 0x0000000b00047202 */ /* 0x002fe40000000f00 */
        /* <DEDUP_REMOVED lines=8> */
[----:B--2---:R-:W-:Y:S01]  /*232a0*/  IADD3 R9, P1, R9, R15, RZ ;  /* 0x0000000f09097210 */ /* 0x004fe20007f3e0ff */
[----:B----4-:R-:W-:-:S04]  /*232b0*/  IMAD.X R49, R49, 0x1, R2, P0 ;  /* 0x0000000131317824 */ /* 0x010fc800000e0602 */
[----:B------:R1:W-:Y:S01]  /*232c0*/  STL [R1+0x63c], R9 ;  /* 0x00063c0901007387 */ /* 0x0003e20000100800 */
[----:B------:R-:W-:Y:S02]  /*232d0*/  IMAD.MOV.U32 R4, RZ, RZ, R10 ;  /* 0x000000ffff047224 */ /* 0x000fe400078e000a */
[----:B------:R-:W-:Y:S01]  /*232e0*/  IMAD.MOV.U32 R5, RZ, RZ, R49 ;  /* 0x000000ffff057224 */ /* 0x000fe200078e0031 */
[----:B------:R-:W-:Y:S04]  /*232f0*/  STL [R1+0x618], R49 ;  /* 0x0006183101007387 */ /* 0x000fe80000100800 */
[----:B------:R-:W2:Y:S04]  /*23300*/  LDL.LU R11, [R1+0x550] ;  /* 0x00055000010b7983 */ /* 0x000ea80000300800 */
[----:B------:R-:W4:Y:S04]  /*23310*/  LDL.LU R10, [R1+0x534] ;  /* 0x00053400010a7983 */ /* 0x000f280000300800 */
[----:B------:R1:W-:Y:S01]  /*23320*/  LDGSTS.E [R3+0x46400], [R4.64], P4 ;  /* 0x4640000004037fae */ /* 0x0003e2000a121844 */
[----:B------:R-:W-:Y:S01]  /*23330*/  IADD3 R14, P0, R14, R15, RZ ;  /* 0x0000000f0e0e7210 */ /* 0x000fe20007f1e0ff */
[----:B------:R-:W-:-:S02]  /*23340*/  IMAD.X R48, R48, 0x1, R2, P1 ;  /* 0x0000000130307824 */ /* 0x000fc400008e0602 */
[----:B-1----:R-:W-:Y:S02]  /*23350*/  IMAD.MOV.U32 R4, RZ, RZ, R9 ;  /* 0x000000ffff047224 */ /* 0x002fe400078e0009 */
[----:B------:R-:W-:Y:S01]  /*23360*/  IMAD.MOV.U32 R5, RZ, RZ, R48 ;  /* 0x000000ffff057224 */ /* 0x000fe200078e0030 */
[----:B------:R1:W-:Y:S04]  /*23370*/  STL [R1+0x65c], R14 ;  /* 0x00065c0e01007387 */ /* 0x0003e80000100800 */
[----:B------:R-:W-:Y:S04]  /*23380*/  STL [R1+0x638], R48 ;  /* 0x0006383001007387 */ /* 0x000fe80000100800 */
[----:B------:R-:W4:Y:S04]  /*23390*/  LDL.LU R9, [R1+0x568] ;  /* 0x0005680001097983 */ /* 0x000f280000300800 */
[----:B------:R1:W-:Y:S01]  /*233a0*/  LDGSTS.E [R3+0x46c00], [R4.64], P4 ;  /* 0x46c0000004037fae */ /* 0x0003e2000a121844 */
[----:B------:R-:W-:-:S02]  /*233b0*/  IADD3 R6, P1, R6, R15, RZ ;  /* 0x0000000f06067210 */ /* 0x000fc40007f3e0ff */
[----:B------:R-:W-:-:S03]  /*233c0*/  IADD3.X R47, R47, R2, RZ, P0, !PT ;  /* 0x000000022f2f7210 */ /* 0x000fc600007fe4ff */
[----:B------:R-:W-:Y:S04]  /*233d0*/  STL [R1+0x67c], R6 ;  /* 0x00067c0601007387 */ /* 0x000fe80000100800 */
[----:B------:R1:W-:Y:S02]  /*233e0*/  STL [R1+0x658], R47 ;  /* 0x0006582f01007387 */ /* 0x0003e40000100800 */
[----:B-1----:R-:W-:Y:S02]  /*233f0*/  IMAD.MOV.U32 R4, RZ, RZ, R14 ;  /* 0x000000ffff047224 */ /* 0x002fe400078e000e */
[----:B------:R-:W4:Y:S01]  /*23400*/  LDL.LU R14, [R1+0x54c] ;  /* 0x00054c00010e7983 */ /* 0x000f220000300800 */
[----:B------:R-:W-:-:S05]  /*23410*/  MOV R5, R47 ;  /* 0x0000002f00057202 */ /* 0x000fca0000000f00 */
[----:B------:R1:W-:Y:S01]  /*23420*/  LDGSTS.E [R3+0x47400], [R4.64], P4 ;  /* 0x4740000004037fae */ /* 0x0003e2000a121844 */
[----:B------:R-:W-:Y:S01]  /*23430*/  IMAD.X R7, R7, 0x1, R2, P1 ;  /* 0x0000000107077824 */ /* 0x000fe200008e0602 */
[-C--:B------:R-:W-:Y:S01]  /*23440*/  IADD3 R43, P0, R43, R15.reuse, RZ ;  /* 0x0000000f2b2b7210 */ /* 0x080fe20007f1e0ff */
[----:B------:R-:W-:Y:S01]  /*23450*/  IMAD.SHL.U32 R46, R46, 0x4, RZ ;  /* 0x000000042e2e7824 */ /* 0x000fe200078e00ff */
[----:B------:R-:W-:Y:S02]  /*23460*/  SHF.R.S32.HI R47, RZ, 0x6, R53 ;  /* 0x00000006ff2f7819 */ /* 0x000fe40000011435 */
[----:B------:R1:W-:Y:S01]  /*23470*/  LDGSTS.E [R3+0x47c00], [R6.64], P4 ;  /* 0x47c0000006037fae */ /* 0x0003e2000a121844 */
[----:B------:R-:W-:-:S03]  /*23480*/  IADD3 R41, P1, R41, R15, RZ ;  /* 0x0000000f29297210 */ /* 0x000fc60007f3e0ff */
[----:B------:R-:W-:Y:S04]  /*23490*/  STL [R1+0x4f0], R43 ;  /* 0x0004f02b01007387 */ /* 0x000fe80000100800 */
[----:B------:R1:W-:Y:S01]  /*234a0*/  STL [R1+0x678], R7 ;  /* 0x0006780701007387 */ /* 0x0003e20000100800 */
[----:B------:R-:W-:-:S03]  /*234b0*/  IMAD.X R44, R44, 0x1, R2, P0 ;  /* 0x000000012c2c7824 */ /* 0x000fc600000e0602 */
[----:B------:R-:W-:Y:S04]  /*234c0*/  STL [R1+0x508], R41 ;  /* 0x0005082901007387 */ /* 0x000fe80000100800 */
[----:B------:R2:W-:Y:S04]  /*234d0*/  STL [R1+0x4ec], R44 ;  /* 0x0004ec2c01007387 */ /* 0x0005e80000100800 */
[----:B------:R-:W4:Y:S04]  /*234e0*/  LDL.LU R50, [R1+0x580] ;  /* 0x0005800001327983 */ /* 0x000f280000300800 */
[----:B-1----:R-:W4:Y:S01]  /*234f0*/  LDL.LU R5, [R1+0x564] ;  /* 0x0005640001057983 */ /* 0x002f220000300800 */
[----:B------:R-:W-:-:S05]  /*23500*/  IADD3 R13, P0, R13, R15, RZ ;  /* 0x0000000f0d0d7210 */ /* 0x000fca0007f1e0ff */
[----:B------:R-:W-:Y:S01]  /*23510*/  STL [R1+0x520], R13 ;  /* 0x0005200d01007387 */ /* 0x000fe20000100800 */
[----:B-----5:R-:W-:-:S05]  /*23520*/  IMAD.X R42, R42, 0x1, R2, P1 ;  /* 0x000000012a2a7824 */ /* 0x020fca00008e0602 */
[----:B------:R1:W-:Y:S04]  /*23530*/  STL [R1+0x504], R42 ;  /* 0x0005042a01007387 */ /* 0x0003e80000100800 */
[----:B------:R-:W5:Y:S04]  /*23540*/  LDL.LU R48, [R1+0x598] ;  /* 0x0005980001307983 */ /* 0x000f680000300800 */
[----:B------:R-:W5:Y:S01]  /*23550*/  LDL.LU R51, [R1+0x57c] ;  /* 0x00057c0001337983 */ /* 0x000f620000300800 */
[----:B------:R-:W-:-:S04]  /*23560*/  SGXT R47, R47, 0x1 ;  /* 0x000000012f2f781a */ /* 0x000fc80000000200 */
[----:B------:R-:W-:-:S04]  /*23570*/  LOP3.LUT R46, R46, 0x110, R47, 0x78, !PT ;  /* 0x000001102e2e7812 */ /* 0x000fc800078e782f */
[----:B------:R-:W-:-:S05]  /*23580*/  LOP3.LUT R46, R46, 0x60, RZ, 0x3c, !PT ;  /* 0x000000602e2e7812 */ /* 0x000fca00078e3cff */
[----:B------:R-:W-:Y:S01]  /*23590*/  IMAD R4, R45, 0x8000, R46 ;  /* 0x000080002d047824 */ /* 0x000fe200078e022e */
[----:B------:R-:W-:Y:S01]  /*235a0*/  MOV R6, R43 ;  /* 0x0000002b00067202 */ /* 0x000fe20000000f00 */
[----:B------:R-:W-:-:S05]  /*235b0*/  IMAD.MOV.U32 R7, RZ, RZ, R44 ;  /* 0x000000ffff077224 */ /* 0x000fca00078e002c */
[----:B------:R1:W-:Y:S02]  /*235c0*/  LDGSTS.E [R4+0x40600], [R6.64], P4 ;  /* 0x4060000006047fae */ /* 0x0003e4000a121844 */
[----:B-1----:R-:W-:Y:S02]  /*235d0*/  IMAD.MOV.U32 R7, RZ, RZ, R42 ;  /* 0x000000ffff077224 */ /* 0x002fe400078e002a */
        /* <DEDUP_REMOVED lines=9> */
[----:B--2---:R-:W-:-:S02]  /*23670*/  IADD3 R11, P0, R11, R15, RZ ;  /* 0x0000000f0b0b7210 */ /* 0x004fc40007f1e0ff */
[----:B----4-:R-:W-:-:S03]  /*23680*/  IADD3.X R10, R10, R2, RZ, P1, !PT ;  /* 0x000000020a0a7210 */ /* 0x010fc60000ffe4ff */
[----:B------:R-:W-:Y:S04]  /*23690*/  STL [R1+0x550], R11 ;  /* 0x0005500b01007387 */ /* 0x000fe80000100800 */
[----:B------:R2:W-:Y:S04]  /*236a0*/  STL [R1+0x534], R10 ;  /* 0x0005340a01007387 */ /* 0x0005e80000100800 */
[----:B------:R-:W4:Y:S04]  /*236b0*/  LDL.LU R47, [R1+0x5b0] ;  /* 0x0005b000012f7983 */ /* 0x000f280000300800 */
[----:B------:R-:W4:Y:S04]  /*236c0*/  LDL.LU R44, [R1+0x5cc] ;  /* 0x0005cc00012c7983 */ /* 0x000f280000300800 */
[----:B------:R-:W4:Y:S04]  /*236d0*/  LDL.LU R42, [R1+0x5e8] ;  /* 0x0005e800012a7983 */ /* 0x000f280000300800 */
[----:B------:R-:W4:Y:S01]  /*236e0*/  LDL.LU R45, [R1+0x5c8] ;  /* 0x0005c800012d7983 */ /* 0x000f220000300800 */
[----:B------:R-:W-:-:S05]  /*236f0*/  IMAD.MOV.U32 R7, RZ, RZ, R40 ;  /* 0x000000ffff077224 */ /* 0x000fca00078e0028 */
[----:B------:R1:W-:Y:S01]  /*23700*/  LDGSTS.E [R4+0x41600], [R6.64], P4 ;  /* 0x4160000006047fae */ /* 0x0003e2000a121844 */
[----:B------:R-:W-:-:S05]  /*23710*/  IADD3 R9, P1, R9, R15, RZ ;  /* 0x0000000f09097210 */ /* 0x000fca0007f3e0ff */
[----:B------:R-:W-:Y:S01]  /*23720*/  STL [R1+0x568], R9 ;  /* 0x0005680901007387 */ /* 0x000fe20000100800 */
[----:B------:R-:W-:-:S05]  /*23730*/  IMAD.X R14, R14, 0x1, R2, P0 ;  /* 0x000000010e0e7824 */ /* 0x000fca00000e0602 */
[----:B------:R1:W-:Y:S04]  /*23740*/  STL [R1+0x54c], R14 ;  /* 0x00054c0e01007387 */ /* 0x0003e80000100800 */
[----:B------:R-:W4:Y:S04]  /*23750*/  LDL.LU R43, [R1+0x5e4] ;  /* 0x0005e400012b7983 */ /* 0x000f280000300800 */
[----:B------:R-:W4:Y:S04]  /*23760*/  LDL.LU R41, [R1+0x600] ;  /* 0x0006000001297983 */ /* 0x000f280000300800 */
[----:B-1----:R-:W4:Y:S01]  /*23770*/  LDL.LU R40, [R1+0x604] ;  /* 0x0006040001287983 */ /* 0x002f220000300800 */
[----:B------:R-:W-:Y:S01]  /*23780*/  IMAD.MOV.U32 R6, RZ, RZ, R8 ;  /* 0x000000ffff067224 */ /* 0x000fe200078e0008 */
[----:B------:R-:W-:-:S02]  /*23790*/  MOV R7, R10 ;  /* 0x0000000a00077202 */ /* 0x000fc40000000f00 */
[----:B------:R-:W4:Y:S04]  /*237a0*/  LDL.LU R13, [R1+0x624] ;  /* 0x00062400010d7983 */ /* 0x000f280000300800 */
[----:B--2---:R-:W2:Y:S04]  /*237b0*/  LDL.LU R10, [R1+0x644] ;  /* 0x00064400010a7983 */ /* 0x004ea80000300800 */
[----:B------:R1:W-:Y:S04]  /*237c0*/  LDGSTS.E [R4+0x41e00], [R6.64], P4 ;  /* 0x41e0000006047fae */ /* 0x0003e8000a121844 */
[----:B------:R-:W2:Y:S01]  /*237d0*/  LDL.LU R8, [R1+0x664] ;  /* 0x0006640001087983 */ /* 0x000ea20000300800 */
[----:B-1----:R-:W-:-:S03]  /*237e0*/  IMAD.MOV.U32 R7, RZ, RZ, R14 ;  /* 0x000000ffff077224 */ /* 0x002fc600078e000e */
[----:B------:R-:W2:Y:S01]  /*237f0*/  LDL.LU R14, [R1+0x620] ;  /* 0x00062000010e7983 */ /* 0x000ea20000300800 */
[----:B------:R-:W-:Y:S01]  /*23800*/  IADD3 R50, P0, R50, R15, RZ ;  /* 0x0000000f32327210 */ /* 0x000fe20007f1e0ff */
[----:B------:R-:W-:-:S04]  /*23810*/  IMAD.X R5, R5, 0x1, R2, P1 ;  /* 0x0000000105057824 */ /* 0x000fc800008e0602 */
[----:B------:R-:W-:Y:S01]  /*23820*/  STL [R1+0x580], R50 ;  /* 0x0005803201007387 */ /* 0x000fe20000100800 */
[----:B------:R-:W-:-:S03]  /*23830*/  IMAD.MOV.U32 R6, RZ, RZ, R11 ;  /* 0x000000ffff067224 */ /* 0x000fc600078e000b */
[----:B------:R1:W-:Y:S04]  /*23840*/  STL [R1+0x564], R5 ;  /* 0x0005640501007387 */ /* 0x0003e80000100800 */
[----:B------:R-:W2:Y:S04]  /*23850*/  LDL.LU R3, [R1+0x684] ;  /* 0x0006840001037983 */ /* 0x000ea80000300800 */
[----:B------:R-:W2:Y:S04]  /*23860*/  LDL.LU R11, [R1+0x640] ;  /* 0x00064000010b7983 */ /* 0x000ea80000300800 */
[----:B------:R1:W-:Y:S01]  /*23870*/  LDGSTS.E [R4+0x42600], [R6.64], P4 ;  /* 0x4260000006047fae */ /* 0x0003e2000a121844 */
[----:B-----5:R-:W-:Y:S01]  /*23880*/  IADD3 R48, P1, R48, R15, RZ ;  /* 0x0000000f30307210 */ /* 0x020fe20007f3e0ff */
[----:B------:R-:W-:-:S04]  /*23890*/  IMAD.X R51, R51, 0x1, R2, P0 ;  /* 0x0000000133337824 */ /* 0x000fc800000e0602 */
[----:B------:R-:W-:Y:S01]  /*238a0*/  STL [R1+0x598], R48 ;  /* 0x0005983001007387 */ /* 0x000fe20000100800 */
[----:B-1----:R-:W-:-:S03]  /*238b0*/  MOV R6, R9 ;  /* 0x0000000900067202 */ /* 0x002fc60000000f00 */
[----:B------:R-:W-:Y:S04]  /*238c0*/  STL [R1+0x57c], R51 ;  /* 0x00057c3301007387 */ /* 0x000fe80000100800 */
[----:B------:R-:W5:Y:S01]  /*238d0*/  LDL.LU R9, [R1+0x660] ;  /* 0x0006600001097983 */ /* 0x000f620000300800 */
[----:B------:R-:W-:-:S03]  /*238e0*/  IMAD.MOV.U32 R7, RZ, RZ, R5 ;  /* 0x000000ffff077224 */ /* 0x000fc600078e0005 */
[----:B------:R-:W5:Y:S04]  /*238f0*/  LDL.LU R5, [R1+0x680] ;  /* 0x0006800001057983 */ /* 0x000f680000300800 */
[----:B------:R1:W-:Y:S02]  /*23900*/  LDGSTS.E [R4+0x42e00], [R6.64], P4 ;  /* 0x42e0000006047fae */ /* 0x0003e4000a121844 */
[----:B-1----:R-:W-:Y:S02]  /*23910*/  IMAD.MOV.U32 R6, RZ, RZ, R50 ;  /* 0x000000ffff067224 */ /* 0x002fe400078e0032 */
[----:B------:R-:W-:-:S05]  /*23920*/  IMAD.MOV.U32 R7, RZ, RZ, R51 ;  /* 0x000000ffff077224 */ /* 0x000fca00078e0033 */
[----:B------:R1:W-:Y:S02]  /*23930*/  LDGSTS.E [R4+0x43600], [R6.64], P4 ;  /* 0x4360000006047fae */ /* 0x0003e4000a121844 */
[----:B-1----:R-:W-:Y:S01]  /*23940*/  IMAD.MOV.U32 R6, RZ, RZ, R48 ;  /* 0x000000ffff067224 */ /* 0x002fe200078e0030 */
[----:B------:R-:W-:Y:S01]  /*23950*/  IADD3 R12, R12, 0x1, RZ ;  /* 0x000000010c0c7810 */ /* 0x000fe20007ffe0ff */
[----:B------:R-:W-:Y:S01]  /*23960*/  HMMA.1688.F32.TF32 R16, R140, R18, R156 ;  /* 0x000000128c10723c */ /* 0x000fe2000008109c */
[----:B---3--:R-:W-:Y:S01]  /*23970*/  IADD3 R46, P0, R46, R15, RZ ;  /* 0x0000000f2e2e7210 */ /* 0x008fe20007f1e0ff */
[----:B------:R-:W-:-:S04]  /*23980*/  IMAD.X R49, R49, 0x1, R2, P1 ;  /* 0x0000000131317824 */ /* 0x000fc800008e0602 */
[----:B------:R-:W-:-:S05]  /*23990*/  IMAD.MOV.U32 R7, RZ, RZ, R49 ;  /* 0x000000ffff077224 */ /* 0x000fca00078e0031 */
[----:B------:R1:W-:Y:S01]  /*239a0*/  LDGSTS.E [R4+0x43e00], [R6.64], P4 ;  /* 0x43e0000006047fae */ /* 0x0003e2000a121844 */
[----:B----4-:R-:W-:Y:S02]  /*239b0*/  IADD3.X R47, R47, R2, RZ, P0, !PT ;  /* 0x000000022f2f7210 */ /* 0x010fe400007fe4ff */
[----:B------:R-:W-:Y:S01]  /*239c0*/  IADD3 R44, P1, R44, R15, RZ ;  /* 0x0000000f2c2c7210 */ /* 0x000fe20007f3e0ff */
[----:B-1----:R-:W-:Y:S01]  /*239d0*/  IMAD.MOV.U32 R6, RZ, RZ, R46 ;  /* 0x000000ffff067224 */ /* 0x002fe200078e002e */
[----:B------:R-:W-:Y:S02]  /*239e0*/  MOV R7, R47 ;  /* 0x0000002f00077202 */ /* 0x000fe40000000f00 */
[----:B------:R-:W-:-:S03]  /*239f0*/  IADD3 R42, P0, R42, R15, RZ ;  /* 0x0000000f2a2a7210 */ /* 0x000fc60007f1e0ff */
[----:B------:R1:W-:Y:S01]  /*23a00*/  LDGSTS.E [R4+0x44600], [R6.64], P4 ;  /* 0x4460000006047fae */ /* 0x0003e2000a121844 */
[----:B------:R-:W-:Y:S02]  /*23a10*/  IMAD.X R45, R45, 0x1, R2, P1 ;  /* 0x000000012d2d7824 */ /* 0x000fe400008e0602 */
[----:B-1----:R-:W-:Y:S02]  /*23a20*/  IMAD.MOV.U32 R6, RZ, RZ, R44 ;  /* 0x000000ffff067224 */ /* 0x002fe400078e002c */
[----:B------:R-:W-:-:S05]  /*23a30*/  IMAD.MOV.U32 R7, RZ, RZ, R45 ;  /* 0x000000ffff077224 */ /* 0x000fca00078e002d */
[----:B------:R1:W-:Y:S02]  /*23a40*/  LDGSTS.E [R4+0x44e00], [R6.64], P4 ;  /* 0x44e0000006047fae */ /* 0x0003e4000a121844 */
[----:B-1----:R-:W-:Y:S01]  /*23a50*/  MOV R6, R42 ;  /* 0x0000002a00067202 */ /* 0x002fe20000000f00 */
[----:B------:R-:W-:-:S04]  /*23a60*/  IMAD.X R43, R43, 0x1, R2, P0 ;  /* 0x000000012b2b7824 */ /* 0x000fc800000e0602 */
[----:B------:R-:W-:Y:S01]  /*23a70*/  IMAD.MOV.U32 R7, RZ, RZ, R43 ;  /* 0x000000ffff077224 */ /* 0x000fe200078e002b */
[----:B------:R-:W-:-:S04]  /*23a80*/  IADD3 R40, P1, R40, R15, RZ ;  /* 0x0000000f28287210 */ /* 0x000fc80007f3e0ff */
[----:B------:R1:W-:Y:S01]  /*23a90*/  LDGSTS.E [R4+0x45600], [R6.64], P4 ;  /* 0x4560000006047fae */ /* 0x0003e2000a121844 */
[-C--:B------:R-:W-:Y:S01]  /*23aa0*/  IADD3 R13, P0, R13, R15.reuse, RZ ;  /* 0x0000000f0d0d7210 */ /* 0x080fe20007f1e0ff */
[----:B------:R-:W-:Y:S01]  /*23ab0*/  IMAD.X R41, R41, 0x1, R2, P1 ;  /* 0x0000000129297824 */ /* 0x000fe200008e0602 */
[----:B--2---:R-:W-:Y:S01]  /*23ac0*/  IADD3 R10, P1, R10, R15, RZ ;  /* 0x0000000f0a0a7210 */ /* 0x004fe20007f3e0ff */
[----:B-1----:R-:W-:Y:S02]  /*23ad0*/  IMAD.MOV.U32 R6, RZ, RZ, R40 ;  /* 0x000000ffff067224 */ /* 0x002fe400078e0028 */
[----:B------:R-:W-:Y:S01]  /*23ae0*/  IMAD.MOV.U32 R7, RZ, RZ, R41 ;  /* 0x000000ffff077224 */ /* 0x000fe200078e0029 */
[----:B------:R-:W-:Y:S04]  /*23af0*/  STL [R1+0x5b4], R46 ;  /* 0x0005b42e01007387 */ /* 0x000fe80000100800 */
[----:B------:R1:W-:Y:S01]  /*23b00*/  LDGSTS.E [R4+0x45e00], [R6.64], P4 ;  /* 0x45e0000006047fae */ /* 0x0003e2000a121844 */
[----:B------:R-:W-:-:S03]  /*23b10*/  IMAD.X R14, R14, 0x1, R2, P0 ;  /* 0x000000010e0e7824 */ /* 0x000fc600000e0602 */
[----:B------:R-:W-:Y:S01]  /*23b20*/  STL [R1+0x594], R49 ;  /* 0x0005943101007387 */ /* 0x000fe20000100800 */
[----:B------:R-:W-:Y:S01]  /*23b30*/  IADD3 R8, P2, R8, R15, RZ ;  /* 0x0000000f08087210 */ /* 0x000fe20007f5e0ff */
[----:B-1----:R-:W-:Y:S02]  /*23b40*/  IMAD.MOV.U32 R6, RZ, RZ, R13 ;  /* 0x000000ffff067224 */ /* 0x002fe400078e000d */
[----:B------:R-:W-:Y:S01]  /*23b50*/  IMAD.MOV.U32 R7, RZ, RZ, R14 ;  /* 0x000000ffff077224 */ /* 0x000fe200078e000e */
[----:B------:R-:W-:Y:S04]  /*23b60*/  STL [R1+0x5cc], R44 ;  /* 0x0005cc2c01007387 */ /* 0x000fe80000100800 */
[----:B------:R-:W-:Y:S01]  /*23b70*/  STL [R1+0x5b0], R47 ;  /* 0x0005b02f01007387 */ /* 0x000fe20000100800 */
[----:B------:R-:W-:-:S03]  /*23b80*/  IADD3.X R11, R11, R2, RZ, P1, !PT ;  /* 0x000000020b0b7210 */ /* 0x000fc60000ffe4ff */
[----:B------:R-:W-:Y:S04]  /*23b90*/  STL [R1+0x5e8], R42 ;  /* 0x0005e82a01007387 */ /* 0x000fe80000100800 */
[----:B------:R1:W-:Y:S04]  /*23ba0*/  LDGSTS.E [R4+0x46600], [R6.64], P4 ;  /* 0x4660000006047fae */ /* 0x0003e8000a121844 */
[----:B------:R-:W-:Y:S04]  /*23bb0*/  STL [R1+0x5c8], R45 ;  /* 0x0005c82d01007387 */ /* 0x000fe80000100800 */
[----:B------:R-:W-:Y:S01]  /*23bc0*/  STL [R1+0x604], R40 ;  /* 0x0006042801007387 */ /* 0x000fe20000100800 */
[----:B-1----:R-:W-:Y:S01]  /*23bd0*/  MOV R6, R10 ;  /* 0x0000000a00067202 */ /* 0x002fe20000000f00 */
[----:B------:R-:W-:-:S02]  /*23be0*/  IMAD.MOV.U32 R7, RZ, RZ, R11 ;  /* 0x000000ffff077224 */ /* 0x000fc400078e000b */
[----:B------:R-:W-:Y:S01]  /*23bf0*/  STL [R1+0x5e4], R43 ;  /* 0x0005e42b01007387 */ /* 0x000fe20000100800 */
[----:B-----5:R-:W-:-:S03]  /*23c00*/  IMAD.X R9, R9, 0x1, R2, P2 ;  /* 0x0000000109097824 */ /* 0x020fc600010e0602 */
[----:B------:R1:W-:Y:S01]  /*23c10*/  STL [R1+0x624], R13 ;  /* 0x0006240d01007387 */ /* 0x0003e20000100800 */
[----:B------:R-:W-:-:S03]  /*23c20*/  IADD3 R3, P0, R3, R15, RZ ;  /* 0x0000000f03037210 */ /* 0x000fc60007f1e0ff */
[----:B------:R2:W-:Y:S01]  /*23c30*/  LDGSTS.E [R4+0x46e00], [R6.64], P4 ;  /* 0x46e0000006047fae */ /* 0x0005e2000a121844 */
[----:B-1----:R-:W-:-:S03]  /*23c40*/  IMAD.MOV.U32 R13, RZ, RZ, 0x3f ;  /* 0x0000003fff0d7424 */ /* 0x002fc600078e00ff */
[----:B------:R-:W-:Y:S01]  /*23c50*/  STL [R1+0x600], R41 ;  /* 0x0006002901007387 */ /* 0x000fe20000100800 */
[----:B--2---:R-:W-:Y:S02]  /*23c60*/  IMAD.MOV.U32 R6, RZ, RZ, R8 ;  /* 0x000000ffff067224 */ /* 0x004fe400078e0008 */
[----:B------:R-:W-:Y:S01]  /*23c70*/  IMAD.MOV.U32 R7, RZ, RZ, R9 ;  /* 0x000000ffff077224 */ /* 0x000fe200078e0009 */
[----:B------:R-:W-:Y:S01]  /*23c80*/  STL [R1+0x644], R10 ;  /* 0x0006440a01007387 */ /* 0x000fe20000100800 */
[----:B------:R-:W-:-:S03]  /*23c90*/  IADD3 R13, R13, c[0x0][0x180], RZ ;  /* 0x000060000d0d7a10 */ /* 0x000fc60007ffe0ff */
[----:B------:R-:W-:Y:S01]  /*23ca0*/  STL [R1+0x620], R14 ;  /* 0x0006200e01007387 */ /* 0x000fe20000100800 */
[----:B------:R-:W-:-:S03]  /*23cb0*/  IMAD.X R5, R5, 0x1, R2, P0 ;  /* 0x0000000105057824 */ /* 0x000fc600000e0602 */
[----:B------:R-:W-:Y:S04]  /*23cc0*/  STL [R1+0x664], R8 ;  /* 0x0006640801007387 */ /* 0x000fe80000100800 */
[----:B------:R1:W-:Y:S04]  /*23cd0*/  LDGSTS.E [R4+0x47600], [R6.64], P4 ;  /* 0x4760000006047fae */ /* 0x0003e8000a121844 */
[----:B------:R2:W-:Y:S01]  /*23ce0*/  STL [R1+0x684], R3 ;  /* 0x0006840301007387 */ /* 0x0005e20000100800 */
[----:B-1----:R-:W-:Y:S02]  /*23cf0*/  MOV R6, R3 ;  /* 0x0000000300067202 */ /* 0x002fe40000000f00 */
[----:B--2---:R-:W-:Y:S01]  /*23d00*/  SHF.R.S32.HI R3, RZ, 0x1f, R13 ;  /* 0x0000001fff037819 */ /* 0x004fe2000001140d */
[----:B------:R1:W-:Y:S03]  /*23d10*/  STL [R1+0x640], R11 ;  /* 0x0006400b01007387 */ /* 0x0003e60000100800 */
[----:B------:R-:W-:Y:S01]  /*23d20*/  LEA.HI R3, R3, R13, RZ, 0x6 ;  /* 0x0000000d03037211 */ /* 0x000fe200078f30ff */
[----:B------:R1:W-:Y:S04]  /*23d30*/  STL [R1+0x660], R9 ;  /* 0x0006600901007387 */ /* 0x0003e80000100800 */
[----:B------:R1:W-:Y:S01]  /*23d40*/  STL [R1+0x680], R5 ;  /* 0x0006800501007387 */ /* 0x0003e20000100800 */
[----:B------:R-:W-:-:S03]  /*23d50*/  SHF.R.S32.HI R3, RZ, 0x6, R3 ;  /* 0x00000006ff037819 */ /* 0x000fc60000011403 */
[----:B------:R1:W-:Y:S01]  /*23d60*/  STL [R1+0x304], R12 ;  /* 0x0003040c01007387 */ /* 0x0003e20000100800 */
[----:B------:R-:W-:Y:S01]  /*23d70*/  ISETP.NE.U32.AND P0, PT, R12, R3, PT ;  /* 0x000000030c00720c */ /* 0x000fe20003f05070 */
[----:B------:R-:W-:-:S05]  /*23d80*/  IMAD.MOV.U32 R7, RZ, RZ, R5 ;  /* 0x000000ffff077224 */ /* 0x000fca00078e0005 */
[----:B------:R1:W-:Y:S04]  /*23d90*/  LDGSTS.E [R4+0x47e00], [R6.64], P4 ;  /* 0x47e0000006047fae */ /* 0x0003e8000a121844 */
[----:B------:R-:W0:Y:S03]  /*23da0*/  LDGDEPBAR ;  /* 0x00000000000079af */ /* 0x000e260000000000 */
[----:B------:R-:W-:Y:S01]  /*23db0*/  @!P0 CALL.REL.NOINC `(.L_x_1) ;  /* 0x0000001000008944 */ /* 0x000fe20003c00000 */
[----:B------:R-:W-:Y:S05]  /*23dc0*/  BRA `(.L_x_2) ;  /* 0xfffee23000007947 */ /* 0x000fea000383ffff */
.L_x_1:
[----:B-1----:R-:W3:Y:S01]  /*23dd0*/  LDL.LU R4, [R1+0x934] ;  /* 0x0009340001047983 */ /* 0x002ee20000300800 */
[----:B------:R-:W-:-:S04]  /*23de0*/  DEPBAR.LE SB0, 0x0 ;  /* 0x000080000000791a */ /* 0x000fc80000000000 */
[----:B------:R-:W1:Y:S01]  /*23df0*/  S2R R3, SR_TID.X ;  /* 0x0000000000037919 */ /* 0x000e620000002100 */
[----:B------:R-:W-:Y:S02]  /*23e00*/  IMAD.MOV.U32 R5, RZ, RZ, R33 ;  /* 0x000000ffff057224 */ /* 0x000fe400078e0021 */
[----:B------:R-:W-:Y:S01]  /*23e10*/  IMAD.MOV.U32 R6, RZ, RZ, R180 ;  /* 0x000000ffff067224 */ /* 0x000fe200078e00b4 */
[----:B------:R-:W-:Y:S01]  /*23e20*/  MOV R180, R34 ;  /* 0x0000002200b47202 */ /* 0x000fe20000000f00 */
[----:B------:R-:W-:Y:S02]  /*23e30*/  IMAD.MOV.U32 R7, RZ, RZ, R181 ;  /* 0x000000ffff077224 */ /* 0x000fe400078e00b5 */
[----:B------:R-:W-:Y:S02]  /*23e40*/  IMAD.MOV.U32 R181, RZ, RZ, R35 ;  /* 0x000000ffffb57224 */ /* 0x000fe400078e0023 */
[C---:B-12---:R-:W-:Y:S02]  /*23e50*/  IMAD.SHL.U32 R0, R3.reuse, 0x200, RZ ;  /* 0x0000020003007824 */ /* 0x046fe400078e00ff */
[----:B------:R-:W-:-:S03]  /*23e60*/  IMAD.SHL.U32 R2, R3, 0x20, RZ ;  /* 0x0000002003027824 */ /* 0x000fc600078e00ff */
[----:B------:R-:W-:-:S04]  /*23e70*/  LOP3.LUT R0, R0, 0x3000, RZ, 0xc0, !PT ;  /* 0x0000300000007812 */ /* 0x000fc800078ec0ff */
[----:B------:R-:W-:Y:S01]  /*23e80*/  LOP3.LUT R0, R0, 0x60, R2, 0xf8, !PT ;  /* 0x0000006000007812 */ /* 0x000fe200078ef802 */
[----:B------:R-:W-:-:S05]  /*23e90*/  IMAD.SHL.U32 R2, R3, 0x4, RZ ;  /* 0x0000000403027824 */ /* 0x000fca00078e00ff */
[----:B------:R-:W-:Y:S01]  /*23ea0*/  LOP3.LUT R0, R0, 0x170, R2, 0x78, !PT ;  /* 0x0000017000007812 */ /* 0x000fe200078e7802 */
[C---:B------:R-:W-:Y:S01]  /*23eb0*/  IMAD.SHL.U32 R2, R3.reuse, 0x800, RZ ;  /* 0x0000080003027824 */ /* 0x040fe200078e00ff */
[----:B------:R-:W-:-:S04]  /*23ec0*/  LOP3.LUT R3, R3, 0x7f, RZ, 0xc0, !PT ;  /* 0x0000007f03037812 */ /* 0x000fc800078ec0ff */
[----:B------:R-:W-:-:S05]  /*23ed0*/  LOP3.LUT R2, R2, 0x3000, RZ, 0xc0, !PT ;  /* 0x0000300002027812 */ /* 0x000fca00078ec0ff */
[----:B------:R-:W-:Y:S01]  /*23ee0*/  IMAD R2, R3, 0x10, R2 ;  /* 0x0000001003027824 */ /* 0x000fe200078e0202 */
[----:B------:R-:W-:Y:S04]  /*23ef0*/  BAR.SYNC.DEFER_BLOCKING 0x0 ;  /* 0x0000000000007b1d */ /* 0x000fe80000010000 */
[----:B------:R-:W-:Y:S02]  /*23f00*/  LOP3.LUT R3, R2, 0x60, RZ, 0x3c, !PT ;  /* 0x0000006002037812 */ /* 0x000fe400078e3cff */
[----:B---3--:R-:W-:Y:S01]  /*23f10*/  IADD3 R0, R0, R4, RZ ;  /* 0x0000000400007210 */ /* 0x008fe20007ffe0ff */
[----:B------:R-:W-:-:S04]  /*23f20*/  IMAD.MOV.U32 R4, RZ, RZ, R32 ;  /* 0x000000ffff047224 */ /* 0x000fc800078e0020 */
[----:B------:R-:W-:Y:S04]  /*23f30*/  STS.128 [R0+0x80], R180 ;  /* 0x000080b400007388 */ /* 0x000fe80000000c00 */
[----:B------:R1:W-:Y:S02]  /*23f40*/  STS.128 [R0], R4 ;  /* 0x0000000400007388 */ /* 0x0003e40000000c00 */
[----:B-1----:R-:W-:Y:S01]  /*23f50*/  IMAD.MOV.U32 R4, RZ, RZ, R84 ;  /* 0x000000ffff047224 */ /* 0x002fe200078e0054 */
[----:B------:R-:W-:Y:S01]  /*23f60*/  MOV R7, R89 ;  /* 0x0000005900077202 */ /* 0x000fe20000000f00 */
[----:B------:R-:W-:Y:S02]  /*23f70*/  IMAD.MOV.U32 R5, RZ, RZ, R85 ;  /* 0x000000ffff057224 */ /* 0x000fe400078e0055 */
[----:B------:R-:W-:-:S02]  /*23f80*/  IMAD.MOV.U32 R6, RZ, RZ, R88 ;  /* 0x000000ffff067224 */ /* 0x000fc400078e0058 */
[----:B------:R-:W-:Y:S02]  /*23f90*/  IMAD.MOV.U32 R88, RZ, RZ, R86 ;  /* 0x000000ffff587224 */ /* 0x000fe400078e0056 */
[----:B------:R-:W-:Y:S01]  /*23fa0*/  IMAD.MOV.U32 R89, RZ, RZ, R87 ;  /* 0x000000ffff597224 */ /* 0x000fe200078e0057 */
[----:B------:R1:W-:Y:S04]  /*23fb0*/  STS.128 [R0+0x200], R4 ;  /* 0x0002000400007388 */ /* 0x0003e80000000c00 */
[----:B------:R-:W-:Y:S01]  /*23fc0*/  STS.128 [R0+0x280], R88 ;  /* 0x0002805800007388 */ /* 0x000fe20000000c00 */
[----:B-1----:R-:W-:Y:S01]  /*23fd0*/  IMAD.MOV.U32 R4, RZ, RZ, R116 ;  /* 0x000000ffff047224 */ /* 0x002fe200078e0074 */
[----:B------:R-:W-:Y:S01]  /*23fe0*/  MOV R6, R120 ;  /* 0x0000007800067202 */ /* 0x000fe20000000f00 */
[----:B------:R-:W-:-:S02]  /*23ff0*/  IMAD.MOV.U32 R5, RZ, RZ, R117 ;  /* 0x000000ffff057224 */ /* 0x000fc400078e0075 */
[----:B------:R-:W-:Y:S02]  /*24000*/  IMAD.MOV.U32 R7, RZ, RZ, R121 ;  /* 0x000000ffff077224 */ /* 0x000fe400078e0079 */
[----:B------:R-:W-:Y:S02]  /*24010*/  IMAD.MOV.U32 R120, RZ, RZ, R118 ;  /* 0x000000ffff787224 */ /* 0x000fe400078e0076 */
[----:B------:R-:W-:Y:S01]  /*24020*/  IMAD.MOV.U32 R121, RZ, RZ, R119 ;  /* 0x000000ffff797224 */ /* 0x000fe200078e0077 */
[----:B------:R1:W-:Y:S04]  /*24030*/  STS.128 [R0+0x400], R4 ;  /* 0x0004000400007388 */ /* 0x0003e80000000c00 */
[----:B------:R-:W-:Y:S01]  /*24040*/  STS.128 [R0+0x480], R120 ;  /* 0x0004807800007388 */ /* 0x000fe20000000c00 */
[----:B-1----:R-:W-:Y:S01]  /*24050*/  IMAD.MOV.U32 R6, RZ, RZ, R164 ;  /* 0x000000ffff067224 */ /* 0x002fe200078e00a4 */
[----:B------:R-:W-:Y:S01]  /*24060*/  MOV R4, R160 ;  /* 0x000000a000047202 */ /* 0x000fe20000000f00 */
[----:B------:R-:W-:Y:S01]  /*24070*/  IMAD.MOV.U32 R7, RZ, RZ, R165 ;  /* 0x000000ffff077224 */ /* 0x000fe200078e00a5 */
[----:B------:R-:W-:Y:S01]  /*24080*/  MOV R165, R163 ;  /* 0x000000a300a57202 */ /* 0x000fe20000000f00 */
[----:B------:R-:W-:-:S02]  /*24090*/  IMAD.MOV.U32 R5, RZ, RZ, R161 ;  /* 0x000000ffff057224 */ /* 0x000fc400078e00a1 */
[----:B------:R-:W-:-:S03]  /*240a0*/  IMAD.MOV.U32 R164, RZ, RZ, R162 ;  /* 0x000000ffffa47224 */ /* 0x000fc600078e00a2 */
[----:B------:R1:W-:Y:S04]  /*240b0*/  STS.128 [R0+0x600], R4 ;  /* 0x0006000400007388 */ /* 0x0003e80000000c00 */
[----:B------:R-:W-:Y:S04]  /*240c0*/  STS.128 [R0+0x680], R164 ;  /* 0x000680a400007388 */ /* 0x000fe80000000c00 */
[----:B------:R-:W-:Y:S01]  /*240d0*/  BAR.SYNC.DEFER_BLOCKING 0x0 ;  /* 0x0000000000007b1d */ /* 0x000fe20000010000 */
[----:B-1----:R-:W-:Y:S01]  /*240e0*/  IMAD.MOV.U32 R5, RZ, RZ, R237 ;  /* 0x000000ffff057224 */ /* 0x002fe200078e00ed */
[C---:B------:R-:W-:Y:S01]  /*240f0*/  LOP3.LUT R237, R2.reuse, 0x20, RZ, 0x3c, !PT ;  /* 0x0000002002ed7812 */ /* 0x040fe200078e3cff */
[----:B------:R-:W-:Y:S01]  /*24100*/  IMAD.MOV.U32 R4, RZ, RZ, R236 ;  /* 0x000000ffff047224 */ /* 0x000fe200078e00ec */
[----:B------:R-:W-:Y:S01]  /*24110*/  LOP3.LUT R236, R2, 0x40, RZ, 0x3c, !PT ;  /* 0x0000004002ec7812 */ /* 0x000fe200078e3cff */
[----:B------:R-:W-:Y:S01]  /*24120*/  IMAD.MOV.U32 R6, RZ, RZ, R56 ;  /* 0x000000ffff067224 */ /* 0x000fe200078e0038 */
[----:B------:R-:W-:Y:S01]  /*24130*/  MOV R7, R57 ;  /* 0x0000003900077202 */ /* 0x000fe20000000f00 */
[----:B------:R-:W-:-:S02]  /*24140*/  IMAD.MOV.U32 R56, RZ, RZ, R238 ;  /* 0x000000ffff387224 */ /* 0x000fc400078e00ee */
[----:B------:R-:W-:Y:S01]  /*24150*/  IMAD.MOV.U32 R57, RZ, RZ, R239 ;  /* 0x000000ffff397224 */ /* 0x000fe200078e00ef */
[----:B------:R-:W1:Y:S04]  /*24160*/  LDS.128 R8, [R2] ;  /* 0x0000000002087984 */ /* 0x000e680000000c00 */
[----:B------:R-:W2:Y:S04]  /*24170*/  LDS.128 R32, [R2+0x800] ;  /* 0x0008000002207984 */ /* 0x000ea80000000c00 */
[----:B------:R-:W-:Y:S04]  /*24180*/  LDS.128 R12, [R237] ;  /* 0x00000000ed0c7984 */ /* 0x000fe80000000c00 */
[----:B------:R-:W-:Y:S04]  /*24190*/  LDS.128 R248, [R236] ;  /* 0x00000000ecf87984 */ /* 0x000fe80000000c00 */
[----:B------:R-:W-:Y:S04]  /*241a0*/  LDS.128 R244, [R236+0x800] ;  /* 0x00080000ecf47984 */ /* 0x000fe80000000c00 */
[----:B------:R-:W-:Y:S04]  /*241b0*/  LDS.128 R240, [R3] ;  /* 0x0000000003f07984 */ /* 0x000fe80000000c00 */
[----:B------:R-:W-:Y:S04]  /*241c0*/  LDS.128 R232, [R3+0x800] ;  /* 0x0008000003e87984 */ /* 0x000fe80000000c00 */
[----:B-1----:R-:W-:Y:S04]  /*241d0*/  STL.64 [R1+0x70], R8 ;  /* 0x0000700801007387 */ /* 0x002fe80000100a00 */
[----:B------:R-:W-:Y:S04]  /*241e0*/  STL.64 [R1+0x78], R10 ;  /* 0x0000780a01007387 */ /* 0x000fe80000100a00 */
[----:B------:R-:W1:Y:S04]  /*241f0*/  LDS.128 R8, [R237+0x800] ;  /* 0x00080000ed087984 */ /* 0x000e680000000c00 */
[----:B--2---:R-:W-:Y:S04]  /*24200*/  STL.64 [R1+0x20], R32 ;  /* 0x0000202001007387 */ /* 0x004fe80000100a00 */
[----:B------:R-:W-:Y:S04]  /*24210*/  STL.64 [R1+0x28], R34 ;  /* 0x0000282201007387 */ /* 0x000fe80000100a00 */
[----:B------:R-:W-:Y:S06]  /*24220*/  BAR.SYNC.DEFER_BLOCKING 0x0 ;  /* 0x0000000000007b1d */ /* 0x000fec0000010000 */
[----:B------:R2:W-:Y:S04]  /*24230*/  STS.128 [R0], R4 ;  /* 0x0000000400007388 */ /* 0x0005e80000000c00 */
[----:B-1----:R-:W-:Y:S01]  /*24240*/  STL.64 [R1], R8 ;  /* 0x0000000801007387 */ /* 0x002fe20000100a00 */
[----:B------:R-:W-:-:S02]  /*24250*/  IMAD.MOV.U32 R252, RZ, RZ, R11 ;  /* 0x000000fffffc7224 */ /* 0x000fc400078e000b */
[----:B------:R-:W-:Y:S01]  /*24260*/  IMAD.MOV.U32 R11, RZ, RZ, R221 ;  /* 0x000000ffff0b7224 */ /* 0x000fe200078e00dd */
[----:B------:R-:W-:Y:S01]  /*24270*/  STL.64 [R1+0x10], R12 ;  /* 0x0000100c01007387 */ /* 0x000fe20000100a00 */
[----:B------:R-:W-:-:S03]  /*24280*/  IMAD.MOV.U32 R221, RZ, RZ, R19 ;  /* 0x000000ffffdd7224 */ /* 0x000fc600078e0013 */
[----:B------:R-:W-:Y:S04]  /*24290*/  STL.64 [R1+0x18], R14 ;  /* 0x0000180e01007387 */ /* 0x000fe80000100a00 */
[----:B------:R1:W-:Y:S01]  /*242a0*/  STL [R1+0x8], R10 ;  /* 0x0000080a01007387 */ /* 0x0003e20000100800 */
[----:B--2---:R-:W-:Y:S01]  /*242b0*/  IMAD.MOV.U32 R4, RZ, RZ, R136 ;  /* 0x000000ffff047224 */ /* 0x004fe200078e0088 */
[----:B------:R-:W-:Y:S01]  /*242c0*/  MOV R5, R137 ;  /* 0x0000008900057202 */ /* 0x000fe20000000f00 */
[----:B------:R-:W-:Y:S01]  /*242d0*/  IMAD.MOV.U32 R6, RZ, RZ, R72 ;  /* 0x000000ffff067224 */ /* 0x000fe200078e0048 */
[----:B------:R-:W2:Y:S01]  /*242e0*/  LDL.LU R52, [R1+0xf0] ;  /* 0x0000f00001347983 */ /* 0x000ea20000300800 */
[----:B------:R-:W-:Y:S02]  /*242f0*/  IMAD.MOV.U32 R7, RZ, RZ, R73 ;  /* 0x000000ffff077224 */ /* 0x000fe400078e0049 */
[----:B------:R-:W-:Y:S01]  /*24300*/  IMAD.MOV.U32 R72, RZ, RZ, R138 ;  /* 0x000000ffff487224 */ /* 0x000fe200078e008a */
[----:B------:R-:W2:Y:S01]  /*24310*/  LDL.LU R53, [R1+0xf4] ;  /* 0x0000f40001357983 */ /* 0x000ea20000300800 */
[----:B------:R-:W-:-:S02]  /*24320*/  IMAD.MOV.U32 R73, RZ, RZ, R139 ;  /* 0x000000ffff497224 */ /* 0x000fc400078e008b */
[----:B-1----:R-:W-:Y:S01]  /*24330*/  IMAD.MOV.U32 R10, RZ, RZ, R220 ;  /* 0x000000ffff0a7224 */ /* 0x002fe200078e00dc */
[----:B------:R-:W2:Y:S01]  /*24340*/  LDL.LU R54, [R1+0x140] ;  /* 0x0001400001367983 */ /* 0x000ea20000300800 */
[----:B------:R-:W-:Y:S01]  /*24350*/  IMAD.MOV.U32 R8, RZ, RZ, R16 ;  /* 0x000000ffff087224 */ /* 0x000fe200078e0010 */
[----:B------:R-:W-:Y:S01]  /*24360*/  MOV R220, R18 ;  /* 0x0000001200dc7202 */ /* 0x000fe20000000f00 */
[----:B------:R-:W-:Y:S01]  /*24370*/  IMAD.MOV.U32 R9, RZ, RZ, R17 ;  /* 0x000000ffff097224 */ /* 0x000fe200078e0011 */
[----:B------:R-:W2:Y:S04]  /*24380*/  LDL.LU R55, [R1+0x144] ;  /* 0x0001440001377983 */ /* 0x000ea80000300800 */
[----:B------:R1:W-:Y:S04]  /*24390*/  STS.128 [R0+0x200], R4 ;  /* 0x0002000400007388 */ /* 0x0003e80000000c00 */
[----:B------:R-:W-:Y:S04]  /*243a0*/  STS.128 [R0+0x80], R56 ;  /* 0x0000803800007388 */ /* 0x000fe80000000c00 */
[----:B------:R-:W-:Y:S04]  /*243b0*/  STS.128 [R0+0x280], R72 ;  /* 0x0002804800007388 */ /* 0x000fe80000000c00 */
[----:B------:R-:W-:Y:S01]  /*243c0*/  STS.128 [R0+0x600], R8 ;  /* 0x0006000800007388 */ /* 0x000fe20000000c00 */
[----:B-1----:R-:W-:Y:S01]  /*243d0*/  IMAD.MOV.U32 R6, RZ, RZ, R112 ;  /* 0x000000ffff067224 */ /* 0x002fe200078e0070 */
[----:B------:R-:W-:Y:S01]  /*243e0*/  MOV R4, R132 ;  /* 0x0000008400047202 */ /* 0x000fe20000000f00 */
[----:B------:R-:W-:Y:S01]  /*243f0*/  IMAD.MOV.U32 R7, RZ, RZ, R113 ;  /* 0x000000ffff077224 */ /* 0x000fe200078e0071 */
[----:B------:R-:W-:Y:S01]  /*24400*/  MOV R113, R135 ;  /* 0x0000008700717202 */ /* 0x000fe20000000f00 */
[----:B------:R-:W-:Y:S01]  /*24410*/  IMAD.MOV.U32 R5, RZ, RZ, R133 ;  /* 0x000000ffff057224 */ /* 0x000fe200078e0085 */
[----:B------:R-:W-:Y:S01]  /*24420*/  STS.128 [R0+0x680], R220 ;  /* 0x000680dc00007388 */ /* 0x000fe20000000c00 */
[----:B------:R-:W-:-:S03]  /*24430*/  IMAD.MOV.U32 R112, RZ, RZ, R134 ;  /* 0x000000ffff707224 */ /* 0x000fc600078e0086 */
[----:B------:R-:W-:Y:S04]  /*24440*/  STS.128 [R0+0x400], R4 ;  /* 0x0004000400007388 */ /* 0x000fe80000000c00 */
[----:B------:R-:W-:Y:S04]  /*24450*/  STS.128 [R0+0x480], R112 ;  /* 0x0004807000007388 */ /* 0x000fe80000000c00 */
[----:B------:R-:W-:Y:S06]  /*24460*/  BAR.SYNC.DEFER_BLOCKING 0x0 ;  /* 0x0000000000007b1d */ /* 0x000fec0000010000 */
[----:B------:R-:W1:Y:S04]  /*24470*/  LDS.128 R4, [R2] ;  /* 0x0000000002047984 */ /* 0x000e680000000c00 */
[----:B------:R-:W-:Y:S04]  /*24480*/  LDS.128 R32, [R2+0x800] ;  /* 0x0008000002207984 */ /* 0x000fe80000000c00 */
[----:B------:R-:W3:Y:S04]  /*24490*/  LDS.128 R48, [R237] ;  /* 0x00000000ed307984 */ /* 0x000ee80000000c00 */
[----:B------:R-:W-:Y:S04]  /*244a0*/  LDS.128 R16, [R237+0x800] ;  /* 0x00080000ed107984 */ /* 0x000fe80000000c00 */
[----:B------:R-:W4:Y:S04]  /*244b0*/  LDS.128 R44, [R236] ;  /* 0x00000000ec2c7984 */ /* 0x000f280000000c00 */
[----:B------:R-:W-:Y:S04]  /*244c0*/  LDS.128 R12, [R236+0x800] ;  /* 0x00080000ec0c7984 */ /* 0x000fe80000000c00 */
[----:B------:R-:W5:Y:S04]  /*244d0*/  LDS.128 R40, [R3] ;  /* 0x0000000003287984 */ /* 0x000f680000000c00 */
[----:B------:R-:W1:Y:S04]  /*244e0*/  LDS.128 R8, [R3+0x800] ;  /* 0x0008000003087984 */ /* 0x000e680000000c00 */
[----:B------:R-:W-:Y:S06]  /*244f0*/  BAR.SYNC.DEFER_BLOCKING 0x0 ;  /* 0x0000000000007b1d */ /* 0x000fec0000010000 */
[----:B--2---:R2:W-:Y:S04]  /*24500*/  STS.128 [R0], R52 ;  /* 0x0000003400007388 */ /* 0x0045e80000000c00 */
[----:B--2---:R-:W2:Y:S04]  /*24510*/  LDL.LU R52, [R1+0xf8] ;  /* 0x0000f80001347983 */ /* 0x004ea80000300800 */
[----:B------:R-:W2:Y:S04]  /*24520*/  LDL.LU R53, [R1+0xfc] ;  /* 0x0000fc0001357983 */ /* 0x000ea80000300800 */
[----:B------:R-:W2:Y:S04]  /*24530*/  LDL.LU R54, [R1+0x148] ;  /* 0x0001480001367983 */ /* 0x000ea80000300800 */
[----:B------:R-:W2:Y:S04]  /*24540*/  LDL.LU R55, [R1+0x14c] ;  /* 0x00014c0001377983 */ /* 0x000ea80000300800 */
[----:B------:R-:W3:Y:S04]  /*24550*/  LDL.LU R58, [R1+0xe0] ;  /* 0x0000e000013a7983 */ /* 0x000ee80000300800 */
[----:B------:R-:W3:Y:S04]  /*24560*/  LDL.LU R59, [R1+0xe4] ;  /* 0x0000e400013b7983 */ /* 0x000ee80000300800 */
[----:B--2---:R2:W-:Y:S04]  /*24570*/  STS.128 [R0+0x80], R52 ;  /* 0x0000803400007388 */ /* 0x0045e80000000c00 */
[----:B--2---:R-:W2:Y:S04]  /*24580*/  LDL.LU R54, [R1+0xe8] ;  /* 0x0000e80001367983 */ /* 0x004ea80000300800 */
[----:B------:R-:W2:Y:S01]  /*24590*/  LDL.LU R55, [R1+0xec] ;  /* 0x0000ec0001377983 */ /* 0x000ea20000300800 */
[----:B------:R-:W-:Y:S01]  /*245a0*/  IMAD.MOV.U32 R52, RZ, RZ, R94 ;  /* 0x000000ffff347224 */ /* 0x000fe200078e005e */
[----:B------:R-:W-:Y:S01]  /*245b0*/  MOV R53, R95 ;  /* 0x0000005f00357202 */ /* 0x000fe20000000f00 */
[----:B------:R-:W-:-:S02]  /*245c0*/  IMAD.MOV.U32 R56, RZ, RZ, R92 ;  /* 0x000000ffff387224 */ /* 0x000fc400078e005c */
[----:B------:R-:W-:-:S05]  /*245d0*/  IMAD.MOV.U32 R57, RZ, RZ, R93 ;  /* 0x000000ffff397224 */ /* 0x000fca00078e005d */
[----:B---3--:R3:W-:Y:S02]  /*245e0*/  STS.128 [R0+0x200], R56 ;  /* 0x0002003800007388 */ /* 0x0087e40000000c00 */
[----:B---3--:R-:W-:Y:S01]  /*245f0*/  IMAD.MOV.U32 R58, RZ, RZ, R172 ;  /* 0x000000ffff3a7224 */ /* 0x008fe200078e00ac */
[----:B------:R-:W-:Y:S01]  /*24600*/  MOV R59, R173 ;  /* 0x000000ad003b7202 */ /* 0x000fe20000000f00 */
[----:B------:R-:W-:Y:S02]  /*24610*/  IMAD.MOV.U32 R56, RZ, RZ, R168 ;  /* 0x000000ffff387224 */ /* 0x000fe400078e00a8 */
[----:B------:R-:W-:Y:S02]  /*24620*/  IMAD.MOV.U32 R57, RZ, RZ, R169 ;  /* 0x000000ffff397224 */ /* 0x000fe400078e00a9 */
[----:B------:R-:W-:Y:S02]  /*24630*/  IMAD.MOV.U32 R172, RZ, RZ, R170 ;  /* 0x000000ffffac7224 */ /* 0x000fe400078e00aa */
[----:B------:R-:W-:Y:S01]  /*24640*/  IMAD.MOV.U32 R173, RZ, RZ, R171 ;  /* 0x000000ffffad7224 */ /* 0x000fe200078e00ab */
[----:B------:R-:W-:Y:S04]  /*24650*/  STS.128 [R0+0x600], R56 ;  /* 0x0006003800007388 */ /* 0x000fe80000000c00 */
[----:B------:R-:W-:Y:S01]  /*24660*/  STS.128 [R0+0x680], R172 ;  /* 0x000680ac00007388 */ /* 0x000fe20000000c00 */
[----:B------:R-:W-:Y:S01]  /*24670*/  MOV R122, R64 ;  /* 0x00000040007a7202 */ /* 0x000fe20000000f00 */
[----:B------:R-:W-:-:S02]  /*24680*/  IMAD.MOV.U32 R123, RZ, RZ, R65 ;  /* 0x000000ffff7b7224 */ /* 0x000fc400078e0041 */
[----:B------:R-:W-:Y:S02]  /*24690*/  IMAD.MOV.U32 R120, RZ, RZ, R60 ;  /* 0x000000ffff787224 */ /* 0x000fe400078e003c */
[----:B------:R-:W-:Y:S01]  /*246a0*/  IMAD.MOV.U32 R121, RZ, RZ, R61 ;  /* 0x000000ffff797224 */ /* 0x000fe200078e003d */
[----:B------:R-:W-:Y:S01]  /*246b0*/  MOV R61, R77 ;  /* 0x0000004d003d7202 */ /* 0x000fe20000000f00 */
[----:B------:R-:W-:Y:S02]  /*246c0*/  IMAD.MOV.U32 R64, RZ, RZ, R62 ;  /* 0x000000ffff407224 */ /* 0x000fe400078e003e */
[----:B------:R-:W-:Y:S02]  /*246d0*/  IMAD.MOV.U32 R65, RZ, RZ, R63 ;  /* 0x000000ffff417224 */ /* 0x000fe400078e003f */
[----:B------:R-:W-:Y:S01]  /*246e0*/  IMAD.MOV.U32 R60, RZ, RZ, R76 ;  /* 0x000000ffff3c7224 */ /* 0x000fe200078e004c */
[----:B--2---:R2:W-:Y:S02]  /*246f0*/  STS.128 [R0+0x280], R52 ;  /* 0x0002803400007388 */ /* 0x0045e40000000c00 */
[----:B--2---:R-:W-:Y:S01]  /*24700*/  IMAD.MOV.U32 R54, RZ, RZ, R128 ;  /* 0x000000ffff367224 */ /* 0x004fe200078e0080 */
[----:B------:R-:W-:Y:S01]  /*24710*/  MOV R128, R126 ;  /* 0x0000007e00807202 */ /* 0x000fe20000000f00 */
[----:B------:R-:W-:-:S02]  /*24720*/  IMAD.MOV.U32 R55, RZ, RZ, R129 ;  /* 0x000000ffff377224 */ /* 0x000fc400078e0081 */
[----:B------:R-:W-:-:S05]  /*24730*/  IMAD.MOV.U32 R129, RZ, RZ, R127 ;  /* 0x000000ffff817224 */ /* 0x000fca00078e007f */
[----:B------:R2:W-:Y:S04]  /*24740*/  STS.128 [R0+0x480], R128 ;  /* 0x0004808000007388 */ /* 0x0005e80000000c00 */
[----:B--2---:R-:W2:Y:S04]  /*24750*/  LDL.LU R128, [R1+0x1f0] ;  /* 0x0001f00001807983 */ /* 0x004ea80000300800 */
[----:B------:R-:W2:Y:S04]  /*24760*/  LDL.LU R129, [R1+0x1f4] ;  /* 0x0001f40001817983 */ /* 0x000ea80000300800 */
[----:B------:R-:W2:Y:S04]  /*24770*/  LDL.LU R130, [R1+0x270] ;  /* 0x0002700001827983 */ /* 0x000ea80000300800 */
[----:B------:R-:W2:Y:S01]  /*24780*/  LDL.LU R131, [R1+0x274] ;  /* 0x0002740001837983 */ /* 0x000ea20000300800 */
[----:B------:R-:W-:-:S02]  /*24790*/  IMAD.MOV.U32 R52, RZ, RZ, R124 ;  /* 0x000000ffff347224 */ /* 0x000fc400078e007c */
[----:B------:R-:W-:-:S05]  /*247a0*/  IMAD.MOV.U32 R53, RZ, RZ, R125 ;  /* 0x000000ffff357224 */ /* 0x000fca00078e007d */
[----:B------:R-:W-:Y:S04]  /*247b0*/  STS.128 [R0+0x400], R52 ;  /* 0x0004003400007388 */ /* 0x000fe80000000c00 */
[----:B------:R-:W-:Y:S01]  /*247c0*/  BAR.SYNC.DEFER_BLOCKING 0x0 ;  /* 0x0000000000007b1d */ /* 0x000fe20000010000 */
[----:B------:R-:W-:Y:S02]  /*247d0*/  IMAD.MOV.U32 R62, RZ, RZ, R80 ;  /* 0x000000ffff3e7224 */ /* 0x000fe400078e0050 */
[----:B------:R-:W-:-:S03]  /*247e0*/  IMAD.MOV.U32 R63, RZ, RZ, R81 ;  /* 0x000000ffff3f7224 */ /* 0x000fc600078e0051 */
[----:B------:R-:W3:Y:S04]  /*247f0*/  LDS.128 R116, [R2] ;  /* 0x0000000002747984 */ /* 0x000ee80000000c00 */
[----:B------:R-:W-:Y:S04]  /*24800*/  LDS.128 R84, [R2+0x800] ;  /* 0x0008000002547984 */ /* 0x000fe80000000c00 */
[----:B------:R-:W-:Y:S04]  /*24810*/  LDS.128 R112, [R237] ;  /* 0x00000000ed707984 */ /* 0x000fe80000000c00 */
[----:B------:R-:W-:Y:S04]  /*24820*/  LDS.128 R72, [R237+0x800] ;  /* 0x00080000ed487984 */ /* 0x000fe80000000c00 */
[----:B------:R-:W-:Y:S04]  /*24830*/  LDS.128 R92, [R236] ;  /* 0x00000000ec5c7984 */ /* 0x000fe80000000c00 */
[----:B------:R-:W-:Y:S04]  /*24840*/  LDS.128 R56, [R236+0x800] ;  /* 0x00080000ec387984 */ /* 0x000fe80000000c00 */
[----:B------:R-:W-:Y:S04]  /*24850*/  LDS.128 R88, [R3] ;  /* 0x0000000003587984 */ /* 0x000fe80000000c00 */
[----:B------:R-:W-:Y:S04]  /*24860*/  LDS.128 R52, [R3+0x800] ;  /* 0x0008000003347984 */ /* 0x000fe80000000c00 */
[----:B------:R-:W-:Y:S01]  /*24870*/  BAR.SYNC.DEFER_BLOCKING 0x0 ;  /* 0x0000000000007b1d */ /* 0x000fe20000010000 */
[----:B------:R-:W-:-:S02]  /*24880*/  IMAD.MOV.U32 R80, RZ, RZ, R78 ;  /* 0x000000ffff507224 */ /* 0x000fc400078e004e */
[----:B------:R-:W-:-:S03]  /*24890*/  IMAD.MOV.U32 R81, RZ, RZ, R79 ;  /* 0x000000ffff517224 */ /* 0x000fc600078e004f */
[----:B------:R1:W-:Y:S04]  /*248a0*/  STS.128 [R0+0x80], R64 ;  /* 0x0000804000007388 */ /* 0x0003e80000000c00 */
[----:B------:R3:W-:Y:S04]  /*248b0*/  STS.128 [R0+0x200], R60 ;  /* 0x0002003c00007388 */ /* 0x0007e80000000c00 */
[----:B------:R-:W-:Y:S01]  /*248c0*/  STS.128 [R0], R120 ;  /* 0x0000007800007388 */ /* 0x000fe20000000c00 */
[----:B-1----:R-:W-:Y:S01]  /*248d0*/  IMAD.MOV.U32 R66, RZ, RZ, R228 ;  /* 0x000000ffff427224 */ /* 0x002fe200078e00e4 */
[----:B------:R-:W-:Y:S01]  /*248e0*/  MOV R228, R226 ;  /* 0x000000e200e47202 */ /* 0x000fe20000000f00 */
[----:B------:R-:W-:-:S02]  /*248f0*/  IMAD.MOV.U32 R67, RZ, RZ, R229 ;  /* 0x000000ffff437224 */ /* 0x000fc400078e00e5 */
[----:B---3--:R-:W-:Y:S01]  /*24900*/  IMAD.MOV.U32 R62, RZ, RZ, R108 ;  /* 0x000000ffff3e7224 */ /* 0x008fe200078e006c */
[----:B------:R-:W-:Y:S01]  /*24910*/  MOV R60, R100 ;  /* 0x00000064003c7202 */ /* 0x000fe20000000f00 */
[----:B------:R-:W-:Y:S01]  /*24920*/  IMAD.MOV.U32 R63, RZ, RZ, R109 ;  /* 0x000000ffff3f7224 */ /* 0x000fe200078e006d */
[----:B------:R-:W-:Y:S01]  /*24930*/  MOV R109, R103 ;  /* 0x00000067006d7202 */ /* 0x000fe20000000f00 */
[----:B------:R-:W-:Y:S02]  /*24940*/  IMAD.MOV.U32 R61, RZ, RZ, R101 ;  /* 0x000000ffff3d7224 */ /* 0x000fe400078e0065 */
[----:B------:R-:W-:Y:S02]  /*24950*/  IMAD.MOV.U32 R108, RZ, RZ, R102 ;  /* 0x000000ffff6c7224 */ /* 0x000fe400078e0066 */
[----:B------:R-:W-:Y:S02]  /*24960*/  IMAD.MOV.U32 R64, RZ, RZ, R224 ;  /* 0x000000ffff407224 */ /* 0x000fe400078e00e0 */
[----:B------:R-:W-:-:S02]  /*24970*/  IMAD.MOV.U32 R65, RZ, RZ, R225 ;  /* 0x000000ffff417224 */ /* 0x000fc400078e00e1 */
[----:B------:R-:W-:Y:S01]  /*24980*/  IMAD.MOV.U32 R229, RZ, RZ, R227 ;  /* 0x000000ffffe57224 */ /* 0x000fe200078e00e3 */
[----:B------:R-:W-:Y:S04]  /*24990*/  STS.128 [R0+0x280], R80 ;  /* 0x0002805000007388 */ /* 0x000fe80000000c00 */
[----:B------:R-:W-:Y:S04]  /*249a0*/  STS.128 [R0+0x400], R60 ;  /* 0x0004003c00007388 */ /* 0x000fe80000000c00 */
[----:B------:R-:W-:Y:S04]  /*249b0*/  STS.128 [R0+0x480], R108 ;  /* 0x0004806c00007388 */ /* 0x000fe80000000c00 */
[----:B------:R-:W-:Y:S04]  /*249c0*/  STS.128 [R0+0x600], R64 ;  /* 0x0006004000007388 */ /* 0x000fe80000000c00 */
[----:B------:R-:W-:Y:S04]  /*249d0*/  STS.128 [R0+0x680], R228 ;  /* 0x000680e400007388 */ /* 0x000fe80000000c00 */
[----:B------:R-:W-:Y:S06]  /*249e0*/  BAR.SYNC.DEFER_BLOCKING 0x0 ;  /* 0x0000000000007b1d */ /* 0x000fec0000010000 */
[----:B------:R-:W1:Y:S04]  /*249f0*/  LDS.128 R124, [R2] ;  /* 0x00000000027c7984 */ /* 0x000e680000000c00 */
[----:B------:R-:W-:Y:S04]  /*24a00*/  LDS.128 R80, [R2+0x800] ;  /* 0x0008000002507984 */ /* 0x000fe80000000c00 */
[----:B------:R-:W3:Y:S04]  /*24a10*/  LDS.128 R120, [R237] ;  /* 0x00000000ed787984 */ /* 0x000ee80000000c00 */
[----:B------:R-:W-:Y:S04]  /*24a20*/  LDS.128 R76, [R237+0x800] ;  /* 0x00080000ed4c7984 */ /* 0x000fe80000000c00 */
[----:B------:R-:W1:Y:S04]  /*24a30*/  LDS.128 R108, [R236] ;  /* 0x00000000ec6c7984 */ /* 0x000e680000000c00 */
[----:B------:R-:W-:Y:S04]  /*24a40*/  LDS.128 R64, [R236+0x800] ;  /* 0x00080000ec407984 */ /* 0x000fe80000000c00 */
[----:B------:R-:W1:Y:S04]  /*24a50*/  LDS.128 R100, [R3] ;  /* 0x0000000003647984 */ /* 0x000e680000000c00 */
        /* <DEDUP_REMOVED lines=9> */
[----:B------:R-:W3:Y:S04]  /*24af0*/  LDL.LU R134, [R1+0x240] ;  /* 0x0002400001867983 */ /* 0x000ee80000300800 */
[----:B------:R-:W3:Y:S04]  /*24b00*/  LDL.LU R135, [R1+0x244] ;  /* 0x0002440001877983 */ /* 0x000ee80000300800 */
[----:B--2---:R2:W-:Y:S04]  /*24b10*/  STS.128 [R0+0x80], R128 ;  /* 0x0000808000007388 */ /* 0x0045e80000000c00 */
[----:B--2---:R-:W2:Y:S04]  /*24b20*/  LDL.LU R128, [R1+0x138] ;  /* 0x0001380001807983 */ /* 0x004ea80000300800 */
[----:B------:R-:W2:Y:S04]  /*24b30*/  LDL.LU R129, [R1+0x13c] ;  /* 0x00013c0001817983 */ /* 0x000ea80000300800 */
[----:B------:R-:W2:Y:S04]  /*24b40*/  LDL.LU R130, [R1+0x248] ;  /* 0x0002480001827983 */ /* 0x000ea80000300800 */
[----:B------:R-:W2:Y:S04]  /*24b50*/  LDL.LU R131, [R1+0x24c] ;  /* 0x00024c0001837983 */ /* 0x000ea80000300800 */
[----:B--2---:R2:W-:Y:S04]  /*24b60*/  STS.128 [R0+0x280], R128 ;  /* 0x0002808000007388 */ /* 0x0045e80000000c00 */
[----:B--2---:R-:W2:Y:S04]  /*24b70*/  LDL.LU R130, [R1+0x170] ;  /* 0x0001700001827983 */ /* 0x004ea80000300800 */
[----:B------:R-:W2:Y:S01]  /*24b80*/  LDL.LU R131, [R1+0x174] ;  /* 0x0001740001837983 */ /* 0x000ea20000300800 */
[----:B------:R-:W-:-:S02]  /*24b90*/  IMAD.MOV.U32 R128, RZ, RZ, R176 ;  /* 0x000000ffff807224 */ /* 0x000fc400078e00b0 */
[----:B------:R-:W-:Y:S01]  /*24ba0*/  IMAD.MOV.U32 R129, RZ, RZ, R177 ;  /* 0x000000ffff817224 */ /* 0x000fe200078e00b1 */
[----:B---3--:R3:W-:Y:S04]  /*24bb0*/  STS.128 [R0+0x200], R132 ;  /* 0x0002008400007388 */ /* 0x0087e80000000c00 */
[----:B---3--:R-:W3:Y:S04]  /*24bc0*/  LDL.LU R134, [R1+0x178] ;  /* 0x0001780001867983 */ /* 0x008ee80000300800 */
[----:B------:R-:W3:Y:S01]  /*24bd0*/  LDL.LU R135, [R1+0x17c] ;  /* 0x00017c0001877983 */ /* 0x000ee20000300800 */
[----:B------:R-:W-:Y:S01]  /*24be0*/  MOV R160, R68 ;  /* 0x0000004400a07202 */ /* 0x000fe20000000f00 */
[----:B------:R-:W-:-:S02]  /*24bf0*/  IMAD.MOV.U32 R161, RZ, RZ, R69 ;  /* 0x000000ffffa17224 */ /* 0x000fc400078e0045 */
[----:B------:R-:W-:Y:S02]  /*24c00*/  IMAD.MOV.U32 R68, RZ, RZ, R70 ;  /* 0x000000ffff447224 */ /* 0x000fe400078e0046 */
[----:B------:R-:W-:Y:S01]  /*24c10*/  IMAD.MOV.U32 R69, RZ, RZ, R71 ;  /* 0x000000ffff457224 */ /* 0x000fe200078e0047 */
[----:B--2---:R2:W-:Y:S04]  /*24c20*/  STS.128 [R0+0x400], R128 ;  /* 0x0004008000007388 */ /* 0x0045e80000000c00 */
[----:B--2---:R-:W2:Y:S04]  /*24c30*/  LDL.LU R130, [R1+0x120] ;  /* 0x0001200001827983 */ /* 0x004ea80000300800 */
[----:B------:R-:W2:Y:S04]  /*24c40*/  LDL.LU R131, [R1+0x124] ;  /* 0x0001240001837983 */ /* 0x000ea80000300800 */
[----:B------:R-:W4:Y:S04]  /*24c50*/  LDL.LU R138, [R1+0x128] ;  /* 0x00012800018a7983 */ /* 0x000f280000300800 */
[----:B------:R-:W4:Y:S04]  /*24c60*/  LDL.LU R139, [R1+0x12c] ;  /* 0x00012c00018b7983 */ /* 0x000f280000300800 */
[----:B------:R-:W5:Y:S04]  /*24c70*/  LDL.LU R162, [R1+0x90] ;  /* 0x0000900001a27983 */ /* 0x000f680000300800 */
[----:B------:R-:W5:Y:S04]  /*24c80*/  LDL.LU R163, [R1+0x94] ;  /* 0x0000940001a37983 */ /* 0x000f680000300800 */
[----:B------:R-:W5:Y:S04]  /*24c90*/  LDL.LU R70, [R1+0x98] ;  /* 0x0000980001467983 */ /* 0x000f680000300800 */
[----:B------:R-:W5:Y:S01]  /*24ca0*/  LDL.LU R71, [R1+0x9c] ;  /* 0x00009c0001477983 */ /* 0x000f620000300800 */
[----:B------:R-:W-:Y:S01]  /*24cb0*/  IMAD.MOV.U32 R132, RZ, RZ, R178 ;  /* 0x000000ffff847224 */ /* 0x000fe200078e00b2 */
[----:B------:R-:W-:Y:S01]  /*24cc0*/  MOV R133, R179 ;  /* 0x000000b300857202 */ /* 0x000fe20000000f00 */
[----:B------:R-:W-:-:S02]  /*24cd0*/  IMAD.MOV.U32 R128, RZ, RZ, R216 ;  /* 0x000000ffff807224 */ /* 0x000fc400078e00d8 */
[----:B------:R-:W-:Y:S02]  /*24ce0*/  IMAD.MOV.U32 R129, RZ, RZ, R217 ;  /* 0x000000ffff817224 */ /* 0x000fe400078e00d9 */
[----:B------:R-:W-:Y:S02]  /*24cf0*/  IMAD.MOV.U32 R136, RZ, RZ, R218 ;  /* 0x000000ffff887224 */ /* 0x000fe400078e00da */
[----:B------:R-:W-:Y:S01]  /*24d00*/  IMAD.MOV.U32 R137, RZ, RZ, R219 ;  /* 0x000000ffff897224 */ /* 0x000fe200078e00db */
[----:B---3--:R-:W-:Y:S04]  /*24d10*/  STS.128 [R0+0x480], R132 ;  /* 0x0004808400007388 */ /* 0x008fe80000000c00 */
[----:B--2---:R-:W-:Y:S04]  /*24d20*/  STS.128 [R0+0x600], R128 ;  /* 0x0006008000007388 */ /* 0x004fe80000000c00 */
[----:B----4-:R-:W-:Y:S04]  /*24d30*/  STS.128 [R0+0x680], R136 ;  /* 0x0006808800007388 */ /* 0x010fe80000000c00 */
[----:B------:R-:W-:Y:S06]  /*24d40*/  BAR.SYNC.DEFER_BLOCKING 0x0 ;  /* 0x0000000000007b1d */ /* 0x000fec0000010000 */
[----:B------:R-:W2:Y:S04]  /*24d50*/  LDS.128 R156, [R2] ;  /* 0x00000000029c7984 */ /* 0x000ea80000000c00 */
[----:B------:R-:W-:Y:S04]  /*24d60*/  LDS.128 R140, [R2+0x800] ;  /* 0x00080000028c7984 */ /* 0x000fe80000000c00 */
[----:B------:R-:W-:Y:S04]  /*24d70*/  LDS.128 R152, [R237] ;  /* 0x00000000ed987984 */ /* 0x000fe80000000c00 */
[----:B------:R-:W-:Y:S04]  /*24d80*/  LDS.128 R136, [R237+0x800] ;  /* 0x00080000ed887984 */ /* 0x000fe80000000c00 */
[----:B------:R-:W-:Y:S04]  /*24d90*/  LDS.128 R148, [R236] ;  /* 0x00000000ec947984 */ /* 0x000fe80000000c00 */
[----:B------:R-:W-:Y:S04]  /*24da0*/  LDS.128 R132, [R236+0x800] ;  /* 0x00080000ec847984 */ /* 0x000fe80000000c00 */
[----:B------:R-:W-:Y:S04]  /*24db0*/  LDS.128 R144, [R3] ;  /* 0x0000000003907984 */ /* 0x000fe80000000c00 */
[----:B------:R-:W-:Y:S04]  /*24dc0*/  LDS.128 R128, [R3+0x800] ;  /* 0x0008000003807984 */ /* 0x000fe80000000c00 */
[----:B------:R-:W-:Y:S06]  /*24dd0*/  BAR.SYNC.DEFER_BLOCKING 0x0 ;  /* 0x0000000000007b1d */ /* 0x000fec0000010000 */
[----:B-----5:R3:W-:Y:S04]  /*24de0*/  STS.128 [R0+0x80], R68 ;  /* 0x0000804400007388 */ /* 0x0207e80000000c00 */
[----:B---3--:R-:W3:Y:S04]  /*24df0*/  LDL.LU R70, [R1+0x40] ;  /* 0x0000400001467983 */ /* 0x008ee80000300800 */
[----:B------:R-:W3:Y:S01]  /*24e00*/  LDL.LU R71, [R1+0x44] ;  /* 0x0000440001477983 */ /* 0x000ee20000300800 */
[----:B------:R-:W-:Y:S01]  /*24e10*/  IMAD.MOV.U32 R68, RZ, RZ, R96 ;  /* 0x000000ffff447224 */ /* 0x000fe200078e0060 */
[----:B------:R-:W-:Y:S01]  /*24e20*/  MOV R69, R97 ;  /* 0x0000006100457202 */ /* 0x000fe20000000f00 */
[----:B------:R-:W-:-:S02]  /*24e30*/  IMAD.MOV.U32 R96, RZ, RZ, R98 ;  /* 0x000000ffff607224 */ /* 0x000fc400078e0062 */
[----:B------:R-:W-:Y:S01]  /*24e40*/  IMAD.MOV.U32 R97, RZ, RZ, R99 ;  /* 0x000000ffff617224 */ /* 0x000fe200078e0063 */
[----:B------:R-:W4:Y:S04]  /*24e50*/  LDL.LU R98, [R1+0x48] ;  /* 0x0000480001627983 */ /* 0x000f280000300800 */
[----:B------:R-:W4:Y:S04]  /*24e60*/  LDL.LU R99, [R1+0x4c] ;  /* 0x00004c0001637983 */ /* 0x000f280000300800 */
[----:B------:R-:W5:Y:S04]  /*24e70*/  LDL.LU R172, [R1+0x260] ;  /* 0x0002600001ac7983 */ /* 0x000f680000300800 */
[----:B------:R-:W5:Y:S04]  /*24e80*/  LDL.LU R173, [R1+0x264] ;  /* 0x0002640001ad7983 */ /* 0x000f680000300800 */
[----:B------:R-:W5:Y:S04]  /*24e90*/  LDL.LU R174, [R1+0x250] ;  /* 0x0002500001ae7983 */ /* 0x000f680000300800 */
[----:B------:R-:W5:Y:S04]  /*24ea0*/  LDL.LU R175, [R1+0x254] ;  /* 0x0002540001af7983 */ /* 0x000f680000300800 */
[----:B------:R-:W-:Y:S04]  /*24eb0*/  STS.128 [R0], R160 ;  /* 0x000000a000007388 */ /* 0x000fe80000000c00 */
[----:B---3--:R3:W-:Y:S02]  /*24ec0*/  STS.128 [R0+0x200], R68 ;  /* 0x0002004400007388 */ /* 0x0087e40000000c00 */
[----:B---3--:R-:W-:Y:S01]  /*24ed0*/  MOV R70, R188 ;  /* 0x000000bc00467202 */ /* 0x008fe20000000f00 */
[----:B------:R-:W-:-:S02]  /*24ee0*/  IMAD.MOV.U32 R71, RZ, RZ, R189 ;  /* 0x000000ffff477224 */ /* 0x000fc400078e00bd */
[----:B------:R-:W-:Y:S02]  /*24ef0*/  IMAD.MOV.U32 R188, RZ, RZ, R106 ;  /* 0x000000ffffbc7224 */ /* 0x000fe400078e006a */
[----:B------:R-:W-:Y:S02]  /*24f00*/  IMAD.MOV.U32 R189, RZ, RZ, R107 ;  /* 0x000000ffffbd7224 */ /* 0x000fe400078e006b */
[----:B------:R-:W-:Y:S02]  /*24f10*/  IMAD.MOV.U32 R68, RZ, RZ, R104 ;  /* 0x000000ffff447224 */ /* 0x000fe400078e0068 */
[----:B------:R-:W-:Y:S01]  /*24f20*/  IMAD.MOV.U32 R69, RZ, RZ, R105 ;  /* 0x000000ffff457224 */ /* 0x000fe200078e0069 */
[----:B------:R-:W-:Y:S01]  /*24f30*/  MOV R105, R21 ;  /* 0x0000001500697202 */ /* 0x000fe20000000f00 */
[----:B------:R-:W-:Y:S02]  /*24f40*/  IMAD.MOV.U32 R106, RZ, RZ, R24 ;  /* 0x000000ffff6a7224 */ /* 0x000fe400078e0018 */
[----:B------:R-:W-:-:S02]  /*24f50*/  IMAD.MOV.U32 R107, RZ, RZ, R25 ;  /* 0x000000ffff6b7224 */ /* 0x000fc400078e0019 */
[----:B------:R-:W-:Y:S02]  /*24f60*/  IMAD.MOV.U32 R104, RZ, RZ, R20 ;  /* 0x000000ffff687224 */ /* 0x000fe400078e0014 */
[----:B------:R-:W-:Y:S02]  /*24f70*/  IMAD.MOV.U32 R24, RZ, RZ, R22 ;  /* 0x000000ffff187224 */ /* 0x000fe400078e0016 */
[----:B------:R-:W-:Y:S01]  /*24f80*/  IMAD.MOV.U32 R25, RZ, RZ, R23 ;  /* 0x000000ffff197224 */ /* 0x000fe200078e0017 */
[----:B----4-:R-:W-:Y:S04]  /*24f90*/  STS.128 [R0+0x280], R96 ;  /* 0x0002806000007388 */ /* 0x010fe80000000c00 */
[----:B------:R-:W-:Y:S04]  /*24fa0*/  STS.128 [R0+0x400], R68 ;  /* 0x0004004400007388 */ /* 0x000fe80000000c00 */
[----:B------:R-:W-:Y:S04]  /*24fb0*/  STS.128 [R0+0x480], R188 ;  /* 0x000480bc00007388 */ /* 0x000fe80000000c00 */
[----:B------:R-:W-:Y:S04]  /*24fc0*/  STS.128 [R0+0x600], R104 ;  /* 0x0006006800007388 */ /* 0x000fe80000000c00 */
[----:B------:R-:W-:Y:S04]  /*24fd0*/  STS.128 [R0+0x680], R24 ;  /* 0x0006801800007388 */ /* 0x000fe80000000c00 */
[----:B------:R-:W-:Y:S06]  /*24fe0*/  BAR.SYNC.DEFER_BLOCKING 0x0 ;  /* 0x0000000000007b1d */ /* 0x000fec0000010000 */
[----:B------:R-:W3:Y:S04]  /*24ff0*/  LDS.128 R168, [R2] ;  /* 0x0000000002a87984 */ /* 0x000ee80000000c00 */
[----:B------:R-:W-:Y:S04]  /*25000*/  LDS.128 R96, [R2+0x800] ;  /* 0x0008000002607984 */ /* 0x000fe80000000c00 */
[----:B------:R-:W4:Y:S04]  /*25010*/  LDS.128 R164, [R237] ;  /* 0x00000000eda47984 */ /* 0x000f280000000c00 */
[----:B------:R-:W-:Y:S04]  /*25020*/  LDS.128 R68, [R237+0x800] ;  /* 0x00080000ed447984 */ /* 0x000fe80000000c00 */
[----:B------:R-:W1:Y:S04]  /*25030*/  LDS.128 R160, [R236] ;  /* 0x00000000eca07984 */ /* 0x000e680000000c00 */
[----:B------:R-:W-:Y:S04]  /*25040*/  LDS.128 R24, [R236+0x800] ;  /* 0x00080000ec187984 */ /* 0x000fe80000000c00 */
[----:B------:R-:W1:Y:S04]  /*25050*/  LDS.128 R104, [R3] ;  /* 0x0000000003687984 */ /* 0x000e680000000c00 */
[----:B------:R-:W1:Y:S04]  /*25060*/  LDS.128 R20, [R3+0x800] ;  /* 0x0008000003147984 */ /* 0x000e680000000c00 */
[----:B------:R-:W-:Y:S06]  /*25070*/  BAR.SYNC.DEFER_BLOCKING 0x0 ;  /* 0x0000000000007b1d */ /* 0x000fec0000010000 */
[----:B-----5:R5:W-:Y:S04]  /*25080*/  STS.128 [R0], R172 ;  /* 0x000000ac00007388 */ /* 0x020be80000000c00 */
[----:B-----5:R-:W5:Y:S04]  /*25090*/  LDL.LU R172, [R1+0x268] ;  /* 0x0002680001ac7983 */ /* 0x020f680000300800 */
[----:B------:R-:W5:Y:S04]  /*250a0*/  LDL.LU R173, [R1+0x26c] ;  /* 0x00026c0001ad7983 */ /* 0x000f680000300800 */
[----:B------:R-:W5:Y:S04]  /*250b0*/  LDL.LU R174, [R1+0x258] ;  /* 0x0002580001ae7983 */ /* 0x000f680000300800 */
[----:B------:R-:W5:Y:S04]  /*250c0*/  LDL.LU R175, [R1+0x25c] ;  /* 0x00025c0001af7983 */ /* 0x000f680000300800 */
[----:B------:R-:W2:Y:S04]  /*250d0*/  LDL.LU R176, [R1+0x220] ;  /* 0x0002200001b07983 */ /* 0x000ea80000300800 */
[----:B------:R-:W2:Y:S04]  /*250e0*/  LDL.LU R177, [R1+0x224] ;  /* 0x0002240001b17983 */ /* 0x000ea80000300800 */
[----:B------:R-:W2:Y:S04]  /*250f0*/  LDL.LU R178, [R1+0x210] ;  /* 0x0002100001b27983 */ /* 0x000ea80000300800 */
[----:B------:R-:W2:Y:S04]  /*25100*/  LDL.LU R179, [R1+0x214] ;  /* 0x0002140001b37983 */ /* 0x000ea80000300800 */
[----:B-----5:R5:W-:Y:S04]  /*25110*/  STS.128 [R0+0x80], R172 ;  /* 0x000080ac00007388 */ /* 0x020be80000000c00 */
[----:B-----5:R-:W5:Y:S04]  /*25120*/  LDL.LU R172, [R1+0x228] ;  /* 0x0002280001ac7983 */ /* 0x020f680000300800 */
[----:B------:R-:W5:Y:S04]  /*25130*/  LDL.LU R173, [R1+0x22c] ;  /* 0x00022c0001ad7983 */ /* 0x000f680000300800 */
[----:B------:R-:W5:Y:S04]  /*25140*/  LDL.LU R174, [R1+0x218] ;  /* 0x0002180001ae7983 */ /* 0x000f680000300800 */
[----:B------:R-:W5:Y:S04]  /*25150*/  LDL.LU R175, [R1+0x21c] ;  /* 0x00021c0001af7983 */ /* 0x000f680000300800 */
[----:B-----5:R5:W-:Y:S04]  /*25160*/  STS.128 [R0+0x280], R172 ;  /* 0x000280ac00007388 */ /* 0x020be80000000c00 */
        /* <DEDUP_REMOVED lines=17> */
[----:B------:R-:W3:Y:S04]  /*25280*/  LDL.LU R221, [R1+0x2f0] ;  /* 0x0002f00001dd7983 */ /* 0x000ee80000300800 */
[----:B--2---:R-:W-:Y:S04]  /*25290*/  STS.128 [R0+0x200], R176 ;  /* 0x000200b000007388 */ /* 0x004fe80000000c00 */
[----:B------:R-:W-:Y:S04]  /*252a0*/  STS.128 [R0+0x480], R188 ;  /* 0x000480bc00007388 */ /* 0x000fe80000000c00 */
[----:B------:R-:W-:Y:S04]  /*252b0*/  STS.128 [R0+0x600], R200 ;  /* 0x000600c800007388 */ /* 0x000fe80000000c00 */
[----:B-----5:R2:W-:Y:S04]  /*252c0*/  STS.128 [R0+0x680], R172 ;  /* 0x000680ac00007388 */ /* 0x0205e80000000c00 */
[----:B------:R-:W-:Y:S06]  /*252d0*/  BAR.SYNC.DEFER_BLOCKING 0x0 ;  /* 0x0000000000007b1d */ /* 0x000fec0000010000 */
[----:B--2---:R-:W2:Y:S04]  /*252e0*/  LDL.LU R172, [R1+0x80] ;  /* 0x0000800001ac7983 */ /* 0x004ea80000300800 */
[----:B------:R-:W2:Y:S04]  /*252f0*/  LDL.LU R173, [R1+0x84] ;  /* 0x0000840001ad7983 */ /* 0x000ea80000300800 */
[----:B------:R-:W2:Y:S04]  /*25300*/  LDL.LU R174, [R1+0x60] ;  /* 0x0000600001ae7983 */ /* 0x000ea80000300800 */
[----:B------:R-:W2:Y:S04]  /*25310*/  LDL.LU R175, [R1+0x64] ;  /* 0x0000640001af7983 */ /* 0x000ea80000300800 */
[----:B------:R-:W5:Y:S04]  /*25320*/  LDS.128 R176, [R2] ;  /* 0x0000000002b07984 */ /* 0x000f680000000c00 */
        /* <DEDUP_REMOVED lines=23> */
[----:B------:R-:W4:Y:S04]  /*254a0*/  LDL.LU R222, [R1+0x70] ;  /* 0x0000700001de7983 */ /* 0x000f280000300800 */
[----:B------:R-:W4:Y:S04]  /*254b0*/  LDL.LU R223, [R1+0x74] ;  /* 0x0000740001df7983 */ /* 0x000f280000300800 */
[----:B------:R-:W4:Y:S04]  /*254c0*/  LDL.LU R239, [R1+0x10] ;  /* 0x0000100001ef7983 */ /* 0x000f280000300800 */
[----:B---3--:R3:W-:Y:S04]  /*254d0*/  STS.128 [R0+0x200], R216 ;  /* 0x000200d800007388 */ /* 0x0087e80000000c00 */
[----:B------:R-:W4:Y:S04]  /*254e0*/  LDL.LU R238, [R1+0x14] ;  /* 0x0000140001ee7983 */ /* 0x000f280000300800 */
[----:B---3--:R-:W3:Y:S01]  /*254f0*/  LDL.LU R216, [R1+0x2fc] ;  /* 0x0002fc0001d87983 */ /* 0x008ee20000300800 */
[----:B------:R-:W-:-:S02]  /*25500*/  ISETP.GE.AND P2, PT, R220, c[0x0][0x178], PT ;  /* 0x00005e00dc007a0c */ /* 0x000fc40003f46270 */
[C---:B------:R-:W-:Y:S02]  /*25510*/  ISETP.GE.AND P6, PT, R221.reuse, c[0x0][0x17c], PT ;  /* 0x00005f00dd007a0c */ /* 0x040fe40003fc6270 */
[----:B------:R-:W-:Y:S01]  /*25520*/  ISETP.LT.AND P2, PT, R221, c[0x0][0x17c], !P2 ;  /* 0x00005f00dd007a0c */ /* 0x000fe20005741270 */
[----:B--2---:R2:W-:Y:S02]  /*25530*/  STS.128 [R0+0x280], R172 ;  /* 0x000280ac00007388 */ /* 0x0045e40000000c00 */
[----:B--2---:R-:W-:Y:S01]  /*25540*/  MOV R172, R192 ;  /* 0x000000c000ac7202 */ /* 0x004fe20000000f00 */
[----:B------:R-:W-:Y:S02]  /*25550*/  IMAD.MOV.U32 R173, RZ, RZ, R193 ;  /* 0x000000ffffad7224 */ /* 0x000fe400078e00c1 */
[----:B------:R-:W-:Y:S02]  /*25560*/  IMAD.MOV.U32 R174, RZ, RZ, R196 ;  /* 0x000000ffffae7224 */ /* 0x000fe400078e00c4 */
[----:B------:R-:W-:Y:S01]  /*25570*/  IMAD.MOV.U32 R175, RZ, RZ, R197 ;  /* 0x000000ffffaf7224 */ /* 0x000fe200078e00c5 */
[----:B------:R-:W-:Y:S01]  /*25580*/  MOV R197, R195 ;  /* 0x000000c300c57202 */ /* 0x000fe20000000f00 */
[----:B------:R-:W-:-:S03]  /*25590*/  IMAD.MOV.U32 R196, RZ, RZ, R194 ;  /* 0x000000ffffc47224 */ /* 0x000fc600078e00c2 */
[----:B------:R2:W-:Y:S01]  /*255a0*/  STS.128 [R0+0x400], R172 ;  /* 0x000400ac00007388 */ /* 0x0005e20000000c00 */
[----:B------:R-:W-:-:S03]  /*255b0*/  IADD3 R192, R221, 0x1, RZ ;  /* 0x00000001ddc07810 */ /* 0x000fc60007ffe0ff */
[----:B------:R-:W-:Y:S01]  /*255c0*/  STS.128 [R0+0x480], R196 ;  /* 0x000480c400007388 */ /* 0x000fe20000000c00 */
[----:B------:R-:W-:Y:S02]  /*255d0*/  ISETP.GE.AND P5, PT, R192, c[0x0][0x17c], PT ;  /* 0x00005f00c0007a0c */ /* 0x000fe40003fa6270 */
[----:B------:R-:W-:Y:S01]  /*255e0*/  MOV R192, c[0x0][0x194] ;  /* 0x0000650000c07a02 */ /* 0x000fe20000000f00 */
[----:B--2---:R-:W-:Y:S02]  /*255f0*/  IMAD.MOV.U32 R174, RZ, RZ, R36 ;  /* 0x000000ffffae7224 */ /* 0x004fe400078e0024 */
[----:B------:R-:W-:Y:S02]  /*25600*/  IMAD.MOV.U32 R175, RZ, RZ, R37 ;  /* 0x000000ffffaf7224 */ /* 0x000fe400078e0025 */
[----:B------:R-:W-:Y:S02]  /*25610*/  IMAD.MOV.U32 R172, RZ, RZ, R28 ;  /* 0x000000ffffac7224 */ /* 0x000fe400078e001c */
[----:B------:R-:W-:-:S02]  /*25620*/  IMAD.MOV.U32 R173, RZ, RZ, R29 ;  /* 0x000000ffffad7224 */ /* 0x000fc400078e001d */
[----:B------:R-:W-:Y:S02]  /*25630*/  IMAD.MOV.U32 R36, RZ, RZ, R30 ;  /* 0x000000ffff247224 */ /* 0x000fe400078e001e */
[----:B------:R-:W-:Y:S01]  /*25640*/  IMAD.MOV.U32 R37, RZ, RZ, R31 ;  /* 0x000000ffff257224 */ /* 0x000fe200078e001f */
[----:B------:R-:W-:Y:S01]  /*25650*/  IADD3 R29, R221, 0x2, RZ ;  /* 0x00000002dd1d7810 */ /* 0x000fe20007ffe0ff */
[----:B------:R2:W-:Y:S04]  /*25660*/  STS.128 [R0+0x600], R172 ;  /* 0x000600ac00007388 */ /* 0x0005e80000000c00 */
[----:B------:R-:W-:Y:S04]  /*25670*/  STS.128 [R0+0x680], R36 ;  /* 0x0006802400007388 */ /* 0x000fe80000000c00 */
[----:B------:R-:W-:Y:S01]  /*25680*/  BAR.SYNC.DEFER_BLOCKING 0x0 ;  /* 0x0000000000007b1d */ /* 0x000fe20000010000 */
[----:B------:R-:W-:Y:S01]  /*25690*/  ISETP.GE.AND P4, PT, R29, c[0x0][0x17c], PT ;  /* 0x00005f001d007a0c */ /* 0x000fe20003f86270 */
[----:B------:R-:W-:Y:S01]  /*256a0*/  IMAD R29, R220, c[0x0][0x194], RZ ;  /* 0x00006500dc1d7a24 */ /* 0x000fe200078e02ff */
[----:B------:R-:W-:-:S03]  /*256b0*/  IADD3 R28, R221, 0x3, RZ ;  /* 0x00000003dd1c7810 */ /* 0x000fc60007ffe0ff */
[----:B------:R-:W-:Y:S01]  /*256c0*/  IMAD R192, R192, 0x80, R29 ;  /* 0x00000080c0c07824 */ /* 0x000fe200078e021d */
[----:B------:R-:W-:Y:S02]  /*256d0*/  ISETP.GE.AND P3, PT, R28, c[0x0][0x17c], PT ;  /* 0x00005f001c007a0c */ /* 0x000fe40003f66270 */
[----:B------:R-:W-:Y:S02]  /*256e0*/  LEA R30, P0, R29, c[0x0][0x170], 0x2 ;  /* 0x00005c001d1e7a11 */ /* 0x000fe400078010ff */
[----:B------:R-:W-:Y:S02]  /*256f0*/  LEA R28, P1, R192, c[0x0][0x170], 0x2 ;  /* 0x00005c00c01c7a11 */ /* 0x000fe400078210ff */
[----:B---3--:R-:W-:Y:S01]  /*25700*/  ISETP.LT.AND P6, PT, R216, c[0x0][0x178], !P6 ;  /* 0x00005e00d8007a0c */ /* 0x008fe200077c1270 */
[----:B------:R-:W-:Y:S01]  /*25710*/  IMAD R193, R221, c[0x0][0x198], RZ ;  /* 0x00006600ddc17a24 */ /* 0x000fe200078e02ff */
[----:B------:R-:W-:Y:S02]  /*25720*/  LEA.HI.X.SX32 R31, R29, c[0x0][0x174], 0x2, P0 ;  /* 0x00005d001d1f7a11 */ /* 0x000fe400000f16ff */
[----:B------:R-:W-:-:S03]  /*25730*/  LEA.HI.X.SX32 R29, R192, c[0x0][0x174], 0x2, P1 ;  /* 0x00005d00c01d7a11 */ /* 0x000fc600008f16ff */
[----:B--2---:R-:W-:-:S04]  /*25740*/  IMAD.WIDE R172, R193, 0x4, R30 ;  /* 0x00000004c1ac7825 */ /* 0x004fc800078e021e */
[C---:B------:R-:W-:Y:S01]  /*25750*/  IMAD.WIDE R174, R193.reuse, 0x4, R28 ;  /* 0x00000004c1ae7825 */ /* 0x040fe200078e021c */
[----:B------:R-:W-:Y:S01]  /*25760*/  ISETP.LT.AND P1, PT, R220, c[0x0][0x178], !P5 ;  /* 0x00005e00dc007a0c */ /* 0x000fe20006f21270 */
[----:B----4-:R2:W-:Y:S01]  /*25770*/  @P2 STG.E [R172.64], R222 ;  /* 0x000000deac002986 */ /* 0x0105e2000c101904 */
[----:B------:R-:W-:Y:S02]  /*25780*/  IADD3 R193, R193, c[0x0][0x198], RZ ;  /* 0x00006600c1c17a10 */ /* 0x000fe40007ffe0ff */
[----:B------:R-:W-:Y:S01]  /*25790*/  ISETP.LT.AND P5, PT, R216, c[0x0][0x178], !P5 ;  /* 0x00005e00d8007a0c */ /* 0x000fe20006fa1270 */
[----:B------:R3:W-:Y:S01]  /*257a0*/  @P6 STG.E [R174.64], R4 ;  /* 0x00000004ae006986 */ /* 0x0007e2000c101904 */
[----:B------:R-:W-:Y:S02]  /*257b0*/  ISETP.LT.AND P6, PT, R220, c[0x0][0x178], !P4 ;  /* 0x00005e00dc007a0c */ /* 0x000fe400067c1270 */
[C---:B------:R-:W-:Y:S01]  /*257c0*/  IADD3 R195, R193.reuse, c[0x0][0x198], RZ ;  /* 0x00006600c1c37a10 */ /* 0x040fe20007ffe0ff */
[----:B--2---:R-:W2:Y:S01]  /*257d0*/  LDL.LU R222, [R1+0x20] ;  /* 0x0000200001de7983 */ /* 0x004ea20000300800 */
[----:B------:R-:W-:-:S04]  /*257e0*/  IMAD.WIDE R38, R193, 0x4, R30 ;  /* 0x00000004c1267825 */ /* 0x000fc800078e021e */
[----:B------:R-:W-:Y:S01]  /*257f0*/  IMAD.WIDE R36, R193, 0x4, R28 ;  /* 0x00000004c1247825 */ /* 0x000fe200078e021c */
[----:B------:R4:W-:Y:S03]  /*25800*/  @P1 STG.E [R38.64], R223 ;  /* 0x000000df26001986 */ /* 0x0009e6000c101904 */
[C---:B------:R-:W-:Y:S01]  /*25810*/  IMAD.WIDE R172, R195.reuse, 0x4, R30 ;  /* 0x00000004c3ac7825 */ /* 0x040fe200078e021e */
[----:B------:R-:W-:Y:S01]  /*25820*/  ISETP.LT.AND P4, PT, R216, c[0x0][0x178], !P4 ;  /* 0x00005e00d8007a0c */ /* 0x000fe20006781270 */
[----:B------:R-:W-:Y:S01]  /*25830*/  @P5 STG.E [R36.64], R5 ;  /* 0x0000000524005986 */ /* 0x000fe2000c101904 */
[----:B------:R-:W-:Y:S01]  /*25840*/  ISETP.LT.AND P5, PT, R220, c[0x0][0x178], !P3 ;  /* 0x00005e00dc007a0c */ /* 0x000fe20005fa1270 */
[C---:B---3--:R-:W-:Y:S02]  /*25850*/  IMAD.WIDE R174, R195.reuse, 0x4, R28 ;  /* 0x00000004c3ae7825 */ /* 0x048fe400078e021c */
[----:B------:R3:W-:Y:S04]  /*25860*/  @P6 STG.E [R172.64], R239 ;  /* 0x000000efac006986 */ /* 0x0007e8000c101904 */
[----:B----4-:R-:W4:Y:S01]  /*25870*/  LDL.LU R223, [R1+0x24] ;  /* 0x0000240001df7983 */ /* 0x010f220000300800 */
[----:B------:R-:W-:-:S03]  /*25880*/  IADD3 R195, R195, c[0x0][0x198], RZ ;  /* 0x00006600c3c37a10 */ /* 0x000fc60007ffe0ff */
[----:B---3--:R-:W3:Y:S02]  /*25890*/  LDL.LU R239, [R1] ;  /* 0x0000000001ef7983 */ /* 0x008ee40000300800 */
[----:B------:R-:W-:Y:S02]  /*258a0*/  IMAD.WIDE R38, R195, 0x4, R30 ;  /* 0x00000004c3267825 */ /* 0x000fe400078e021e */
[----:B------:R-:W-:Y:S04]  /*258b0*/  @P4 STG.E [R174.64], R48 ;  /* 0x00000030ae004986 */ /* 0x000fe8000c101904 */
[----:B------:R1:W-:Y:S04]  /*258c0*/  @P5 STG.E [R38.64], R238 ;  /* 0x000000ee26005986 */ /* 0x0003e8000c101904 */
[----:B-1----:R-:W5:Y:S01]  /*258d0*/  LDL.LU R238, [R1+0x4] ;  /* 0x0000040001ee7983 */ /* 0x002f620000300800 */
[----:B------:R-:W-:-:S02]  /*258e0*/  IADD3 R192, R221, 0x4, RZ ;  /* 0x00000004ddc07810 */ /* 0x000fc40007ffe0ff */
[----:B------:R-:W-:Y:S02]  /*258f0*/  ISETP.LT.AND P3, PT, R216, c[0x0][0x178], !P3 ;  /* 0x00005e00d8007a0c */ /* 0x000fe40005f61270 */
[----:B------:R-:W-:Y:S02]  /*25900*/  ISETP.GE.AND P0, PT, R192, c[0x0][0x17c], PT ;  /* 0x00005f00c0007a0c */ /* 0x000fe40003f06270 */
[----:B------:R-:W-:Y:S02]  /*25910*/  IADD3 R0, R221, 0x5, RZ ;  /* 0x00000005dd007810 */ /* 0x000fe40007ffe0ff */
[----:B------:R-:W-:Y:S01]  /*25920*/  ISETP.LT.AND P6, PT, R220, c[0x0][0x178], !P0 ;  /* 0x00005e00dc007a0c */ /* 0x000fe200047c1270 */
[C---:B------:R-:W-:Y:S01]  /*25930*/  IMAD.WIDE R4, R195.reuse, 0x4, R28 ;  /* 0x00000004c3047825 */ /* 0x040fe200078e021c */
[----:B------:R-:W-:Y:S02]  /*25940*/  IADD3 R193, R195, c[0x0][0x198], RZ ;  /* 0x00006600c3c17a10 */ /* 0x000fe40007ffe0ff */
[----:B------:R-:W-:-:S02]  /*25950*/  ISETP.GE.AND P2, PT, R0, c[0x0][0x17c], PT ;  /* 0x00005f0000007a0c */ /* 0x000fc40003f46270 */
[----:B------:R-:W-:Y:S01]  /*25960*/  IADD3 R0, R221, 0x6, RZ ;  /* 0x00000006dd007810 */ /* 0x000fe20007ffe0ff */
[C---:B------:R-:W-:Y:S01]  /*25970*/  IMAD.WIDE R36, R193.reuse, 0x4, R30 ;  /* 0x00000004c1247825 */ /* 0x040fe200078e021e */
[----:B------:R-:W-:Y:S01]  /*25980*/  ISETP.LT.AND P0, PT, R216, c[0x0][0x178], !P0 ;  /* 0x00005e00d8007a0c */ /* 0x000fe20004701270 */
[----:B------:R1:W-:Y:S01]  /*25990*/  @P3 STG.E [R4.64], R49 ;  /* 0x0000003104003986 */ /* 0x0003e2000c101904 */
[----:B------:R-:W-:Y:S02]  /*259a0*/  ISETP.GE.AND P1, PT, R0, c[0x0][0x17c], PT ;  /* 0x00005f0000007a0c */ /* 0x000fe40003f26270 */
[----:B------:R-:W-:Y:S01]  /*259b0*/  ISETP.LT.AND P3, PT, R220, c[0x0][0x178], !P2 ;  /* 0x00005e00dc007a0c */ /* 0x000fe20005761270 */
[C---:B------:R-:W-:Y:S01]  /*259c0*/  IMAD.WIDE R172, R193.reuse, 0x4, R28 ;  /* 0x00000004c1ac7825 */ /* 0x040fe200078e021c */
[----:B------:R-:W-:Y:S01]  /*259d0*/  ISETP.LT.AND P2, PT, R216, c[0x0][0x178], !P2 ;  /* 0x00005e00d8007a0c */ /* 0x000fe20005741270 */
[----:B------:R1:W-:Y:S01]  /*259e0*/  @P6 STG.E [R36.64], R248 ;  /* 0x000000f824006986 */ /* 0x0003e2000c101904 */
[----:B------:R-:W-:-:S02]  /*259f0*/  IADD3 R193, R193, c[0x0][0x198], RZ ;  /* 0x00006600c1c17a10 */ /* 0x000fc40007ffe0ff */
[----:B------:R-:W-:Y:S02]  /*25a00*/  ISETP.LT.AND P6, PT, R220, c[0x0][0x178], !P1 ;  /* 0x00005e00dc007a0c */ /* 0x000fe40004fc1270 */
[----:B------:R-:W-:Y:S01]  /*25a10*/  IADD3 R0, R221, 0x7, RZ ;  /* 0x00000007dd007810 */ /* 0x000fe20007ffe0ff */
[C---:B------:R-:W-:Y:S01]  /*25a20*/  IMAD.WIDE R38, R193.reuse, 0x4, R30 ;  /* 0x00000004c1267825 */ /* 0x040fe200078e021e */
[C---:B------:R-:W-:Y:S02]  /*25a30*/  IADD3 R175, R193.reuse, c[0x0][0x198], RZ ;  /* 0x00006600c1af7a10 */ /* 0x040fe40007ffe0ff */
[----:B------:R-:W-:Y:S01]  /*25a40*/  ISETP.GE.AND P4, PT, R0, c[0x0][0x17c], PT ;  /* 0x00005f0000007a0c */ /* 0x000fe20003f86270 */
[----:B-1----:R-:W-:Y:S01]  /*25a50*/  IMAD.WIDE R4, R193, 0x4, R28 ;  /* 0x00000004c1047825 */ /* 0x002fe200078e021c */
[----:B------:R-:W-:Y:S01]  /*25a60*/  IADD3 R0, R221, 0x8, RZ ;  /* 0x00000008dd007810 */ /* 0x000fe20007ffe0ff */
[----:B------:R1:W-:Y:S02]  /*25a70*/  @P0 STG.E [R172.64], R44 ;  /* 0x0000002cac000986 */ /* 0x0003e4000c101904 */
[C---:B------:R-:W-:Y:S01]  /*25a80*/  IMAD.WIDE R36, R175.reuse, 0x4, R30 ;  /* 0x00000004af247825 */ /* 0x040fe200078e021e */
[----:B------:R-:W-:Y:S01]  /*25a90*/  ISETP.GE.AND P5, PT, R0, c[0x0][0x17c], PT ;  /* 0x00005f0000007a0c */ /* 0x000fe20003fa6270 */
[----:B------:R1:W-:Y:S01]  /*25aa0*/  @P3 STG.E [R38.64], R249 ;  /* 0x000000f926003986 */ /* 0x0003e2000c101904 */
[----:B------:R-:W-:Y:S01]  /*25ab0*/  ISETP.LT.AND P1, PT, R216, c[0x0][0x178], !P1 ;  /* 0x00005e00d8007a0c */ /* 0x000fe20004f21270 */
[----:B------:R-:W-:-:S02]  /*25ac0*/  IMAD.WIDE R48, R175, 0x4, R28 ;  /* 0x00000004af307825 */ /* 0x000fc400078e021c */
[----:B------:R1:W-:Y:S01]  /*25ad0*/  @P2 STG.E [R4.64], R45 ;  /* 0x0000002d04002986 */ /* 0x0003e2000c101904 */
[----:B------:R-:W-:Y:S02]  /*25ae0*/  ISETP.LT.AND P2, PT, R220, c[0x0][0x178], !P4 ;  /* 0x00005e00dc007a0c */ /* 0x000fe40006741270 */
[----:B------:R-:W-:Y:S01]  /*25af0*/  ISETP.LT.AND P4, PT, R216, c[0x0][0x178], !P4 ;  /* 0x00005e00d8007a0c */ /* 0x000fe20006781270 */
[----:B------:R1:W-:Y:S01]  /*25b00*/  @P6 STG.E [R36.64], R240 ;  /* 0x000000f024006986 */ /* 0x0003e2000c101904 */
[----:B------:R-:W-:Y:S02]  /*25b10*/  IADD3 R175, R175, c[0x0][0x198], RZ ;  /* 0x00006600afaf7a10 */ /* 0x000fe40007ffe0ff */
[----:B------:R-:W-:Y:S02]  /*25b20*/  ISETP.LT.AND P6, PT, R220, c[0x0][0x178], !P5 ;  /* 0x00005e00dc007a0c */ /* 0x000fe40006fc1270 */
[----:B------:R-:W-:Y:S02]  /*25b30*/  IADD3 R0, R221, 0x9, RZ ;  /* 0x00000009dd007810 */ /* 0x000fe40007ffe0ff */
[C---:B-1----:R-:W-:Y:S01]  /*25b40*/  IADD3 R173, R175.reuse, c[0x0][0x198], RZ ;  /* 0x00006600afad7a10 */ /* 0x042fe20007ffe0ff */
[----:B------:R-:W-:Y:S01]  /*25b50*/  IMAD.WIDE R38, R175, 0x4, R30 ;  /* 0x00000004af267825 */ /* 0x000fe200078e021e */
[----:B------:R-:W-:-:S02]  /*25b60*/  ISETP.GE.AND P0, PT, R0, c[0x0][0x17c], PT ;  /* 0x00005f0000007a0c */ /* 0x000fc40003f06270 */
[----:B------:R-:W-:Y:S01]  /*25b70*/  IADD3 R0, R221, 0xa, RZ ;  /* 0x0000000add007810 */ /* 0x000fe20007ffe0ff */
[----:B------:R-:W-:Y:S01]  /*25b80*/  IMAD.WIDE R4, R175, 0x4, R28 ;  /* 0x00000004af047825 */ /* 0x000fe200078e021c */
[----:B------:R1:W-:Y:S03]  /*25b90*/  @P1 STG.E [R48.64], R40 ;  /* 0x0000002830001986 */ /* 0x0003e6000c101904 */
[C---:B------:R-:W-:Y:S01]  /*25ba0*/  IMAD.WIDE R36, R173.reuse, 0x4, R30 ;  /* 0x00000004ad247825 */ /* 0x040fe200078e021e */
[----:B------:R-:W-:Y:S01]  /*25bb0*/  ISETP.GE.AND P3, PT, R0, c[0x0][0x17c], PT ;  /* 0x00005f0000007a0c */ /* 0x000fe20003f66270 */
[----:B------:R1:W-:Y:S01]  /*25bc0*/  @P2 STG.E [R38.64], R241 ;  /* 0x000000f126002986 */ /* 0x0003e2000c101904 */
[----:B------:R-:W-:Y:S01]  /*25bd0*/  ISETP.LT.AND P5, PT, R216, c[0x0][0x178], !P5 ;  /* 0x00005e00d8007a0c */ /* 0x000fe20006fa1270 */
[----:B------:R-:W-:Y:S02]  /*25be0*/  IMAD.WIDE R44, R173, 0x4, R28 ;  /* 0x00000004ad2c7825 */ /* 0x000fe400078e021c */
[----:B------:R1:W-:Y:S01]  /*25bf0*/  @P4 STG.E [R4.64], R41 ;  /* 0x0000002904004986 */ /* 0x0003e2000c101904 */
[----:B------:R-:W-:-:S02]  /*25c00*/  ISETP.LT.AND P4, PT, R220, c[0x0][0x178], !P0 ;  /* 0x00005e00dc007a0c */ /* 0x000fc40004781270 */
[----:B------:R-:W-:Y:S02]  /*25c10*/  IADD3 R173, R173, c[0x0][0x198], RZ ;  /* 0x00006600adad7a10 */ /* 0x000fe40007ffe0ff */
[----:B------:R-:W-:Y:S02]  /*25c20*/  ISETP.LT.AND P0, PT, R216, c[0x0][0x178], !P0 ;  /* 0x00005e00d8007a0c */ /* 0x000fe40004701270 */
[C---:B-1----:R-:W-:Y:S01]  /*25c30*/  IADD3 R49, R173.reuse, c[0x0][0x198], RZ ;  /* 0x00006600ad317a10 */ /* 0x042fe20007ffe0ff */
[----:B------:R-:W-:Y:S01]  /*25c40*/  IMAD.WIDE R38, R173, 0x4, R30 ;  /* 0x00000004ad267825 */ /* 0x000fe200078e021e */
[----:B------:R-:W-:-:S03]  /*25c50*/  IADD3 R0, R221, 0xb, RZ ;  /* 0x0000000bdd007810 */ /* 0x000fc60007ffe0ff */
[----:B------:R-:W-:Y:S01]  /*25c60*/  IMAD.WIDE R4, R173, 0x4, R28 ;  /* 0x00000004ad047825 */ /* 0x000fe200078e021c */
[----:B------:R-:W-:-:S03]  /*25c70*/  ISETP.GE.AND P1, PT, R0, c[0x0][0x17c], PT ;  /* 0x00005f0000007a0c */ /* 0x000fc60003f26270 */
[----:B------:R-:W-:Y:S01]  /*25c80*/  IMAD.WIDE R40, R49, 0x4, R28 ;  /* 0x0000000431287825 */ /* 0x000fe200078e021c */
[----:B--2---:R1:W-:Y:S01]  /*25c90*/  @P6 STG.E [R36.64], R222 ;  /* 0x000000de24006986 */ /* 0x0043e2000c101904 */
[----:B------:R-:W-:-:S03]  /*25ca0*/  ISETP.LT.AND P6, PT, R220, c[0x0][0x178], !P3 ;  /* 0x00005e00dc007a0c */ /* 0x000fc60005fc1270 */
[----:B-1----:R-:W2:Y:S01]  /*25cb0*/  LDL.LU R222, [R1+0x78] ;  /* 0x0000780001de7983 */ /* 0x002ea20000300800 */
[----:B------:R-:W-:Y:S01]  /*25cc0*/  IMAD.WIDE R36, R49, 0x4, R30 ;  /* 0x0000000431247825 */ /* 0x000fe200078e021e */
[----:B------:R-:W-:Y:S02]  /*25cd0*/  ISETP.LT.AND P3, PT, R216, c[0x0][0x178], !P3 ;  /* 0x00005e00d8007a0c */ /* 0x000fe40005f61270 */
[----:B------:R-:W-:Y:S04]  /*25ce0*/  @P5 STG.E [R44.64], R32 ;  /* 0x000000202c005986 */ /* 0x000fe8000c101904 */
[----:B----4-:R1:W-:Y:S04]  /*25cf0*/  @P4 STG.E [R38.64], R223 ;  /* 0x000000df26004986 */ /* 0x0103e8000c101904 */
[----:B------:R-:W-:Y:S01]  /*25d00*/  @P0 STG.E [R4.64], R33 ;  /* 0x0000002104000986 */ /* 0x000fe2000c101904 */
[----:B------:R-:W-:-:S03]  /*25d10*/  ISETP.LT.AND P0, PT, R220, c[0x0][0x178], !P1 ;  /* 0x00005e00dc007a0c */ /* 0x000fc60004f01270 */
[----:B---3--:R3:W-:Y:S04]  /*25d20*/  @P6 STG.E [R36.64], R239 ;  /* 0x000000ef24006986 */ /* 0x0087e8000c101904 */
[----:B-1----:R-:W4:Y:S01]  /*25d30*/  LDL.LU R223, [R1+0x7c] ;  /* 0x00007c0001df7983 */ /* 0x002f220000300800 */
[----:B------:R-:W-:-:S03]  /*25d40*/  IADD3 R49, R49, c[0x0][0x198], RZ ;  /* 0x0000660031317a10 */ /* 0x000fc60007ffe0ff */
[----:B---3--:R-:W3:Y:S02]  /*25d50*/  LDL.LU R239, [R1+0x18] ;  /* 0x0000180001ef7983 */ /* 0x008ee40000300800 */
[----:B------:R-:W-:Y:S02]  /*25d60*/  IMAD.WIDE R38, R49, 0x4, R30 ;  /* 0x0000000431267825 */ /* 0x000fe400078e021e */
[----:B------:R-:W-:Y:S04]  /*25d70*/  @P3 STG.E [R40.64], R16 ;  /* 0x0000001028003986 */ /* 0x000fe8000c101904 */
[----:B-----5:R1:W-:Y:S04]  /*25d80*/  @P0 STG.E [R38.64], R238 ;  /* 0x000000ee26000986 */ /* 0x0203e8000c101904 */
        /* <DEDUP_REMOVED lines=26> */
[----:B------:R-:W-:Y:S02]  /*25f30*/  @P2 STG.E [R36.64], R12 ;  /* 0x0000000c24002986 */ /* 0x000fe4000c101904 */
        /* <DEDUP_REMOVED lines=17> */
[----:B------:R-:W-:Y:S03]  /*26050*/  @P4 STG.E [R32.64], R8 ;  /* 0x0000000820004986 */ /* 0x000fe6000c101904 */
        /* <DEDUP_REMOVED lines=17> */
[----:B------:R-:W-:Y:S01]  /*26170*/  @P0 STG.E [R16.64], R6 ;  /* 0x0000000610000986 */ /* 0x000fe2000c101904 */
[----:B------:R-:W-:Y:S01]  /*26180*/  ISETP.LT.AND P1, PT, R216, c[0x0][0x178], !P1 ;  /* 0x00005e00d8007a0c */ /* 0x000fe20004f21270 */
[C---:B-1----:R-:W-:Y:S01]  /*26190*/  IMAD.WIDE R12, R37.reuse, 0x4, R28 ;  /* 0x00000004250c7825 */ /* 0x042fe200078e021c */
[----:B------:R-:W-:Y:S01]  /*261a0*/  IADD3 R37, R37, c[0x0][0x198], RZ ;  /* 0x0000660025257a10 */ /* 0x000fe20007ffe0ff */
[----:B----4-:R1:W-:Y:S04]  /*261b0*/  @P3 STG.E [R32.64], R223 ;  /* 0x000000df20003986 */ /* 0x0103e8000c101904 */
[----:B------:R-:W-:Y:S01]  /*261c0*/  @P2 STG.E [R4.64], R7 ;  /* 0x0000000704002986 */ /* 0x000fe2000c101904 */
[----:B------:R-:W-:-:S03]  /*261d0*/  ISETP.LT.AND P2, PT, R220, c[0x0][0x178], !P4 ;  /* 0x00005e00dc007a0c */ /* 0x000fc60006741270 */
[----:B---3--:R2:W-:Y:S04]  /*261e0*/  @P6 STG.E [R8.64], R239 ;  /* 0x000000ef08006986 */ /* 0x0085e8000c101904 */
[----:B-1----:R-:W3:Y:S01]  /*261f0*/  LDL.LU R223, [R1+0x28] ;  /* 0x0000280001df7983 */ /* 0x002ee20000300800 */
[----:B------:R-:W-:-:S03]  /*26200*/  IMAD.WIDE R16, R37, 0x4, R30 ;  /* 0x0000000425107825 */ /* 0x000fc600078e021e */
[----:B--2---:R-:W2:Y:S04]  /*26210*/  LDL.LU R239, [R1+0x2c] ;  /* 0x00002c0001ef7983 */ /* 0x004ea80000300800 */
[----:B------:R-:W-:Y:S04]  /*26220*/  @P1 STG.E [R12.64], R50 ;  /* 0x000000320c001986 */ /* 0x000fe8000c101904 */
[----:B-----5:R1:W-:Y:S04]  /*26230*/  @P2 STG.E [R16.64], R238 ;  /* 0x000000ee10002986 */ /* 0x0203e8000c101904 */
[----:B-1----:R-:W4:Y:S01]  /*26240*/  LDL.LU R238, [R1+0x8] ;  /* 0x0000080001ee7983 */ /* 0x002f220000300800 */
[----:B------:R-:W-:-:S02]  /*26250*/  ISETP.LT.AND P4, PT, R216, c[0x0][0x178], !P4 ;  /* 0x00005e00d8007a0c */ /* 0x000fc40006781270 */
[----:B------:R-:W-:Y:S01]  /*26260*/  IADD3 R0, R221, 0x14, RZ ;  /* 0x00000014dd007810 */ /* 0x000fe20007ffe0ff */
[----:B------:R-:W-:-:S03]  /*26270*/  IMAD.WIDE R4, R37, 0x4, R28 ;  /* 0x0000000425047825 */ /* 0x000fc600078e021c */
[----:B------:R-:W-:Y:S02]  /*26280*/  ISETP.GE.AND P5, PT, R0, c[0x0][0x17c], PT ;  /* 0x00005f0000007a0c */ /* 0x000fe40003fa6270 */
[----:B------:R-:W-:Y:S02]  /*26290*/  IADD3 R0, R221, 0x15, RZ ;  /* 0x00000015dd007810 */ /* 0x000fe40007ffe0ff */
[----:B------:R-:W-:Y:S02]  /*262a0*/  IADD3 R33, R37, c[0x0][0x198], RZ ;  /* 0x0000660025217a10 */ /* 0x000fe40007ffe0ff */
[----:B------:R-:W-:Y:S01]  /*262b0*/  ISETP.GE.AND P0, PT, R0, c[0x0][0x17c], PT ;  /* 0x00005f0000007a0c */ /* 0x000fe20003f06270 */
[----:B------:R1:W-:Y:S01]  /*262c0*/  @P4 STG.E [R4.64], R51 ;  /* 0x0000003304004986 */ /* 0x0003e2000c101904 */
[----:B------:R-:W-:Y:S02]  /*262d0*/  ISETP.LT.AND P6, PT, R220, c[0x0][0x178], !P5 ;  /* 0x00005e00dc007a0c */ /* 0x000fe40006fc1270 */
[----:B------:R-:W-:-:S02]  /*262e0*/  ISETP.LT.AND P5, PT, R216, c[0x0][0x178], !P5 ;  /* 0x00005e00d8007a0c */ /* 0x000fc40006fa1270 */
[----:B------:R-:W-:Y:S01]  /*262f0*/  ISETP.LT.AND P4, PT, R220, c[0x0][0x178], !P0 ;  /* 0x00005e00dc007a0c */ /* 0x000fe20004781270 */
[----:B------:R-:W-:Y:S01]  /*26300*/  IMAD.WIDE R6, R33, 0x4, R30 ;  /* 0x0000000421067825 */ /* 0x000fe200078e021e */
[----:B------:R-:W-:Y:S02]  /*26310*/  ISETP.LT.AND P0, PT, R216, c[0x0][0x178], !P0 ;  /* 0x00005e00d8007a0c */ /* 0x000fe40004701270 */
[----:B------:R-:W-:Y:S01]  /*26320*/  IADD3 R0, R221, 0x16, RZ ;  /* 0x00000016dd007810 */ /* 0x000fe20007ffe0ff */
[C---:B------:R-:W-:Y:S01]  /*26330*/  IMAD.WIDE R8, R33.reuse, 0x4, R28 ;  /* 0x0000000421087825 */ /* 0x040fe200078e021c */
[----:B------:R-:W-:Y:S02]  /*26340*/  IADD3 R33, R33, c[0x0][0x198], RZ ;  /* 0x0000660021217a10 */ /* 0x000fe40007ffe0ff */
[----:B------:R-:W-:Y:S02]  /*26350*/  ISETP.GE.AND P3, PT, R0, c[0x0][0x17c], PT ;  /* 0x00005f0000007a0c */ /* 0x000fe40003f66270 */
[----:B------:R-:W-:Y:S01]  /*26360*/  IADD3 R0, R221, 0x17, RZ ;  /* 0x00000017dd007810 */ /* 0x000fe20007ffe0ff */
[C---:B------:R-:W-:Y:S01]  /*26370*/  IMAD.WIDE R12, R33.reuse, 0x4, R30 ;  /* 0x00000004210c7825 */ /* 0x040fe200078e021e */
[----:B------:R5:W-:Y:S03]  /*26380*/  @P6 STG.E [R6.64], R250 ;  /* 0x000000fa06006986 */ /* 0x000be6000c101904 */
[C---:B-1----:R-:W-:Y:S01]  /*26390*/  IMAD.WIDE R4, R33.reuse, 0x4, R28 ;  /* 0x0000000421047825 */ /* 0x042fe200078e021c */
[----:B------:R-:W-:Y:S01]  /*263a0*/  ISETP.GE.AND P1, PT, R0, c[0x0][0x17c], PT ;  /* 0x00005f0000007a0c */ /* 0x000fe20003f26270 */
[----:B------:R1:W-:Y:S01]  /*263b0*/  @P5 STG.E [R8.64], R46 ;  /* 0x0000002e08005986 */ /* 0x0003e2000c101904 */
[----:B------:R-:W-:-:S02]  /*263c0*/  IADD3 R17, R33, c[0x0][0x198], RZ ;  /* 0x0000660021117a10 */ /* 0x000fc40007ffe0ff */
[----:B------:R-:W-:Y:S01]  /*263d0*/  ISETP.LT.AND P6, PT, R220, c[0x0][0x178], !P3 ;  /* 0x00005e00dc007a0c */ /* 0x000fe20005fc1270 */
[----:B------:R1:W-:Y:S01]  /*263e0*/  @P4 STG.E [R12.64], R251 ;  /* 0x000000fb0c004986 */ /* 0x0003e2000c101904 */
[----:B------:R-:W-:-:S03]  /*263f0*/  ISETP.LT.AND P3, PT, R216, c[0x0][0x178], !P3 ;  /* 0x00005e00d8007a0c */ /* 0x000fc60005f61270 */
[----:B------:R1:W-:Y:S01]  /*26400*/  @P0 STG.E [R4.64], R47 ;  /* 0x0000002f04000986 */ /* 0x0003e2000c101904 */
[----:B------:R-:W-:Y:S01]  /*26410*/  ISETP.LT.AND P0, PT, R220, c[0x0][0x178], !P1 ;  /* 0x00005e00dc007a0c */ /* 0x000fe20004f01270 */
[----:B-----5:R-:W-:Y:S01]  /*26420*/  IMAD.WIDE R6, R17, 0x4, R30 ;  /* 0x0000000411067825 */ /* 0x020fe200078e021e */
[----:B------:R-:W-:Y:S02]  /*26430*/  ISETP.LT.AND P1, PT, R216, c[0x0][0x178], !P1 ;  /* 0x00005e00d8007a0c */ /* 0x000fe40004f21270 */
[----:B------:R-:W-:Y:S01]  /*26440*/  IADD3 R0, R221, 0x18, RZ ;  /* 0x00000018dd007810 */ /* 0x000fe20007ffe0ff */
[C---:B-1----:R-:W-:Y:S01]  /*26450*/  IMAD.WIDE R8, R17.reuse, 0x4, R28 ;  /* 0x0000000411087825 */ /* 0x042fe200078e021c */
[----:B------:R-:W-:Y:S02]  /*26460*/  IADD3 R17, R17, c[0x0][0x198], RZ ;  /* 0x0000660011117a10 */ /* 0x000fe40007ffe0ff */
[----:B------:R-:W-:Y:S02]  /*26470*/  ISETP.GE.AND P2, PT, R0, c[0x0][0x17c], PT ;  /* 0x00005f0000007a0c */ /* 0x000fe40003f46270 */
[----:B------:R-:W-:Y:S01]  /*26480*/  IADD3 R0, R221, 0x19, RZ ;  /* 0x00000019dd007810 */ /* 0x000fe20007ffe0ff */
[C---:B------:R-:W-:Y:S01]  /*26490*/  IMAD.WIDE R12, R17.reuse, 0x4, R30 ;  /* 0x00000004110c7825 */ /* 0x040fe200078e021e */
[----:B------:R1:W-:Y:S03]  /*264a0*/  @P6 STG.E [R6.64], R242 ;  /* 0x000000f206006986 */ /* 0x0003e6000c101904 */
[C---:B------:R-:W-:Y:S01]  /*264b0*/  IMAD.WIDE R4, R17.reuse, 0x4, R28 ;  /* 0x0000000411047825 */ /* 0x040fe200078e021c */
        /* <DEDUP_REMOVED lines=8> */
[----:B-1----:R-:W-:Y:S01]  /*26540*/  IMAD.WIDE R6, R33, 0x4, R30 ;  /* 0x0000000421067825 */ /* 0x002fe200078e021e */
[----:B------:R-:W-:Y:S02]  /*26550*/  ISETP.LT.AND P5, PT, R216, c[0x0][0x178], !P5 ;  /* 0x00005e00d8007a0c */ /* 0x000fe40006fa1270 */
[----:B------:R-:W-:Y:S01]  /*26560*/  IADD3 R0, R221, 0x1a, RZ ;  /* 0x0000001add007810 */ /* 0x000fe20007ffe0ff */
[C---:B-----5:R-:W-:Y:S01]  /*26570*/  IMAD.WIDE R8, R33.reuse, 0x4, R28 ;  /* 0x0000000421087825 */ /* 0x060fe200078e021c */
[----:B------:R-:W-:Y:S02]  /*26580*/  IADD3 R33, R33, c[0x0][0x198], RZ ;  /* 0x0000660021217a10 */ /* 0x000fe40007ffe0ff */
[----:B------:R-:W-:Y:S02]  /*26590*/  ISETP.GE.AND P4, PT, R0, c[0x0][0x17c], PT ;  /* 0x00005f0000007a0c */ /* 0x000fe40003f86270 */
[----:B------:R-:W-:Y:S01]  /*265a0*/  IADD3 R0, R221, 0x1b, RZ ;  /* 0x0000001bdd007810 */ /* 0x000fe20007ffe0ff */
[C---:B------:R-:W-:Y:S01]  /*265b0*/  IMAD.WIDE R12, R33.reuse, 0x4, R30 ;  /* 0x00000004210c7825 */ /* 0x040fe200078e021e */
[----:B------:R-:W-:-:S03]  /*265c0*/  IADD3 R17, R33, c[0x0][0x198], RZ ;  /* 0x0000660021117a10 */ /* 0x000fc60007ffe0ff */
[----:B------:R-:W-:Y:S01]  /*265d0*/  IMAD.WIDE R4, R33, 0x4, R28 ;  /* 0x0000000421047825 */ /* 0x000fe200078e021c */
[----:B------:R-:W-:Y:S02]  /*265e0*/  ISETP.GE.AND P3, PT, R0, c[0x0][0x17c], PT ;  /* 0x00005f0000007a0c */ /* 0x000fe40003f66270 */
[----:B------:R-:W-:-:S04]  /*265f0*/  IADD3 R0, R221, 0x1c, RZ ;  /* 0x0000001cdd007810 */ /* 0x000fc80007ffe0ff */
[----:B------:R-:W-:Y:S02]  /*26600*/  ISETP.GE.AND P0, PT, R0, c[0x0][0x17c], PT ;  /* 0x00005f0000007a0c */ /* 0x000fe40003f06270 */
[----:B------:R-:W-:Y:S01]  /*26610*/  IADD3 R0, R221, 0x1d, RZ ;  /* 0x0000001ddd007810 */ /* 0x000fe20007ffe0ff */
[----:B---3--:R1:W-:Y:S01]  /*26620*/  @P6 STG.E [R6.64], R223 ;  /* 0x000000df06006986 */ /* 0x0083e2000c101904 */
[----:B------:R-:W-:-:S03]  /*26630*/  ISETP.LT.AND P6, PT, R220, c[0x0][0x178], !P4 ;  /* 0x00005e00dc007a0c */ /* 0x000fc600067c1270 */
[----:B------:R3:W-:Y:S01]  /*26640*/  @P2 STG.E [R8.64], R34 ;  /* 0x0000002208002986 */ /* 0x0007e2000c101904 */
[----:B------:R-:W-:-:S03]  /*26650*/  ISETP.LT.AND P4, PT, R216, c[0x0][0x178], !P4 ;  /* 0x00005e00d8007a0c */ /* 0x000fc60006781270 */
[----:B--2---:R2:W-:Y:S04]  /*26660*/  @P1 STG.E [R12.64], R239 ;  /* 0x000000ef0c001986 */ /* 0x0045e8000c101904 */
[----:B------:R5:W-:Y:S01]  /*26670*/  @P5 STG.E [R4.64], R35 ;  /* 0x0000002304005986 */ /* 0x000be2000c101904 */
[----:B------:R-:W-:Y:S01]  /*26680*/  ISETP.LT.AND P5, PT, R220, c[0x0][0x178], !P3 ;  /* 0x00005e00dc007a0c */ /* 0x000fe20005fa1270 */
[----:B-1----:R-:W-:Y:S01]  /*26690*/  IMAD.WIDE R6, R17, 0x4, R30 ;  /* 0x0000000411067825 */ /* 0x002fe200078e021e */
[----:B------:R-:W-:-:S03]  /*266a0*/  ISETP.LT.AND P3, PT, R216, c[0x0][0x178], !P3 ;  /* 0x00005e00d8007a0c */ /* 0x000fc60005f61270 */
[C---:B---3--:R-:W-:Y:S01]  /*266b0*/  IMAD.WIDE R8, R17.reuse, 0x4, R28 ;  /* 0x0000000411087825 */ /* 0x048fe200078e021c */
[----:B------:R-:W-:Y:S02]  /*266c0*/  IADD3 R17, R17, c[0x0][0x198], RZ ;  /* 0x0000660011117a10 */ /* 0x000fe40007ffe0ff */
[----:B------:R-:W-:-:S03]  /*266d0*/  ISETP.GE.AND P2, PT, R0, c[0x0][0x17c], PT ;  /* 0x00005f0000007a0c */ /* 0x000fc60003f46270 */
[C---:B--2---:R-:W-:Y:S01]  /*266e0*/  IMAD.WIDE R12, R17.reuse, 0x4, R30 ;  /* 0x00000004110c7825 */ /* 0x044fe200078e021e */
[----:B------:R-:W-:-:S03]  /*266f0*/  IADD3 R33, R17, c[0x0][0x198], RZ ;  /* 0x0000660011217a10 */ /* 0x000fc60007ffe0ff */
[----:B-----5:R-:W-:Y:S01]  /*26700*/  IMAD.WIDE R4, R17, 0x4, R28 ;  /* 0x0000000411047825 */ /* 0x020fe200078e021c */
[----:B----4-:R1:W-:Y:S01]  /*26710*/  @P6 STG.E [R6.64], R238 ;  /* 0x000000ee06006986 */ /* 0x0103e2000c101904 */
[----:B------:R-:W-:-:S03]  /*26720*/  ISETP.LT.AND P6, PT, R220, c[0x0][0x178], !P0 ;  /* 0x00005e00dc007a0c */ /* 0x000fc600047c1270 */
[----:B------:R2:W-:Y:S01]  /*26730*/  @P4 STG.E [R8.64], R18 ;  /* 0x0000001208004986 */ /* 0x0005e2000c101904 */
[----:B------:R-:W-:-:S03]  /*26740*/  ISETP.LT.AND P0, PT, R216, c[0x0][0x178], !P0 ;  /* 0x00005e00d8007a0c */ /* 0x000fc60004701270 */
[----:B------:R3:W-:Y:S01]  /*26750*/  @P5 STG.E [R12.64], R252 ;  /* 0x000000fc0c005986 */ /* 0x0007e2000c101904 */
[----:B------:R-:W-:-:S03]  /*26760*/  IADD3 R0, R221, 0x1e, RZ ;  /* 0x0000001edd007810 */ /* 0x000fc60007ffe0ff */
[----:B------:R4:W-:Y:S01]  /*26770*/  @P3 STG.E [R4.64], R19 ;  /* 0x0000001304003986 */ /* 0x0009e2000c101904 */
[----:B------:R-:W-:Y:S01]  /*26780*/  ISETP.LT.AND P3, PT, R220, c[0x0][0x178], !P2 ;  /* 0x00005e00dc007a0c */ /* 0x000fe20005761270 */
[----:B-1----:R-:W-:Y:S01]  /*26790*/  IMAD.WIDE R6, R33, 0x4, R30 ;  /* 0x0000000421067825 */ /* 0x002fe200078e021e */
[----:B------:R-:W-:-:S03]  /*267a0*/  ISETP.LT.AND P2, PT, R216, c[0x0][0x178], !P2 ;  /* 0x00005e00d8007a0c */ /* 0x000fc60005741270 */
[C---:B--2---:R-:W-:Y:S01]  /*267b0*/  IMAD.WIDE R8, R33.reuse, 0x4, R28 ;  /* 0x0000000421087825 */ /* 0x044fe200078e021c */
[----:B------:R-:W-:Y:S02]  /*267c0*/  IADD3 R33, R33, c[0x0][0x198], RZ ;  /* 0x0000660021217a10 */ /* 0x000fe40007ffe0ff */
[----:B------:R-:W-:Y:S02]  /*267d0*/  ISETP.GE.AND P1, PT, R0, c[0x0][0x17c], PT ;  /* 0x00005f0000007a0c */ /* 0x000fe40003f26270 */
[----:B------:R-:W-:Y:S01]  /*267e0*/  IADD3 R0, R221, 0x1f, RZ ;  /* 0x0000001fdd007810 */ /* 0x000fe20007ffe0ff */
[C---:B---3--:R-:W-:Y:S01]  /*267f0*/  IMAD.WIDE R12, R33.reuse, 0x4, R30 ;  /* 0x00000004210c7825 */ /* 0x048fe200078e021e */
[----:B------:R1:W-:Y:S03]  /*26800*/  @P6 STG.E [R6.64], R246 ;  /* 0x000000f606006986 */ /* 0x0003e6000c101904 */
[C---:B----4-:R-:W-:Y:S01]  /*26810*/  IMAD.WIDE R4, R33.reuse, 0x4, R28 ;  /* 0x0000000421047825 */ /* 0x050fe200078e021c */
        /* <DEDUP_REMOVED lines=40> */
[----:B------:R-:W-:Y:S01]  /*26aa0*/  @P4 STG.E [R12.64], R117 ;  /* 0x000000750c004986 */ /* 0x000fe2000c101904 */
        /* <DEDUP_REMOVED lines=10> */
[C---:B------:R-:W-:Y:S01]  /*26b50*/  IMAD.WIDE R10, R15.reuse, 0x4, R30 ;  /* 0x000000040f0a7825 */ /* 0x040fe200078e021e */
[----:B------:R1:W-:Y:S03]  /*26b60*/  @P6 STG.E [R6.64], R112 ;  /* 0x0000007006006986 */ /* 0x0003e6000c101904 */
[C---:B---3--:R-:W-:Y:S01]  /*26b70*/  IMAD.WIDE R4, R15.reuse, 0x4, R28 ;  /* 0x000000040f047825 */ /* 0x048fe200078e021c */
        /* <DEDUP_REMOVED lines=395> */
[----:B----4-:R-:W-:Y:S01]  /*28430*/  IMAD.WIDE R4, R15, 0x4, R28 ;  /* 0x000000040f047825 */ /* 0x010fe200078e021c */
[----:B------:R-:W-:Y:S01]  /*28440*/  ISETP.GE.AND P4, PT, R0, c[0x0][0x17c], PT ;  /* 0x00005f0000007a0c */ /* 0x000fe20003f86270 */
[----:B------:R2:W-:Y:S01]  /*28450*/  @P6 STG.E [R8.64], R20 ;  /* 0x0000001408006986 */ /* 0x0005e2000c101904 */
[----:B------:R-:W-:-:S02]  /*28460*/  ISETP.LT.AND P5, PT, R220, c[0x0][0x178], !P3 ;  /* 0x00005e00dc007a0c */ /* 0x000fc40005fa1270 */
[----:B------:R-:W-:Y:S01]  /*28470*/  IADD3 R13, R15, c[0x0][0x198], RZ ;  /* 0x000066000f0d7a10 */ /* 0x000fe20007ffe0ff */
        /* <DEDUP_REMOVED lines=11> */
[----:B---3--:R-:W-:Y:S01]  /*28530*/  IMAD.WIDE R10, R13, 0x4, R30 ;  /* 0x000000040d0a7825 */ /* 0x008fe200078e021e */
[----:B------:R1:W-:Y:S01]  /*28540*/  @P5 STG.E [R6.64], R158 ;  /* 0x0000009e06005986 */ /* 0x0003e2000c101904 */
[----:B------:R-:W-:-:S02]  /*28550*/  ISETP.LT.AND P5, PT, R220, c[0x0][0x178], !P2 ;  /* 0x00005e00dc007a0c */ /* 0x000fc400057a1270 */
[C---:B----4-:R-:W-:Y:S01]  /*28560*/  IMAD.WIDE R4, R13.reuse, 0x4, R28 ;  /* 0x000000040d047825 */ /* 0x050fe200078e021c */
[----:B------:R-:W-:Y:S01]  /*28570*/  ISETP.GE.AND P3, PT, R0, c[0x0][0x17c], PT ;  /* 0x00005f0000007a0c */ /* 0x000fe20003f66270 */
[----:B------:R2:W-:Y:S01]  /*28580*/  @P6 STG.E [R8.64], R170 ;  /* 0x000000aa08006986 */ /* 0x0005e2000c101904 */
[----:B------:R-:W-:Y:S02]  /*28590*/  ISETP.LT.AND P6, PT, R216, c[0x0][0x178], !P2 ;  /* 0x00005e00d8007a0c */ /* 0x000fe400057c1270 */
[----:B------:R-:W-:Y:S01]  /*285a0*/  IADD3 R15, R13, c[0x0][0x198], RZ ;  /* 0x000066000d0f7a10 */ /* 0x000fe20007ffe0ff */
        /* <DEDUP_REMOVED lines=11> */
[----:B------:R1:W-:Y:S01]  /*28660*/  @P5 STG.E [R6.64], R154 ;  /* 0x0000009a06005986 */ /* 0x0003e2000c101904 */
[----:B------:R-:W-:Y:S02]  /*28670*/  ISETP.LT.AND P5, PT, R220, c[0x0][0x178], !P0 ;  /* 0x00005e00dc007a0c */ /* 0x000fe400047a1270 */
[----:B----4-:R-:W-:Y:S01]  /*28680*/  IMAD.WIDE R4, R15, 0x4, R28 ;  /* 0x000000040f047825 */ /* 0x010fe200078e021c */
[----:B------:R2:W-:Y:S01]  /*28690*/  @P6 STG.E [R8.64], R166 ;  /* 0x000000a608006986 */ /* 0x0005e2000c101904 */
[----:B------:R-:W-:-:S02]  /*286a0*/  ISETP.GE.AND P2, PT, R0, c[0x0][0x17c], PT ;  /* 0x00005f0000007a0c */ /* 0x000fc40003f46270 */
[----:B------:R-:W-:Y:S01]  /*286b0*/  ISETP.LT.AND P6, PT, R216, c[0x0][0x178], !P0 ;  /* 0x00005e00d8007a0c */ /* 0x000fe200047c1270 */
[----:B------:R3:W-:Y:S01]  /*286c0*/  @P4 STG.E [R10.64], R155 ;  /* 0x0000009b0a004986 */ /* 0x0007e2000c101904 */
[----:B------:R-:W-:-:S03]  /*286d0*/  IADD3 R13, R15, c[0x0][0x198], RZ ;  /* 0x000066000f0d7a10 */ /* 0x000fc60007ffe0ff */
[----:B------:R4:W-:Y:S01]  /*286e0*/  @P3 STG.E [R4.64], R167 ;  /* 0x000000a704003986 */ /* 0x0009e2000c101904 */
[----:B------:R-:W-:Y:S01]  /*286f0*/  ISETP.LT.AND P3, PT, R220, c[0x0][0x178], !P2 ;  /* 0x00005e00dc007a0c */ /* 0x000fe20005761270 */
[----:B-1----:R-:W-:Y:S01]  /*28700*/  IMAD.WIDE R6, R13, 0x4, R30 ;  /* 0x000000040d067825 */ /* 0x002fe200078e021e */
[----:B------:R-:W-:Y:S02]  /*28710*/  IADD3 R0, R221, 0x56, RZ ;  /* 0x00000056dd007810 */ /* 0x000fe40007ffe0ff */
[----:B------:R-:W-:Y:S01]  /*28720*/  ISETP.LT.AND P2, PT, R216, c[0x0][0x178], !P2 ;  /* 0x00005e00d8007a0c */ /* 0x000fe20005741270 */
[C---:B--2---:R-:W-:Y:S01]  /*28730*/  IMAD.WIDE R8, R13.reuse, 0x4, R28 ;  /* 0x000000040d087825 */ /* 0x044fe200078e021c */
[----:B------:R-:W-:Y:S02]  /*28740*/  IADD3 R13, R13, c[0x0][0x198], RZ ;  /* 0x000066000d0d7a10 */ /* 0x000fe40007ffe0ff */
[----:B------:R-:W-:Y:S01]  /*28750*/  ISETP.GE.AND P1, PT, R0, c[0x0][0x17c], PT ;  /* 0x00005f0000007a0c */ /* 0x000fe20003f26270 */
[----:B------:R1:W-:Y:S01]  /*28760*/  @P5 STG.E [R6.64], R150 ;  /* 0x0000009606005986 */ /* 0x0003e2000c101904 */
[----:B------:R-:W-:Y:S01]  /*28770*/  IADD3 R0, R221, 0x57, RZ ;  /* 0x00000057dd007810 */ /* 0x000fe20007ffe0ff */
[C---:B---3--:R-:W-:Y:S01]  /*28780*/  IMAD.WIDE R10, R13.reuse, 0x4, R30 ;  /* 0x000000040d0a7825 */ /* 0x048fe200078e021e */
[----:B------:R-:W-:Y:S01]  /*28790*/  ISETP.LT.AND P5, PT, R220, c[0x0][0x178], !P1 ;  /* 0x00005e00dc007a0c */ /* 0x000fe20004fa1270 */
[----:B------:R2:W-:Y:S01]  /*287a0*/  @P6 STG.E [R8.64], R162 ;  /* 0x000000a208006986 */ /* 0x0005e2000c101904 */
[----:B------:R-:W-:Y:S01]  /*287b0*/  ISETP.LT.AND P6, PT, R216, c[0x0][0x178], !P1 ;  /* 0x00005e00d8007a0c */ /* 0x000fe20004fc1270 */
[C---:B----4-:R-:W-:Y:S01]  /*287c0*/  IMAD.WIDE R4, R13.reuse, 0x4, R28 ;  /* 0x000000040d047825 */ /* 0x050fe200078e021c */
[----:B------:R-:W-:Y:S01]  /*287d0*/  ISETP.GE.AND P0, PT, R0, c[0x0][0x17c], PT ;  /* 0x00005f0000007a0c */ /* 0x000fe20003f06270 */
[----:B------:R3:W-:Y:S01]  /*287e0*/  @P3 STG.E [R10.64], R151 ;  /* 0x000000970a003986 */ /* 0x0007e2000c101904 */
[----:B------:R-:W-:-:S02]  /*287f0*/  IADD3 R15, R13, c[0x0][0x198], RZ ;  /* 0x000066000d0f7a10 */ /* 0x000fc40007ffe0ff */
[----:B------:R-:W-:Y:S01]  /*28800*/  IADD3 R0, R221, 0x58, RZ ;  /* 0x00000058dd007810 */ /* 0x000fe20007ffe0ff */
[----:B------:R4:W-:Y:S01]  /*28810*/  @P2 STG.E [R4.64], R163 ;  /* 0x000000a304002986 */ /* 0x0009e2000c101904 */
[----:B------:R-:W-:Y:S01]  /*28820*/  ISETP.LT.AND P2, PT, R220, c[0x0][0x178], !P0 ;  /* 0x00005e00dc007a0c */ /* 0x000fe20004741270 */
[----:B-1----:R-:W-:Y:S01]  /*28830*/  IMAD.WIDE R6, R15, 0x4, R30 ;  /* 0x000000040f067825 */ /* 0x002fe200078e021e */
[----:B------:R-:W-:-:S03]  /*28840*/  ISETP.LT.AND P0, PT, R216, c[0x0][0x178], !P0 ;  /* 0x00005e00d8007a0c */ /* 0x000fc60004701270 */
        /* <DEDUP_REMOVED lines=9> */
[----:B----4-:R-:W-:Y:S01]  /*288e0*/  IMAD.WIDE R4, R15, 0x4, R28 ;  /* 0x000000040f047825 */ /* 0x010fe200078e021c */
[----:B------:R-:W-:-:S02]  /*288f0*/  ISETP.GE.AND P1, PT, R0, c[0x0][0x17c], PT ;  /* 0x00005f0000007a0c */ /* 0x000fc40003f26270 */
[----:B------:R-:W-:Y:S01]  /*28900*/  IADD3 R13, R15, c[0x0][0x198], RZ ;  /* 0x000066000f0d7a10 */ /* 0x000fe20007ffe0ff */
[----:B------:R3:W-:Y:S01]  /*28910*/  @P2 STG.E [R10.64], R147 ;  /* 0x000000930a002986 */ /* 0x0007e2000c101904 */
[----:B------:R-:W-:-:S03]  /*28920*/  IADD3 R0, R221, 0x5a, RZ ;  /* 0x0000005add007810 */ /* 0x000fc60007ffe0ff */
[----:B------:R4:W-:Y:S01]  /*28930*/  @P0 STG.E [R4.64], R107 ;  /* 0x0000006b04000986 */ /* 0x0009e2000c101904 */
[----:B------:R-:W-:Y:S01]  /*28940*/  ISETP.LT.AND P0, PT, R220, c[0x0][0x178], !P1 ;  /* 0x00005e00dc007a0c */ /* 0x000fe20004f01270 */
[C---:B-1----:R-:W-:Y:S01]  /*28950*/  IMAD.WIDE R6, R13.reuse, 0x4, R30 ;  /* 0x000000040d067825 */ /* 0x042fe200078e021e */
[----:B------:R-:W-:Y:S02]  /*28960*/  ISETP.LT.AND P1, PT, R216, c[0x0][0x178], !P1 ;  /* 0x00005e00d8007a0c */ /* 0x000fe40004f21270 */
[----:B------:R-:W-:Y:S01]  /*28970*/  ISETP.GE.AND P3, PT, R0, c[0x0][0x17c], PT ;  /* 0x00005f0000007a0c */ /* 0x000fe20003f66270 */
[C---:B--2---:R-:W-:Y:S01]  /*28980*/  IMAD.WIDE R8, R13.reuse, 0x4, R28 ;  /* 0x000000040d087825 */ /* 0x044fe200078e021c */
[----:B------:R-:W-:Y:S01]  /*28990*/  IADD3 R13, R13, c[0x0][0x198], RZ ;  /* 0x000066000d0d7a10 */ /* 0x000fe20007ffe0ff */
[----:B------:R1:W-:Y:S01]  /*289a0*/  @P5 STG.E [R6.64], R142 ;  /* 0x0000008e06005986 */ /* 0x0003e2000c101904 */
[----:B------:R-:W-:Y:S02]  /*289b0*/  IADD3 R0, R221, 0x5b, RZ ;  /* 0x0000005bdd007810 */ /* 0x000fe40007ffe0ff */
[----:B------:R-:W-:Y:S01]  /*289c0*/  ISETP.LT.AND P5, PT, R220, c[0x0][0x178], !P3 ;  /* 0x00005e00dc007a0c */ /* 0x000fe20005fa1270 */
[----:B------:R2:W-:Y:S01]  /*289d0*/  @P6 STG.E [R8.64], R98 ;  /* 0x0000006208006986 */ /* 0x0005e2000c101904 */
[----:B------:R-:W-:Y:S01]  /*289e0*/  ISETP.LT.AND P6, PT, R216, c[0x0][0x178], !P3 ;  /* 0x00005e00d8007a0c */ /* 0x000fe20005fc1270 */
[C---:B---3--:R-:W-:Y:S01]  /*289f0*/  IMAD.WIDE R10, R13.reuse, 0x4, R30 ;  /* 0x000000040d0a7825 */ /* 0x048fe200078e021e */
[----:B------:R-:W-:-:S03]  /*28a00*/  IADD3 R15, R13, c[0x0][0x198], RZ ;  /* 0x000066000d0f7a10 */ /* 0x000fc60007ffe0ff */
[----:B----4-:R-:W-:Y:S01]  /*28a10*/  IMAD.WIDE R4, R13, 0x4, R28 ;  /* 0x000000040d047825 */ /* 0x010fe200078e021c */
[----:B------:R-:W-:Y:S01]  /*28a20*/  ISETP.GE.AND P4, PT, R0, c[0x0][0x17c], PT ;  /* 0x00005f0000007a0c */ /* 0x000fe20003f86270 */
[----:B------:R3:W-:Y:S01]  /*28a30*/  @P0 STG.E [R10.64], R143 ;  /* 0x0000008f0a000986 */ /* 0x0007e2000c101904 */
[----:B------:R-:W-:Y:S01]  /*28a40*/  IADD3 R0, R221, 0x5c, RZ ;  /* 0x0000005cdd007810 */ /* 0x000fe20007ffe0ff */
[C---:B-1----:R-:W-:Y:S02]  /*28a50*/  IMAD.WIDE R6, R15.reuse, 0x4, R30 ;  /* 0x000000040f067825 */ /* 0x042fe400078e021e */
[----:B------:R-:W-:Y:S01]  /*28a60*/  @P1 STG.E [R4.64], R99 ;  /* 0x0000006304001986 */ /* 0x000fe2000c101904 */
[----:B------:R-:W-:Y:S01]  /*28a70*/  ISETP.LT.AND P1, PT, R220, c[0x0][0x178], !P4 ;  /* 0x00005e00dc007a0c */ /* 0x000fe20006721270 */
[----:B--2---:R-:W-:Y:S01]  /*28a80*/  IMAD.WIDE R8, R15, 0x4, R28 ;  /* 0x000000040f087825 */ /* 0x004fe200078e021c */
[----:B------:R-:W-:Y:S02]  /*28a90*/  ISETP.LT.AND P4, PT, R216, c[0x0][0x178], !P4 ;  /* 0x00005e00d8007a0c */ /* 0x000fe40006781270 */
[----:B------:R-:W-:-:S02]  /*28aa0*/  ISETP.GE.AND P2, PT, R0, c[0x0][0x17c], PT ;  /* 0x00005f0000007a0c */ /* 0x000fc40003f46270 */
[----:B------:R-:W-:Y:S01]  /*28ab0*/  IADD3 R13, R15, c[0x0][0x198], RZ ;  /* 0x000066000f0d7a10 */ /* 0x000fe20007ffe0ff */
[----:B------:R-:W-:Y:S01]  /*28ac0*/  @P5 STG.E [R6.64], R138 ;  /* 0x0000008a06005986 */ /* 0x000fe2000c101904 */
[C---:B------:R-:W-:Y:S02]  /*28ad0*/  IADD3 R12, R221.reuse, 0x5f, RZ ;  /* 0x0000005fdd0c7810 */ /* 0x040fe40007ffe0ff */
[----:B------:R-:W-:Y:S01]  /*28ae0*/  IADD3 R0, R221, 0x5d, RZ ;  /* 0x0000005ddd007810 */ /* 0x000fe20007ffe0ff */
[----:B------:R1:W-:Y:S01]  /*28af0*/  @P6 STG.E [R8.64], R70 ;  /* 0x0000004608006986 */ /* 0x0003e2000c101904 */
[----:B------:R-:W-:Y:S01]  /*28b00*/  ISETP.LT.AND P5, PT, R220, c[0x0][0x178], !P2 ;  /* 0x00005e00dc007a0c */ /* 0x000fe200057a1270 */
[C---:B---3--:R-:W-:Y:S01]  /*28b10*/  IMAD.WIDE R10, R13.reuse, 0x4, R30 ;  /* 0x000000040d0a7825 */ /* 0x048fe200078e021e */
[----:B------:R-:W-:Y:S01]  /*28b20*/  ISETP.LT.AND P6, PT, R216, c[0x0][0x178], !P2 ;  /* 0x00005e00d8007a0c */ /* 0x000fe200057c1270 */
[----:B------:R-:W2:Y:S01]  /*28b30*/  LDS.128 R4, [R2] ;  /* 0x0000000002047984 */ /* 0x000ea20000000c00 */
[----:B------:R-:W-:-:S02]  /*28b40*/  IADD3 R17, R13, c[0x0][0x198], RZ ;  /* 0x000066000d117a10 */ /* 0x000fc40007ffe0ff */
[----:B------:R-:W-:Y:S01]  /*28b50*/  ISETP.GE.AND P2, PT, R12, c[0x0][0x17c], PT ;  /* 0x00005f000c007a0c */ /* 0x000fe20003f46270 */
[----:B------:R-:W-:Y:S01]  /*28b60*/  IMAD.WIDE R12, R13, 0x4, R28 ;  /* 0x000000040d0c7825 */ /* 0x000fe200078e021c */
[----:B------:R-:W-:Y:S01]  /*28b70*/  ISETP.GE.AND P3, PT, R0, c[0x0][0x17c], PT ;  /* 0x00005f0000007a0c */ /* 0x000fe20003f66270 */
[----:B------:R-:W-:Y:S01]  /*28b80*/  @P1 STG.E [R10.64], R139 ;  /* 0x0000008b0a001986 */ /* 0x000fe2000c101904 */
[----:B------:R-:W-:Y:S01]  /*28b90*/  IADD3 R0, R221, 0x5e, RZ ;  /* 0x0000005edd007810 */ /* 0x000fe20007ffe0ff */
[C---:B-1----:R-:W-:Y:S02]  /*28ba0*/  IMAD.WIDE R8, R17.reuse, 0x4, R30 ;  /* 0x0000000411087825 */ /* 0x042fe400078e021e */
[----:B------:R1:W-:Y:S01]  /*28bb0*/  @P4 STG.E [R12.64], R71 ;  /* 0x000000470c004986 */ /* 0x0003e2000c101904 */
[----:B------:R-:W-:Y:S01]  /*28bc0*/  ISETP.LT.AND P4, PT, R220, c[0x0][0x178], !P3 ;  /* 0x00005e00dc007a0c */ /* 0x000fe20005f81270 */
[----:B------:R-:W-:Y:S01]  /*28bd0*/  IMAD.WIDE R14, R17, 0x4, R28 ;  /* 0x00000004110e7825 */ /* 0x000fe200078e021c */
[----:B------:R-:W-:-:S02]  /*28be0*/  ISETP.LT.AND P3, PT, R216, c[0x0][0x178], !P3 ;  /* 0x00005e00d8007a0c */ /* 0x000fc40005f61270 */
[----:B------:R-:W-:Y:S02]  /*28bf0*/  ISETP.GE.AND P0, PT, R0, c[0x0][0x17c], PT ;  /* 0x00005f0000007a0c */ /* 0x000fe40003f06270 */
[----:B------:R-:W-:Y:S01]  /*28c00*/  IADD3 R19, R17, c[0x0][0x198], RZ ;  /* 0x0000660011137a10 */ /* 0x000fe20007ffe0ff */
[----:B------:R-:W-:Y:S01]  /*28c10*/  @P5 STG.E [R8.64], R134 ;  /* 0x0000008608005986 */ /* 0x000fe2000c101904 */
[----:B------:R-:W-:-:S03]  /*28c20*/  ISETP.LT.AND P5, PT, R220, c[0x0][0x178], !P0 ;  /* 0x00005e00dc007a0c */ /* 0x000fc600047a1270 */
[----:B------:R3:W-:Y:S01]  /*28c30*/  @P6 STG.E [R14.64], R26 ;  /* 0x0000001a0e006986 */ /* 0x0007e2000c101904 */
[----:B------:R-:W-:Y:S01]  /*28c40*/  ISETP.LT.AND P6, PT, R216, c[0x0][0x178], !P0 ;  /* 0x00005e00d8007a0c */ /* 0x000fe200047c1270 */
[C---:B------:R-:W-:Y:S01]  /*28c50*/  IMAD.WIDE R16, R19.reuse, 0x4, R30 ;  /* 0x0000000413107825 */ /* 0x040fe200078e021e */
[----:B------:R-:W-:-:S03]  /*28c60*/  IADD3 R21, R19, c[0x0][0x198], RZ ;  /* 0x0000660013157a10 */ /* 0x000fc60007ffe0ff */
[--C-:B-1----:R-:W-:Y:S01]  /*28c70*/  IMAD.WIDE R12, R19, 0x4, R28.reuse ;  /* 0x00000004130c7825 */ /* 0x102fe200078e021c */
[C---:B------:R-:W-:Y:S01]  /*28c80*/  IADD3 R10, R221.reuse, 0x61, RZ ;  /* 0x00000061dd0a7810 */ /* 0x040fe20007ffe0ff */
[----:B------:R1:W-:Y:S01]  /*28c90*/  @P4 STG.E [R16.64], R135 ;  /* 0x0000008710004986 */ /* 0x0003e2000c101904 */
[----:B------:R-:W-:Y:S01]  /*28ca0*/  IADD3 R0, R221, 0x60, RZ ;  /* 0x00000060dd007810 */ /* 0x000fe20007ffe0ff */
[C---:B------:R-:W-:Y:S02]  /*28cb0*/  IMAD.WIDE R18, R21.reuse, 0x4, R28 ;  /* 0x0000000415127825 */ /* 0x040fe400078e021c */
[----:B------:R4:W-:Y:S01]  /*28cc0*/  @P3 STG.E [R12.64], R27 ;  /* 0x0000001b0c003986 */ /* 0x0009e2000c101904 */
[----:B------:R-:W-:Y:S01]  /*28cd0*/  ISETP.LT.AND P3, PT, R220, c[0x0][0x178], !P2 ;  /* 0x00005e00dc007a0c */ /* 0x000fe20005761270 */
[----:B---3--:R-:W-:Y:S01]  /*28ce0*/  IMAD.WIDE R14, R21, 0x4, R30 ;  /* 0x00000004150e7825 */ /* 0x008fe200078e021e */
[----:B------:R-:W-:Y:S02]  /*28cf0*/  ISETP.GE.AND P0, PT, R10, c[0x0][0x17c], PT ;  /* 0x00005f000a007a0c */ /* 0x000fe40003f06270 */
[----:B------:R-:W-:Y:S01]  /*28d00*/  ISETP.LT.AND P2, PT, R216, c[0x0][0x178], !P2 ;  /* 0x00005e00d8007a0c */ /* 0x000fe20005741270 */
[----:B------:R-:W3:Y:S01]  /*28d10*/  LDS.128 R8, [R237] ;  /* 0x00000000ed087984 */ /* 0x000ee20000000c00 */
[----:B------:R-:W-:-:S02]  /*28d20*/  ISETP.GE.AND P1, PT, R0, c[0x0][0x17c], PT ;  /* 0x00005f0000007a0c */ /* 0x000fc40003f26270 */
[----:B------:R-:W-:Y:S01]  /*28d30*/  IADD3 R21, R21, c[0x0][0x198], RZ ;  /* 0x0000660015157a10 */ /* 0x000fe20007ffe0ff */
[----:B------:R-:W-:Y:S01]  /*28d40*/  @P5 STG.E [R14.64], R130 ;  /* 0x000000820e005986 */ /* 0x000fe2000c101904 */
[----:B------:R-:W-:Y:S02]  /*28d50*/  IADD3 R20, R221, 0x63, RZ ;  /* 0x00000063dd147810 */ /* 0x000fe40007ffe0ff */
[----:B------:R-:W-:Y:S01]  /*28d60*/  ISETP.LT.AND P5, PT, R220, c[0x0][0x178], !P1 ;  /* 0x00005e00dc007a0c */ /* 0x000fe20004fa1270 */
[----:B------:R5:W-:Y:S01]  /*28d70*/  @P6 STG.E [R18.64], R22 ;  /* 0x0000001612006986 */ /* 0x000be2000c101904 */
[----:B------:R-:W-:Y:S01]  /*28d80*/  ISETP.LT.AND P6, PT, R216, c[0x0][0x178], !P1 ;  /* 0x00005e00d8007a0c */ /* 0x000fe20004fc1270 */
[C---:B-1----:R-:W-:Y:S01]  /*28d90*/  IMAD.WIDE R16, R21.reuse, 0x4, R30 ;  /* 0x0000000415107825 */ /* 0x042fe200078e021e */
[C---:B----4-:R-:W-:Y:S01]  /*28da0*/  IADD3 R27, R21.reuse, c[0x0][0x198], RZ ;  /* 0x00006600151b7a10 */ /* 0x050fe20007ffe0ff */
[----:B------:R-:W1:Y:S01]  /*28db0*/  LDS.128 R12, [R236] ;  /* 0x00000000ec0c7984 */ /* 0x000e620000000c00 */
[----:B------:R-:W-:Y:S01]  /*28dc0*/  ISETP.GE.AND P1, PT, R20, c[0x0][0x17c], PT ;  /* 0x00005f0014007a0c */ /* 0x000fe20003f26270 */
[----:B------:R-:W-:-:S02]  /*28dd0*/  IMAD.WIDE R20, R21, 0x4, R28 ;  /* 0x0000000415147825 */ /* 0x000fc400078e021c */
[----:B------:R4:W-:Y:S04]  /*28de0*/  @P3 STG.E [R16.64], R131 ;  /* 0x0000008310003986 */ /* 0x0009e8000c101904 */
[----:B------:R2:W-:Y:S01]  /*28df0*/  @P2 STG.E [R20.64], R23 ;  /* 0x0000001714002986 */ /* 0x0005e2000c101904 */
[----:B------:R-:W-:Y:S02]  /*28e00*/  ISETP.LT.AND P2, PT, R220, c[0x0][0x178], !P0 ;  /* 0x00005e00dc007a0c */ /* 0x000fe40004741270 */
[----:B------:R-:W-:Y:S02]  /*28e10*/  ISETP.LT.AND P0, PT, R216, c[0x0][0x178], !P0 ;  /* 0x00005e00d8007a0c */ /* 0x000fe40004701270 */
[C---:B------:R-:W-:Y:S01]  /*28e20*/  IADD3 R33, R27.reuse, c[0x0][0x198], RZ ;  /* 0x000066001b217a10 */ /* 0x040fe20007ffe0ff */
[----:B-----5:R-:W-:Y:S01]  /*28e30*/  IMAD.WIDE R18, R27, 0x4, R30 ;  /* 0x000000041b127825 */ /* 0x020fe200078e021e */
[----:B------:R-:W-:-:S03]  /*28e40*/  IADD3 R0, R221, 0x62, RZ ;  /* 0x00000062dd007810 */ /* 0x000fc60007ffe0ff */
[----:B------:R-:W-:Y:S01]  /*28e50*/  IMAD.WIDE R24, R27, 0x4, R28 ;  /* 0x000000041b187825 */ /* 0x000fe200078e021c */
[----:B------:R-:W-:-:S03]  /*28e60*/  ISETP.GE.AND P4, PT, R0, c[0x0][0x17c], PT ;  /* 0x00005f0000007a0c */ /* 0x000fc60003f86270 */
[----:B------:R-:W-:Y:S01]  /*28e70*/  IMAD.WIDE R26, R33, 0x4, R30 ;  /* 0x00000004211a7825 */ /* 0x000fe200078e021e */
[----:B------:R-:W-:Y:S01]  /*28e80*/  @P5 STG.E [R18.64], R176 ;  /* 0x000000b012005986 */ /* 0x000fe2000c101904 */
[----:B----4-:R-:W-:Y:S02]  /*28e90*/  IADD3 R16, R221, 0x65, RZ ;  /* 0x00000065dd107810 */ /* 0x010fe40007ffe0ff */
[C---:B--2---:R-:W-:Y:S01]  /*28ea0*/  IMAD.WIDE R20, R33.reuse, 0x4, R28 ;  /* 0x0000000421147825 */ /* 0x044fe200078e021c */
[----:B------:R2:W-:Y:S01]  /*28eb0*/  @P6 STG.E [R24.64], R4 ;  /* 0x0000000418006986 */ /* 0x0005e2000c101904 */
[----:B------:R-:W-:Y:S02]  /*28ec0*/  IADD3 R35, R33, c[0x0][0x198], RZ ;  /* 0x0000660021237a10 */ /* 0x000fe40007ffe0ff */
[----:B------:R-:W-:Y:S01]  /*28ed0*/  ISETP.LT.AND P5, PT, R220, c[0x0][0x178], !P4 ;  /* 0x00005e00dc007a0c */ /* 0x000fe200067a1270 */
[----:B------:R4:W-:Y:S01]  /*28ee0*/  @P2 STG.E [R26.64], R177 ;  /* 0x000000b11a002986 */ /* 0x0009e2000c101904 */
[----:B------:R-:W-:-:S03]  /*28ef0*/  ISETP.LT.AND P6, PT, R216, c[0x0][0x178], !P4 ;  /* 0x00005e00d8007a0c */ /* 0x000fc600067c1270 */
[----:B------:R5:W-:Y:S01]  /*28f00*/  @P0 STG.E [R20.64], R5 ;  /* 0x0000000514000986 */ /* 0x000be2000c101904 */
[----:B------:R-:W-:Y:S01]  /*28f10*/  ISETP.LT.AND P0, PT, R220, c[0x0][0x178], !P1 ;  /* 0x00005e00dc007a0c */ /* 0x000fe20004f01270 */
[C---:B------:R-:W-:Y:S01]  /*28f20*/  IMAD.WIDE R22, R35.reuse, 0x4, R30 ;  /* 0x0000000423167825 */ /* 0x040fe200078e021e */
[----:B------:R-:W-:Y:S02]  /*28f30*/  ISETP.GE.AND P4, PT, R16, c[0x0][0x17c], PT ;  /* 0x00005f0010007a0c */ /* 0x000fe40003f86270 */
[----:B------:R-:W-:Y:S01]  /*28f40*/  ISETP.LT.AND P1, PT, R216, c[0x0][0x178], !P1 ;  /* 0x00005e00d8007a0c */ /* 0x000fe20004f21270 */
[C---:B--2---:R-:W-:Y:S01]  /*28f50*/  IMAD.WIDE R24, R35.reuse, 0x4, R28 ;  /* 0x0000000423187825 */ /* 0x044fe200078e021c */
[----:B------:R-:W2:Y:S01]  /*28f60*/  LDS.128 R16, [R3] ;  /* 0x0000000003107984 */ /* 0x000ea20000000c00 */
[----:B------:R-:W-:Y:S02]  /*28f70*/  IADD3 R35, R35, c[0x0][0x198], RZ ;  /* 0x0000660023237a10 */ /* 0x000fe40007ffe0ff */
[----:B------:R-:W-:-:S03]  /*28f80*/  IADD3 R0, R221, 0x64, RZ ;  /* 0x00000064dd007810 */ /* 0x000fc60007ffe0ff */
[C---:B----4-:R-:W-:Y:S01]  /*28f90*/  IMAD.WIDE R26, R35.reuse, 0x4, R30 ;  /* 0x00000004231a7825 */ /* 0x050fe200078e021e */
[----:B------:R-:W-:Y:S01]  /*28fa0*/  ISETP.GE.AND P3, PT, R0, c[0x0][0x17c], PT ;  /* 0x00005f0000007a0c */ /* 0x000fe20003f66270 */
[----:B------:R-:W-:Y:S02]  /*28fb0*/  @P5 STG.E [R22.64], R184 ;  /* 0x000000b816005986 */ /* 0x000fe4000c101904 */
[C---:B-----5:R-:W-:Y:S01]  /*28fc0*/  IMAD.WIDE R4, R35.reuse, 0x4, R28 ;  /* 0x0000000423047825 */ /* 0x060fe200078e021c */
[----:B------:R-:W-:Y:S01]  /*28fd0*/  IADD3 R37, R35, c[0x0][0x198], RZ ;  /* 0x0000660023257a10 */ /* 0x000fe20007ffe0ff */
[----:B---3--:R3:W-:Y:S01]  /*28fe0*/  @P6 STG.E [R24.64], R8 ;  /* 0x0000000818006986 */ /* 0x0087e2000c101904 */
[----:B------:R-:W-:Y:S02]  /*28ff0*/  ISETP.LT.AND P5, PT, R220, c[0x0][0x178], !P3 ;  /* 0x00005e00dc007a0c */ /* 0x000fe40005fa1270 */
[----:B------:R-:W-:Y:S01]  /*29000*/  ISETP.LT.AND P6, PT, R216, c[0x0][0x178], !P3 ;  /* 0x00005e00d8007a0c */ /* 0x000fe20005fc1270 */
[----:B------:R-:W-:Y:S01]  /*29010*/  @P0 STG.E [R26.64], R185 ;  /* 0x000000b91a000986 */ /* 0x000fe2000c101904 */
[----:B------:R-:W-:-:S03]  /*29020*/  IADD3 R0, R221, 0x66, RZ ;  /* 0x00000066dd007810 */ /* 0x000fc60007ffe0ff */
[----:B------:R4:W-:Y:S01]  /*29030*/  @P1 STG.E [R4.64], R9 ;  /* 0x0000000904001986 */ /* 0x0009e2000c101904 */
[----:B------:R-:W-:Y:S01]  /*29040*/  ISETP.LT.AND P1, PT, R220, c[0x0][0x178], !P4 ;  /* 0x00005e00dc007a0c */ /* 0x000fe20006721270 */
[C---:B------:R-:W-:Y:S01]  /*29050*/  IMAD.WIDE R32, R37.reuse, 0x4, R28 ;  /* 0x0000000425207825 */ /* 0x040fe200078e021c */
[----:B------:R-:W-:Y:S01]  /*29060*/  ISETP.LT.AND P4, PT, R216, c[0x0][0x178], !P4 ;  /* 0x00005e00d8007a0c */ /* 0x000fe20006781270 */
[----:B------:R-:W5:Y:S02]  /*29070*/  LDS.128 R20, [R2+0x800] ;  /* 0x0008000002147984 */ /* 0x000f640000000c00 */
[C-C-:B---3--:R-:W-:Y:S01]  /*29080*/  IMAD.WIDE R24, R37.reuse, 0x4, R30.reuse ;  /* 0x0000000425187825 */ /* 0x148fe200078e021e */
[----:B------:R-:W-:Y:S02]  /*29090*/  IADD3 R37, R37, c[0x0][0x198], RZ ;  /* 0x0000660025257a10 */ /* 0x000fe40007ffe0ff */
[----:B------:R-:W-:Y:S02]  /*290a0*/  ISETP.GE.AND P2, PT, R0, c[0x0][0x17c], PT ;  /* 0x00005f0000007a0c */ /* 0x000fe40003f46270 */
[----:B------:R-:W-:Y:S01]  /*290b0*/  IADD3 R0, R221, 0x67, RZ ;  /* 0x00000067dd007810 */ /* 0x000fe20007ffe0ff */
[C---:B----4-:R-:W-:Y:S01]  /*290c0*/  IMAD.WIDE R4, R37.reuse, 0x4, R30 ;  /* 0x0000000425047825 */ /* 0x050fe200078e021e */
[----:B------:R-:W-:Y:S01]  /*290d0*/  @P5 STG.E [R24.64], R200 ;  /* 0x000000c818005986 */ /* 0x000fe2000c101904 */
[----:B------:R-:W-:-:S02]  /*290e0*/  IADD3 R27, R37, c[0x0][0x198], RZ ;  /* 0x00006600251b7a10 */ /* 0x000fc40007ffe0ff */
[--C-:B------:R-:W-:Y:S01]  /*290f0*/  IMAD.WIDE R8, R37, 0x4, R28.reuse ;  /* 0x0000000425087825 */ /* 0x100fe200078e021c */
[----:B------:R-:W-:Y:S01]  /*29100*/  ISETP.GE.AND P3, PT, R0, c[0x0][0x17c], PT ;  /* 0x00005f0000007a0c */ /* 0x000fe20003f66270 */
[----:B-1----:R1:W-:Y:S01]  /*29110*/  @P6 STG.E [R32.64], R12 ;  /* 0x0000000c20006986 */ /* 0x0023e2000c101904 */
[----:B------:R-:W-:Y:S02]  /*29120*/  ISETP.LT.AND P5, PT, R220, c[0x0][0x178], !P2 ;  /* 0x00005e00dc007a0c */ /* 0x000fe400057a1270 */
[----:B------:R-:W-:Y:S01]  /*29130*/  ISETP.LT.AND P2, PT, R216, c[0x0][0x178], !P2 ;  /* 0x00005e00d8007a0c */ /* 0x000fe20005741270 */
[----:B------:R3:W-:Y:S01]  /*29140*/  @P1 STG.E [R4.64], R201 ;  /* 0x000000c904001986 */ /* 0x0007e2000c101904 */
[C---:B------:R-:W-:Y:S01]  /*29150*/  IMAD.WIDE R34, R27.reuse, 0x4, R28 ;  /* 0x000000041b227825 */ /* 0x040fe200078e021c */
[----:B------:R-:W-:Y:S02]  /*29160*/  IADD3 R37, R27, c[0x0][0x198], RZ ;  /* 0x000066001b257a10 */ /* 0x000fe40007ffe0ff */
[----:B------:R4:W-:Y:S01]  /*29170*/  @P4 STG.E [R8.64], R13 ;  /* 0x0000000d08004986 */ /* 0x0009e2000c101904 */
[----:B------:R-:W-:-:S02]  /*29180*/  ISETP.LT.AND P4, PT, R220, c[0x0][0x178], !P3 ;  /* 0x00005e00dc007a0c */ /* 0x000fc40005f81270 */
[----:B------:R-:W-:Y:S01]  /*29190*/  ISETP.LT.AND P3, PT, R216, c[0x0][0x178], !P3 ;  /* 0x00005e00d8007a0c */ /* 0x000fe20005f61270 */
[--C-:B-1----:R-:W-:Y:S01]  /*291a0*/  IMAD.WIDE R32, R27, 0x4, R30.reuse ;  /* 0x000000041b207825 */ /* 0x102fe200078e021e */
[----:B------:R-:W-:Y:S01]  /*291b0*/  IADD3 R0, R221, 0x68, RZ ;  /* 0x00000068dd007810 */ /* 0x000fe20007ffe0ff */
[----:B------:R-:W1:Y:S03]  /*291c0*/  LDS.128 R24, [R237+0x800] ;  /* 0x00080000ed187984 */ /* 0x000e660000000c00 */
[----:B------:R-:W-:Y:S01]  /*291d0*/  ISETP.GE.AND P0, PT, R0, c[0x0][0x17c], PT ;  /* 0x00005f0000007a0c */ /* 0x000fe20003f06270 */
[----:B---3--:R-:W-:Y:S01]  /*291e0*/  IMAD.WIDE R4, R37, 0x4, R30 ;  /* 0x0000000425047825 */ /* 0x008fe200078e021e */
[----:B------:R-:W-:Y:S01]  /*291f0*/  IADD3 R0, R221, 0x69, RZ ;  /* 0x00000069dd007810 */ /* 0x000fe20007ffe0ff */
[----:B------:R3:W-:Y:S02]  /*29200*/  @P5 STG.E [R32.64], R208 ;  /* 0x000000d020005986 */ /* 0x0007e4000c101904 */
[C---:B----4-:R-:W-:Y:S01]  /*29210*/  IMAD.WIDE R8, R37.reuse, 0x4, R28 ;  /* 0x0000000425087825 */ /* 0x050fe200078e021c */
[----:B------:R-:W-:Y:S01]  /*29220*/  ISETP.GE.AND P6, PT, R0, c[0x0][0x17c], PT ;  /* 0x00005f0000007a0c */ /* 0x000fe20003fc6270 */
[----:B--2---:R-:W-:Y:S01]  /*29230*/  @P2 STG.E [R34.64], R16 ;  /* 0x0000001022002986 */ /* 0x004fe2000c101904 */
[----:B------:R-:W-:-:S02]  /*29240*/  IADD3 R39, R37, c[0x0][0x198], RZ ;  /* 0x0000660025277a10 */ /* 0x000fc40007ffe0ff */
[----:B------:R-:W-:Y:S01]  /*29250*/  ISETP.LT.AND P2, PT, R220, c[0x0][0x178], !P0 ;  /* 0x00005e00dc007a0c */ /* 0x000fe20004741270 */
[----:B------:R2:W-:Y:S01]  /*29260*/  @P4 STG.E [R4.64], R209 ;  /* 0x000000d104004986 */ /* 0x0005e2000c101904 */
[----:B------:R-:W-:-:S03]  /*29270*/  ISETP.LT.AND P5, PT, R216, c[0x0][0x178], !P0 ;  /* 0x00005e00d8007a0c */ /* 0x000fc600047a1270 */
[----:B------:R4:W-:Y:S01]  /*29280*/  @P3 STG.E [R8.64], R17 ;  /* 0x0000001108003986 */ /* 0x0009e2000c101904 */
[----:B------:R-:W-:Y:S01]  /*29290*/  ISETP.LT.AND P3, PT, R220, c[0x0][0x178], !P6 ;  /* 0x00005e00dc007a0c */ /* 0x000fe20007761270 */
[----:B------:R-:W-:Y:S01]  /*292a0*/  IMAD.WIDE R12, R39, 0x4, R30 ;  /* 0x00000004270c7825 */ /* 0x000fe200078e021e */
[----:B------:R-:W-:Y:S01]  /*292b0*/  ISETP.LT.AND P6, PT, R216, c[0x0][0x178], !P6 ;  /* 0x00005e00d8007a0c */ /* 0x000fe200077c1270 */
[----:B------:R-:W1:Y:S01]  /*292c0*/  LDS.128 R236, [R236+0x800] ;  /* 0x00080000ecec7984 */ /* 0x000e620000000c00 */
[----:B------:R-:W-:Y:S01]  /*292d0*/  IADD3 R0, R221, 0x6a, RZ ;  /* 0x0000006add007810 */ /* 0x000fe20007ffe0ff */
[C---:B---3--:R-:W-:Y:S01]  /*292e0*/  IMAD.WIDE R32, R39.reuse, 0x4, R28 ;  /* 0x0000000427207825 */ /* 0x048fe200078e021c */
[----:B------:R-:W-:Y:S02]  /*292f0*/  IADD3 R39, R39, c[0x0][0x198], RZ ;  /* 0x0000660027277a10 */ /* 0x000fe40007ffe0ff */
[----:B------:R-:W-:Y:S02]  /*29300*/  ISETP.GE.AND P1, PT, R0, c[0x0][0x17c], PT ;  /* 0x00005f0000007a0c */ /* 0x000fe40003f26270 */
[----:B------:R-:W-:Y:S01]  /*29310*/  IADD3 R0, R221, 0x6b, RZ ;  /* 0x0000006bdd007810 */ /* 0x000fe20007ffe0ff */
[C---:B--2---:R-:W-:Y:S01]  /*29320*/  IMAD.WIDE R4, R39.reuse, 0x4, R30 ;  /* 0x0000000427047825 */ /* 0x044fe200078e021e */
[----:B------:R2:W-:Y:S03]  /*29330*/  @P2 STG.E [R12.64], R180 ;  /* 0x000000b40c002986 */ /* 0x0005e6000c101904 */
[----:B----4-:R-:W-:Y:S01]  /*29340*/  IMAD.WIDE R8, R39, 0x4, R28 ;  /* 0x0000000427087825 */ /* 0x010fe200078e021c */
[----:B------:R-:W-:Y:S01]  /*29350*/  ISETP.GE.AND P0, PT, R0, c[0x0][0x17c], PT ;  /* 0x00005f0000007a0c */ /* 0x000fe20003f06270 */
[----:B-----5:R-:W-:Y:S01]  /*29360*/  @P5 STG.E [R32.64], R20 ;  /* 0x0000001420005986 */ /* 0x020fe2000c101904 */
[----:B------:R-:W-:-:S02]  /*29370*/  ISETP.LT.AND P5, PT, R220, c[0x0][0x178], !P1 ;  /* 0x00005e00dc007a0c */ /* 0x000fc40004fa1270 */
[----:B------:R-:W-:Y:S01]  /*29380*/  IADD3 R17, R39, c[0x0][0x198], RZ ;  /* 0x0000660027117a10 */ /* 0x000fe20007ffe0ff */
[----:B------:R3:W-:Y:S01]  /*29390*/  @P3 STG.E [R4.64], R181 ;  /* 0x000000b504003986 */ /* 0x0007e2000c101904 */
[----:B------:R-:W-:-:S03]  /*293a0*/  ISETP.LT.AND P1, PT, R216, c[0x0][0x178], !P1 ;  /* 0x00005e00d8007a0c */ /* 0x000fc60004f21270 */
[----:B------:R4:W-:Y:S01]  /*293b0*/  @P6 STG.E [R8.64], R21 ;  /* 0x0000001508006986 */ /* 0x0009e2000c101904 */
[----:B------:R-:W-:Y:S02]  /*293c0*/  ISETP.LT.AND P6, PT, R220, c[0x0][0x178], !P0 ;  /* 0x00005e00dc007a0c */ /* 0x000fe400047c1270 */
[----:B------:R-:W-:Y:S01]  /*293d0*/  IADD3 R0, R221, 0x6c, RZ ;  /* 0x0000006cdd007810 */ /* 0x000fe20007ffe0ff */
[----:B------:R-:W5:Y:S01]  /*293e0*/  LDS.128 R32, [R3+0x800] ;  /* 0x0008000003207984 */ /* 0x000f620000000c00 */
[C---:B------:R-:W-:Y:S01]  /*293f0*/  IADD3 R39, R17.reuse, c[0x0][0x198], RZ ;  /* 0x0000660011277a10 */ /* 0x040fe20007ffe0ff */
[----:B--2---:R-:W-:Y:S01]  /*29400*/  IMAD.WIDE R12, R17, 0x4, R30 ;  /* 0x00000004110c7825 */ /* 0x004fe200078e021e */
[----:B------:R-:W-:Y:S02]  /*29410*/  ISETP.GE.AND P4, PT, R0, c[0x0][0x17c], PT ;  /* 0x00005f0000007a0c */ /* 0x000fe40003f86270 */
[----:B------:R-:W-:Y:S01]  /*29420*/  IADD3 R0, R221, 0x6d, RZ ;  /* 0x0000006ddd007810 */ /* 0x000fe20007ffe0ff */
[----:B------:R-:W-:Y:S01]  /*29430*/  IMAD.WIDE R16, R17, 0x4, R28 ;  /* 0x0000000411107825 */ /* 0x000fe200078e021c */
[----:B------:R-:W-:-:S03]  /*29440*/  ISETP.LT.AND P0, PT, R216, c[0x0][0x178], !P0 ;  /* 0x00005e00d8007a0c */ /* 0x000fc60004701270 */
[C---:B---3--:R-:W-:Y:S01]  /*29450*/  IMAD.WIDE R4, R39.reuse, 0x4, R30 ;  /* 0x0000000427047825 */ /* 0x048fe200078e021e */
[----:B------:R-:W-:Y:S01]  /*29460*/  ISETP.GE.AND P2, PT, R0, c[0x0][0x17c], PT ;  /* 0x00005f0000007a0c */ /* 0x000fe20003f46270 */
[----:B------:R-:W-:Y:S01]  /*29470*/  @P5 STG.E [R12.64], R188 ;  /* 0x000000bc0c005986 */ /* 0x000fe2000c101904 */
[----:B------:R-:W-:Y:S02]  /*29480*/  ISETP.LT.AND P5, PT, R220, c[0x0][0x178], !P4 ;  /* 0x00005e00dc007a0c */ /* 0x000fe400067a1270 */
[----:B----4-:R-:W-:Y:S01]  /*29490*/  IADD3 R9, R39, c[0x0][0x198], RZ ;  /* 0x0000660027097a10 */ /* 0x010fe20007ffe0ff */
[----:B-1----:R1:W-:Y:S01]  /*294a0*/  @P1 STG.E [R16.64], R24 ;  /* 0x0000001810001986 */ /* 0x0023e2000c101904 */
[----:B------:R-:W-:-:S03]  /*294b0*/  ISETP.LT.AND P4, PT, R216, c[0x0][0x178], !P4 ;  /* 0x00005e00d8007a0c */ /* 0x000fc60006781270 */
[----:B------:R2:W-:Y:S01]  /*294c0*/  @P6 STG.E [R4.64], R189 ;  /* 0x000000bd04006986 */ /* 0x0005e2000c101904 */
[----:B------:R-:W-:Y:S02]  /*294d0*/  ISETP.LT.AND P6, PT, R220, c[0x0][0x178], !P2 ;  /* 0x00005e00dc007a0c */ /* 0x000fe400057c1270 */
[----:B------:R-:W-:Y:S02]  /*294e0*/  ISETP.LT.AND P2, PT, R216, c[0x0][0x178], !P2 ;  /* 0x00005e00d8007a0c */ /* 0x000fe40005741270 */
[----:B------:R-:W-:Y:S01]  /*294f0*/  IADD3 R0, R221, 0x6e, RZ ;  /* 0x0000006edd007810 */ /* 0x000fe20007ffe0ff */
[----:B------:R-:W-:Y:S01]  /*29500*/  IMAD.WIDE R36, R39, 0x4, R28 ;  /* 0x0000000427247825 */ /* 0x000fe200078e021c */
[C---:B-1----:R-:W-:Y:S02]  /*29510*/  IADD3 R17, R9.reuse, c[0x0][0x198], RZ ;  /* 0x0000660009117a10 */ /* 0x042fe40007ffe0ff */
[----:B------:R-:W-:Y:S01]  /*29520*/  ISETP.GE.AND P3, PT, R0, c[0x0][0x17c], PT ;  /* 0x00005f0000007a0c */ /* 0x000fe20003f66270 */
[----:B------:R-:W-:Y:S01]  /*29530*/  IMAD.WIDE R2, R9, 0x4, R30 ;  /* 0x0000000409027825 */ /* 0x000fe200078e021e */
[----:B------:R-:W-:-:S03]  /*29540*/  IADD3 R0, R221, 0x6f, RZ ;  /* 0x0000006fdd007810 */ /* 0x000fc60007ffe0ff */
[----:B------:R-:W-:Y:S01]  /*29550*/  IMAD.WIDE R8, R9, 0x4, R28 ;  /* 0x0000000409087825 */ /* 0x000fe200078e021c */
[----:B------:R-:W-:Y:S03]  /*29560*/  @P0 STG.E [R36.64], R25 ;  /* 0x0000001924000986 */ /* 0x000fe6000c101904 */
[C---:B--2---:R-:W-:Y:S01]  /*29570*/  IMAD.WIDE R4, R17.reuse, 0x4, R30 ;  /* 0x0000000411047825 */ /* 0x044fe200078e021e */
[----:B------:R-:W-:Y:S01]  /*29580*/  ISETP.GE.AND P1, PT, R0, c[0x0][0x17c], PT ;  /* 0x00005f0000007a0c */ /* 0x000fe20003f26270 */
[----:B------:R1:W-:Y:S02]  /*29590*/  @P5 STG.E [R2.64], R204 ;  /* 0x000000cc02005986 */ /* 0x0003e4000c101904 */
[C---:B------:R-:W-:Y:S01]  /*295a0*/  IMAD.WIDE R12, R17.reuse, 0x4, R28 ;  /* 0x00000004110c7825 */ /* 0x040fe200078e021c */
[----:B------:R-:W-:Y:S01]  /*295b0*/  ISETP.LT.AND P5, PT, R220, c[0x0][0x178], !P3 ;  /* 0x00005e00dc007a0c */ /* 0x000fe20005fa1270 */
[----:B------:R2:W-:Y:S01]  /*295c0*/  @P4 STG.E [R8.64], R236 ;  /* 0x000000ec08004986 */ /* 0x0005e2000c101904 */
[----:B------:R-:W-:-:S02]  /*295d0*/  IADD3 R17, R17, c[0x0][0x198], RZ ;  /* 0x0000660011117a10 */ /* 0x000fc40007ffe0ff */
[C---:B------:R-:W-:Y:S01]  /*295e0*/  ISETP.LT.AND P3, PT, R216.reuse, c[0x0][0x178], !P3 ;  /* 0x00005e00d8007a0c */ /* 0x040fe20005f61270 */
[----:B------:R3:W-:Y:S01]  /*295f0*/  @P6 STG.E [R4.64], R205 ;  /* 0x000000cd04006986 */ /* 0x0007e2000c101904 */
[----:B------:R-:W-:-:S03]  /*29600*/  ISETP.LT.AND P6, PT, R216, c[0x0][0x178], !P1 ;  /* 0x00005e00d8007a0c */ /* 0x000fc60004fc1270 */
[----:B------:R4:W-:Y:S01]  /*29610*/  @P2 STG.E [R12.64], R237 ;  /* 0x000000ed0c002986 */ /* 0x0009e2000c101904 */
[----:B------:R-:W-:Y:S02]  /*29620*/  ISETP.LT.AND P2, PT, R220, c[0x0][0x178], !P1 ;  /* 0x00005e00dc007a0c */ /* 0x000fe40004f41270 */
[----:B------:R-:W-:Y:S02]  /*29630*/  IADD3 R0, R221, 0x70, RZ ;  /* 0x00000070dd007810 */ /* 0x000fe40007ffe0ff */
[C---:B------:R-:W-:Y:S01]  /*29640*/  IADD3 R21, R17.reuse, c[0x0][0x198], RZ ;  /* 0x0000660011157a10 */ /* 0x040fe20007ffe0ff */
[----:B-1----:R-:W-:Y:S01]  /*29650*/  IMAD.WIDE R2, R17, 0x4, R30 ;  /* 0x0000000411027825 */ /* 0x002fe200078e021e */
[----:B------:R-:W-:Y:S02]  /*29660*/  ISETP.GE.AND P0, PT, R0, c[0x0][0x17c], PT ;  /* 0x00005f0000007a0c */ /* 0x000fe40003f06270 */
[----:B------:R-:W-:Y:S01]  /*29670*/  IADD3 R0, R221, 0x71, RZ ;  /* 0x00000071dd007810 */ /* 0x000fe20007ffe0ff */
[----:B--2---:R-:W-:Y:S01]  /*29680*/  IMAD.WIDE R8, R17, 0x4, R28 ;  /* 0x0000000411087825 */ /* 0x004fe200078e021c */
[----:B------:R1:W-:Y:S03]  /*29690*/  @P5 STG.E [R2.64], R212 ;  /* 0x000000d402005986 */ /* 0x0003e6000c101904 */
[----:B---3--:R-:W-:Y:S01]  /*296a0*/  IMAD.WIDE R4, R21, 0x4, R30 ;  /* 0x0000000415047825 */ /* 0x008fe200078e021e */
[----:B------:R-:W-:-:S03]  /*296b0*/  ISETP.GE.AND P4, PT, R0, c[0x0][0x17c], PT ;  /* 0x00005f0000007a0c */ /* 0x000fc60003f86270 */
[C---:B----4-:R-:W-:Y:S01]  /*296c0*/  IMAD.WIDE R12, R21.reuse, 0x4, R28 ;  /* 0x00000004150c7825 */ /* 0x050fe200078e021c */
[----:B-----5:R2:W-:Y:S01]  /*296d0*/  @P3 STG.E [R8.64], R32 ;  /* 0x0000002008003986 */ /* 0x0205e2000c101904 */
[----:B------:R-:W-:Y:S02]  /*296e0*/  ISETP.LT.AND P5, PT, R220, c[0x0][0x178], !P0 ;  /* 0x00005e00dc007a0c */ /* 0x000fe400047a1270 */
[----:B------:R-:W-:Y:S01]  /*296f0*/  IADD3 R21, R21, c[0x0][0x198], RZ ;  /* 0x0000660015157a10 */ /* 0x000fe20007ffe0ff */
[----:B------:R3:W-:Y:S01]  /*29700*/  @P2 STG.E [R4.64], R213 ;  /* 0x000000d504002986 */ /* 0x0007e2000c101904 */
[----:B------:R-:W-:-:S03]  /*29710*/  ISETP.LT.AND P0, PT, R216, c[0x0][0x178], !P0 ;  /* 0x00005e00d8007a0c */ /* 0x000fc60004701270 */
[----:B------:R4:W-:Y:S01]  /*29720*/  @P6 STG.E [R12.64], R33 ;  /* 0x000000210c006986 */ /* 0x0009e2000c101904 */
[----:B------:R-:W-:Y:S02]  /*29730*/  ISETP.LT.AND P6, PT, R220, c[0x0][0x178], !P4 ;  /* 0x00005e00dc007a0c */ /* 0x000fe400067c1270 */
        /* <DEDUP_REMOVED lines=11> */
[----:B------:R-:W-:Y:S01]  /*297f0*/  ISETP.LT.AND P5, PT, R220, c[0x0][0x178], !P1 ;  /* 0x00005e00dc007a0c */ /* 0x000fe20004fa1270 */
[----:B------:R2:W-:Y:S01]  /*29800*/  @P0 STG.E [R8.64], R6 ;  /* 0x0000000608000986 */ /* 0x0005e2000c101904 */
[----:B------:R-:W-:Y:S02]  /*29810*/  IADD3 R17, R17, c[0x0][0x198], RZ ;  /* 0x0000660011117a10 */ /* 0x000fe40007ffe0ff */
[----:B------:R-:W-:Y:S01]  /*29820*/  ISETP.LT.AND P1, PT, R216, c[0x0][0x178], !P1 ;  /* 0x00005e00d8007a0c */ /* 0x000fe20004f21270 */
[----:B------:R3:W-:Y:S01]  /*29830*/  @P6 STG.E [R4.64], R179 ;  /* 0x000000b304006986 */ /* 0x0007e2000c101904 */
[----:B------:R-:W-:-:S03]  /*29840*/  IADD3 R0, R221, 0x74, RZ ;  /* 0x00000074dd007810 */ /* 0x000fc60007ffe0ff */
[----:B------:R4:W-:Y:S01]  /*29850*/  @P4 STG.E [R12.64], R7 ;  /* 0x000000070c004986 */ /* 0x0009e2000c101904 */
[----:B------:R-:W-:Y:S02]  /*29860*/  ISETP.LT.AND P4, PT, R220, c[0x0][0x178], !P3 ;  /* 0x00005e00dc007a0c */ /* 0x000fe40005f81270 */
[----:B------:R-:W-:Y:S02]  /*29870*/  ISETP.LT.AND P6, PT, R216, c[0x0][0x178], !P3 ;  /* 0x00005e00d8007a0c */ /* 0x000fe40005fc1270 */
[C---:B------:R-:W-:Y:S01]  /*29880*/  IADD3 R21, R17.reuse, c[0x0][0x198], RZ ;  /* 0x0000660011157a10 */ /* 0x040fe20007ffe0ff */
[----:B-1----:R-:W-:Y:S01]  /*29890*/  IMAD.WIDE R2, R17, 0x4, R30 ;  /* 0x0000000411027825 */ /* 0x002fe200078e021e */
[----:B------:R-:W-:Y:S02]  /*298a0*/  ISETP.GE.AND P2, PT, R0, c[0x0][0x17c], PT ;  /* 0x00005f0000007a0c */ /* 0x000fe40003f46270 */
[----:B------:R-:W-:Y:S01]  /*298b0*/  IADD3 R0, R221, 0x75, RZ ;  /* 0x00000075dd007810 */ /* 0x000fe20007ffe0ff */
[----:B--2---:R-:W-:Y:S01]  /*298c0*/  IMAD.WIDE R8, R17, 0x4, R28 ;  /* 0x0000000411087825 */ /* 0x004fe200078e021c */
[----:B------:R1:W-:Y:S03]  /*298d0*/  @P5 STG.E [R2.64], R186 ;  /* 0x000000ba02005986 */ /* 0x0003e6000c101904 */
[C---:B---3--:R-:W-:Y:S01]  /*298e0*/  IMAD.WIDE R4, R21.reuse, 0x4, R30 ;  /* 0x0000000415047825 */ /* 0x048fe200078e021e */
[----:B------:R-:W-:Y:S01]  /*298f0*/  ISETP.GE.AND P0, PT, R0, c[0x0][0x17c], PT ;  /* 0x00005f0000007a0c */ /* 0x000fe20003f06270 */
[----:B------:R2:W-:Y:S01]  /*29900*/  @P1 STG.E [R8.64], R10 ;  /* 0x0000000a08001986 */ /* 0x0005e2000c101904 */
[----:B------:R-:W-:Y:S01]  /*29910*/  ISETP.LT.AND P5, PT, R220, c[0x0][0x178], !P2 ;  /* 0x00005e00dc007a0c */ /* 0x000fe200057a1270 */
[C---:B----4-:R-:W-:Y:S01]  /*29920*/  IMAD.WIDE R6, R21.reuse, 0x4, R28 ;  /* 0x0000000415067825 */ /* 0x050fe200078e021c */
[----:B------:R-:W-:Y:S01]  /*29930*/  IADD3 R21, R21, c[0x0][0x198], RZ ;  /* 0x0000660015157a10 */ /* 0x000fe20007ffe0ff */
[----:B------:R3:W-:Y:S01]  /*29940*/  @P4 STG.E [R4.64], R187 ;  /* 0x000000bb04004986 */ /* 0x0007e2000c101904 */
[----:B------:R-:W-:-:S02]  /*29950*/  ISETP.LT.AND P2, PT, R216, c[0x0][0x178], !P2 ;  /* 0x00005e00d8007a0c */ /* 0x000fc40005741270 */
[----:B------:R-:W-:Y:S01]  /*29960*/  ISETP.LT.AND P4, PT, R220, c[0x0][0x178], !P0 ;  /* 0x00005e00dc007a0c */ /* 0x000fe20004781270 */
[----:B------:R4:W-:Y:S01]  /*29970*/  @P6 STG.E [R6.64], R11 ;  /* 0x0000000b06006986 */ /* 0x0009e2000c101904 */
[----:B------:R-:W-:Y:S02]  /*29980*/  IADD3 R0, R221, 0x76, RZ ;  /* 0x00000076dd007810 */ /* 0x000fe40007ffe0ff */
        /* <DEDUP_REMOVED lines=29> */
[----:B----4-:R-:W-:Y:S01]  /*29b60*/  IMAD.WIDE R6, R11, 0x4, R28 ;  /* 0x000000040b067825 */ /* 0x010fe200078e021c */
[----:B------:R-:W-:Y:S01]  /*29b70*/  IADD3 R0, R221, 0x7a, RZ ;  /* 0x0000007add007810 */ /* 0x000fe20007ffe0ff */
[----:B------:R3:W-:Y:S01]  /*29b80*/  @P4 STG.E [R4.64], R211 ;  /* 0x000000d304004986 */ /* 0x0007e2000c101904 */
[----:B------:R-:W-:-:S02]  /*29b90*/  IADD3 R11, R11, c[0x0][0x198], RZ ;  /* 0x000066000b0b7a10 */ /* 0x000fc40007ffe0ff */
[----:B------:R-:W-:Y:S01]  /*29ba0*/  ISETP.LT.AND P0, PT, R216, c[0x0][0x178], !P0 ;  /* 0x00005e00d8007a0c */ /* 0x000fe20004701270 */
[----:B------:R4:W-:Y:S01]  /*29bb0*/  @P6 STG.E [R6.64], R19 ;  /* 0x0000001306006986 */ /* 0x0009e2000c101904 */
[----:B------:R-:W-:Y:S02]  /*29bc0*/  ISETP.LT.AND P4, PT, R220, c[0x0][0x178], !P2 ;  /* 0x00005e00dc007a0c */ /* 0x000fe40005781270 */
[----:B------:R-:W-:Y:S02]  /*29bd0*/  ISETP.GE.AND P1, PT, R0, c[0x0][0x17c], PT ;  /* 0x00005f0000007a0c */ /* 0x000fe40003f26270 */
[----:B------:R-:W-:Y:S02]  /*29be0*/  ISETP.LT.AND P6, PT, R216, c[0x0][0x178], !P2 ;  /* 0x00005e00d8007a0c */ /* 0x000fe400057c1270 */
[----:B------:R-:W-:Y:S02]  /*29bf0*/  IADD3 R0, R221, 0x7b, RZ ;  /* 0x0000007bdd007810 */ /* 0x000fe40007ffe0ff */
[C---:B------:R-:W-:Y:S01]  /*29c00*/  IADD3 R13, R11.reuse, c[0x0][0x198], RZ ;  /* 0x000066000b0d7a10 */ /* 0x040fe20007ffe0ff */
[----:B-1----:R-:W-:Y:S01]  /*29c10*/  IMAD.WIDE R2, R11, 0x4, R30 ;  /* 0x000000040b027825 */ /* 0x002fe200078e021e */
[----:B------:R-:W-:-:S02]  /*29c20*/  ISETP.GE.AND P3, PT, R0, c[0x0][0x17c], PT ;  /* 0x00005f0000007a0c */ /* 0x000fc40003f66270 */
[----:B------:R-:W-:Y:S01]  /*29c30*/  IADD3 R0, R221, 0x7c, RZ ;  /* 0x0000007cdd007810 */ /* 0x000fe20007ffe0ff */
[----:B--2---:R-:W-:Y:S01]  /*29c40*/  IMAD.WIDE R8, R11, 0x4, R28 ;  /* 0x000000040b087825 */ /* 0x004fe200078e021c */
[----:B------:R1:W-:Y:S03]  /*29c50*/  @P5 STG.E [R2.64], R182 ;  /* 0x000000b602005986 */ /* 0x0003e6000c101904 */
[C---:B---3--:R-:W-:Y:S01]  /*29c60*/  IMAD.WIDE R4, R13.reuse, 0x4, R30 ;  /* 0x000000040d047825 */ /* 0x048fe200078e021e */
[----:B------:R-:W-:Y:S01]  /*29c70*/  ISETP.LT.AND P5, PT, R220, c[0x0][0x178], !P1 ;  /* 0x00005e00dc007a0c */ /* 0x000fe20004fa1270 */
[----:B------:R-:W-:Y:S02]  /*29c80*/  @P0 STG.E [R8.64], R22 ;  /* 0x0000001608000986 */ /* 0x000fe4000c101904 */
[C---:B----4-:R-:W-:Y:S01]  /*29c90*/  IMAD.WIDE R6, R13.reuse, 0x4, R28 ;  /* 0x000000040d067825 */ /* 0x050fe200078e021c */
[----:B------:R-:W-:Y:S01]  /*29ca0*/  IADD3 R13, R13, c[0x0][0x198], RZ ;  /* 0x000066000d0d7a10 */ /* 0x000fe20007ffe0ff */
[----:B------:R2:W-:Y:S01]  /*29cb0*/  @P4 STG.E [R4.64], R183 ;  /* 0x000000b704004986 */ /* 0x0005e2000c101904 */
[----:B------:R-:W-:-:S02]  /*29cc0*/  ISETP.GE.AND P2, PT, R0, c[0x0][0x17c], PT ;  /* 0x00005f0000007a0c */ /* 0x000fc40003f46270 */
[----:B------:R-:W-:Y:S01]  /*29cd0*/  ISETP.LT.AND P1, PT, R216, c[0x0][0x178], !P1 ;  /* 0x00005e00d8007a0c */ /* 0x000fe20004f21270 */
[----:B------:R3:W-:Y:S01]  /*29ce0*/  @P6 STG.E [R6.64], R23 ;  /* 0x0000001706006986 */ /* 0x0007e2000c101904 */
[----:B------:R-:W-:Y:S02]  /*29cf0*/  ISETP.LT.AND P4, PT, R220, c[0x0][0x178], !P3 ;  /* 0x00005e00dc007a0c */ /* 0x000fe40005f81270 */
[----:B------:R-:W-:Y:S02]  /*29d00*/  ISETP.LT.AND P3, PT, R216, c[0x0][0x178], !P3 ;  /* 0x00005e00d8007a0c */ /* 0x000fe40005f61270 */
[----:B------:R-:W-:Y:S02]  /*29d10*/  IADD3 R11, R13, c[0x0][0x198], RZ ;  /* 0x000066000d0b7a10 */ /* 0x000fe40007ffe0ff */
[----:B------:R-:W-:Y:S02]  /*29d20*/  IADD3 R0, R221, 0x7d, RZ ;  /* 0x0000007ddd007810 */ /* 0x000fe40007ffe0ff */
[----:B------:R-:W-:Y:S01]  /*29d30*/  ISETP.LT.AND P6, PT, R220, c[0x0][0x178], !P2 ;  /* 0x00005e00dc007a0c */ /* 0x000fe200057c1270 */
[----:B-1----:R-:W-:Y:S01]  /*29d40*/  IMAD.WIDE R2, R13, 0x4, R30 ;  /* 0x000000040d027825 */ /* 0x002fe200078e021e */
[----:B------:R-:W-:-:S02]  /*29d50*/  IADD3 R15, R11, c[0x0][0x198], RZ ;  /* 0x000066000b0f7a10 */ /* 0x000fc40007ffe0ff */
[----:B------:R-:W-:Y:S01]  /*29d60*/  ISETP.GE.AND P0, PT, R0, c[0x0][0x17c], PT ;  /* 0x00005f0000007a0c */ /* 0x000fe20003f06270 */
[----:B--2---:R-:W-:Y:S01]  /*29d70*/  IMAD.WIDE R4, R13, 0x4, R28 ;  /* 0x000000040d047825 */ /* 0x004fe200078e021c */
[----:B------:R-:W-:Y:S01]  /*29d80*/  IADD3 R0, R221, 0x7e, RZ ;  /* 0x0000007edd007810 */ /* 0x000fe20007ffe0ff */
[----:B------:R1:W-:Y:S02]  /*29d90*/  @P5 STG.E [R2.64], R190 ;  /* 0x000000be02005986 */ /* 0x0003e4000c101904 */
[----:B---3--:R-:W-:Y:S01]  /*29da0*/  IMAD.WIDE R6, R11, 0x4, R30 ;  /* 0x000000040b067825 */ /* 0x008fe200078e021e */
[----:B------:R-:W-:-:S03]  /*29db0*/  ISETP.GE.AND P5, PT, R0, c[0x0][0x17c], PT ;  /* 0x00005f0000007a0c */ /* 0x000fc60003fa6270 */
[----:B------:R-:W-:Y:S01]  /*29dc0*/  IMAD.WIDE R8, R11, 0x4, R28 ;  /* 0x000000040b087825 */ /* 0x000fe200078e021c */
[----:B------:R-:W-:Y:S01]  /*29dd0*/  IADD3 R0, R221, 0x7f, RZ ;  /* 0x0000007fdd007810 */ /* 0x000fe20007ffe0ff */
[----:B------:R2:W-:Y:S02]  /*29de0*/  @P1 STG.E [R4.64], R26 ;  /* 0x0000001a04001986 */ /* 0x0005e4000c101904 */
[C---:B------:R-:W-:Y:S02]  /*29df0*/  IMAD.WIDE R10, R15.reuse, 0x4, R30 ;  /* 0x000000040f0a7825 */ /* 0x040fe400078e021e */
[----:B------:R3:W-:Y:S01]  /*29e00*/  @P4 STG.E [R6.64], R191 ;  /* 0x000000bf06004986 */ /* 0x0007e2000c101904 */
[----:B------:R-:W-:Y:S02]  /*29e10*/  IADD3 R13, R15, c[0x0][0x198], RZ ;  /* 0x000066000f0d7a10 */ /* 0x000fe40007ffe0ff */
[----:B------:R-:W-:Y:S01]  /*29e20*/  ISETP.LT.AND P2, PT, R216, c[0x0][0x178], !P2 ;  /* 0x00005e00d8007a0c */ /* 0x000fe20005741270 */
[----:B------:R4:W-:Y:S01]  /*29e30*/  @P3 STG.E [R8.64], R27 ;  /* 0x0000001b08003986 */ /* 0x0009e2000c101904 */
[----:B------:R-:W-:-:S03]  /*29e40*/  ISETP.GE.AND P1, PT, R0, c[0x0][0x17c], PT ;  /* 0x00005f0000007a0c */ /* 0x000fc60003f26270 */
[----:B------:R5:W-:Y:S01]  /*29e50*/  @P6 STG.E [R10.64], R206 ;  /* 0x000000ce0a006986 */ /* 0x000be2000c101904 */
[----:B------:R-:W-:Y:S02]  /*29e60*/  ISETP.LT.AND P6, PT, R220, c[0x0][0x178], !P0 ;  /* 0x00005e00dc007a0c */ /* 0x000fe400047c1270 */
[----:B------:R-:W-:Y:S02]  /*29e70*/  ISETP.LT.AND P0, PT, R216, c[0x0][0x178], !P0 ;  /* 0x00005e00d8007a0c */ /* 0x000fe40004701270 */
[----:B------:R-:W-:Y:S02]  /*29e80*/  ISETP.LT.AND P4, PT, R220, c[0x0][0x178], !P5 ;  /* 0x00005e00dc007a0c */ /* 0x000fe40006f81270 */
[----:B------:R-:W-:Y:S02]  /*29e90*/  IADD3 R17, R13, c[0x0][0x198], RZ ;  /* 0x000066000d117a10 */ /* 0x000fe40007ffe0ff */
[----:B------:R-:W-:Y:S02]  /*29ea0*/  ISETP.LT.AND P5, PT, R216, c[0x0][0x178], !P5 ;  /* 0x00005e00d8007a0c */ /* 0x000fe40006fa1270 */
[----:B------:R-:W-:Y:S01]  /*29eb0*/  ISETP.LT.AND P3, PT, R220, c[0x0][0x178], !P1 ;  /* 0x00005e00dc007a0c */ /* 0x000fe20004f61270 */
[----:B-1----:R-:W-:Y:S01]  /*29ec0*/  IMAD.WIDE R2, R15, 0x4, R28 ;  /* 0x000000040f027825 */ /* 0x002fe200078e021c */
[----:B------:R-:W-:-:S02]  /*29ed0*/  ISETP.LT.AND P1, PT, R216, c[0x0][0x178], !P1 ;  /* 0x00005e00d8007a0c */ /* 0x000fc40004f21270 */
[----:B------:R-:W-:Y:S01]  /*29ee0*/  IADD3 R15, R17, c[0x0][0x198], RZ ;  /* 0x00006600110f7a10 */ /* 0x000fe20007ffe0ff */
[C---:B--2---:R-:W-:Y:S01]  /*29ef0*/  IMAD.WIDE R4, R13.reuse, 0x4, R30 ;  /* 0x000000040d047825 */ /* 0x044fe200078e021e */
[----:B------:R1:W-:Y:S03]  /*29f00*/  @P2 STG.E [R2.64], R238 ;  /* 0x000000ee02002986 */ /* 0x0003e6000c101904 */
[----:B---3--:R-:W-:Y:S01]  /*29f10*/  IMAD.WIDE R6, R13, 0x4, R28 ;  /* 0x000000040d067825 */ /* 0x008fe200078e021c */
[----:B------:R1:W-:Y:S03]  /*29f20*/  @P6 STG.E [R4.64], R207 ;  /* 0x000000cf04006986 */ /* 0x0003e6000c101904 */
[C---:B----4-:R-:W-:Y:S01]  /*29f30*/  IMAD.WIDE R8, R17.reuse, 0x4, R30 ;  /* 0x0000000411087825 */ /* 0x050fe200078e021e */
[----:B------:R1:W-:Y:S03]  /*29f40*/  @P0 STG.E [R6.64], R239 ;  /* 0x000000ef06000986 */ /* 0x0003e6000c101904 */
[----:B-----5:R-:W-:Y:S01]  /*29f50*/  IMAD.WIDE R10, R17, 0x4, R28 ;  /* 0x00000004110a7825 */ /* 0x020fe200078e021c */
[----:B------:R1:W-:Y:S03]  /*29f60*/  @P4 STG.E [R8.64], R214 ;  /* 0x000000d608004986 */ /* 0x0003e6000c101904 */
[C---:B------:R-:W-:Y:S01]  /*29f70*/  IMAD.WIDE R30, R15.reuse, 0x4, R30 ;  /* 0x000000040f1e7825 */ /* 0x040fe200078e021e */
[----:B------:R1:W-:Y:S04]  /*29f80*/  @P5 STG.E [R10.64], R34 ;  /* 0x000000220a005986 */ /* 0x0003e8000c101904 */
[----:B------:R1:W-:Y:S01]  /*29f90*/  @P3 STG.E [R30.64], R215 ;  /* 0x000000d71e003986 */ /* 0x0003e2000c101904 */
[----:B------:R-:W-:Y:S01]  /*29fa0*/  IMAD.WIDE R28, R15, 0x4, R28 ;  /* 0x000000040f1c7825 */ /* 0x000fe200078e021c */
[----:B------:R-:W-:Y:S06]  /*29fb0*/  @!P1 EXIT ;  /* 0x000000000000994d */ /* 0x000fec0003800000 */
[----:B------:R-:W-:Y:S01]  /*29fc0*/  STG.E [R28.64], R35 ;  /* 0x000000231c007986 */ /* 0x000fe2000c101904 */
[----:B------:R-:W-:Y:S05]  /*29fd0*/  EXIT ;  /* 0x000000000000794d */ /* 0x000fea0003800000 */
.L_x_3:
[----:B------:R-:W-:-:S00]  /*29fe0*/  BRA `(.L_x_3) ;  /* 0xfffffff000007947 */ /* 0x000fc0000383ffff */
[----:B------:R-:W-:-:S00]  /*29ff0*/  NOP ;  /* 0x0000000000007918 */ /* 0x000fc00000000000 */
        /* <DEDUP_REMOVED lines=8> */
.L_x_4:


//--------------------- .nv.shared.matmul_kernel  --------------------------
	.section	.nv.shared.matmul_kernel,"aw",@nobits
	.sectionflags	@""
	.align	16
